def matmul_kernel(
    a_ptr,
    b_ptr,
    c_ptr,
    M,
    N,
    K,
    stride_am,
    stride_ak,
    stride_bk,
    stride_bn,
    stride_cm,
    stride_cn,
    BLOCK_M: tl.constexpr,
    BLOCK_N: tl.constexpr,
    BLOCK_K: tl.constexpr,
    GROUP_M: tl.constexpr,
):
    pid = tl.program_id(axis=0)
    num_pid_m = tl.cdiv(M, BLOCK_M)
    num_pid_n = tl.cdiv(N, BLOCK_N)
    num_pid_in_group = GROUP_M * num_pid_n
    group_id = pid // num_pid_in_group
    first_pid_m = group_id * GROUP_M
    group_size_m = min(num_pid_m - first_pid_m, GROUP_M)
    pid_m = first_pid_m + ((pid % num_pid_in_group) % group_size_m)
    pid_n = (pid % num_pid_in_group) // group_size_m

    offs_am = (pid_m * BLOCK_M + tl.arange(0, BLOCK_M)) % M
    offs_bn = (pid_n * BLOCK_N + tl.arange(0, BLOCK_N)) % N
    offs_k = tl.arange(0, BLOCK_K)
    a_ptrs = a_ptr + offs_am[:, None] * stride_am + offs_k[None, :] * stride_ak
    b_ptrs = b_ptr + offs_k[:, None] * stride_bk + offs_bn[None, :] * stride_bn

    acc = tl.zeros((BLOCK_M, BLOCK_N), dtype=tl.float32)
    for kk in range(0, tl.cdiv(K, BLOCK_K)):
        a = tl.load(a_ptrs, mask=offs_k[None, :] < K - kk * BLOCK_K, other=0.0)
        b = tl.load(b_ptrs, mask=offs_k[:, None] < K - kk * BLOCK_K, other=0.0)
        acc = tl.dot(a, b, acc)
        a_ptrs += BLOCK_K * stride_ak
        b_ptrs += BLOCK_K * stride_bk

    c = acc.to(c_ptr.dtype.element_ty)
    offs_cm = pid_m * BLOCK_M + tl.arange(0, BLOCK_M)
    offs_cn = pid_n * BLOCK_N + tl.arange(0, BLOCK_N)
    c_ptrs = c_ptr + offs_cm[:, None] * stride_cm + offs_cn[None, :] * stride_cn
    mask = (offs_cm[:, None] < M) & (offs_cn[None, :] < N)
    tl.store(c_ptrs, c, mask=mask)

# config = {"BLOCK_K": 32, "BLOCK_M": 512, "BLOCK_N": 128, "GROUP_M": 8, "arch": "sm_100", "dtype": "fp8e4m3", "num_ctas": 1, "num_stages": 2, "num_warps": 4}
# arch = sm_100


// ===== COMPILED SASS (sm_100a) =====

	.target	sm_100a

	.elftype	@"ET_EXEC"


//--------------------- .note.nv.tkinfo           --------------------------
	.section	.note.nv.tkinfo,"",@"SHT_NOTE"
	.sectionflags	@"SHF_NOTE_NV_TKINFO"
	.tkinfo
        /*0018*/ 	.word	0x00000081
        /*0030*/ 	.string	""
        /*0030*/ 	.string	"ptxas-blackwell"
        /*0030*/ 	.string	"Cuda compilation tools, release 12.9, V12.9.86"
        /*0030*/ 	.string	"Build cuda_12.9.r12.9/compiler.36037853_0"
        /*0030*/ 	.string	"-v  -suppress-debug-info  -lineinfo  -arch sm_100a "



//--------------------- .note.nv.cuver            --------------------------
	.section	.note.nv.cuver,"",@"SHT_NOTE"
	.sectionflags	@"SHF_NOTE_NV_CUVER"
        /*0018*/ 	.short	0x0001
        /*001a*/ 	.short	0x0064
        /*001c*/ 	.short	0x0001
        /*001e*/ 	.short	0x0000
        /*0020*/ 	.short	0x0001
        /*0022*/ 	.short	0x0000


//--------------------- .nv.info                  --------------------------
	.section	.nv.info,"",@"SHT_CUDA_INFO"
	.align	4


	//----- nvinfo : EIATTR_REGCOUNT
	.align		4
        /*0000*/ 	.byte	0x04, 0x2f
        /*0002*/ 	.short	(.L_4 - .L_3)
	.align		4
.L_3:
        /*0004*/ 	.word	index@(matmul_kernel)
        /*0008*/ 	.word	0x00000060


	//----- nvinfo : EIATTR_FRAME_SIZE
	.align		4
.L_4:
        /*000c*/ 	.byte	0x04, 0x11
        /*000e*/ 	.short	(.L_6 - .L_5)
	.align		4
.L_5:
        /*0010*/ 	.word	index@($__internal_2_$__cuda_sm10x_tcgen05_guardrail_trap_unallocated_columns_being_dealloced)
        /*0014*/ 	.word	0x00000870


	//----- nvinfo : EIATTR_FRAME_SIZE
	.align		4
.L_6:
        /*0018*/ 	.byte	0x04, 0x11
        /*001a*/ 	.short	(.L_8 - .L_7)
	.align		4
.L_7:
        /*001c*/ 	.word	index@($__internal_1_$__cuda_sm10x_tcgen05_guardrail_trap_phase_invalid_during_alloc)
        /*0020*/ 	.word	0x00000870


	//----- nvinfo : EIATTR_FRAME_SIZE
	.align		4
.L_8:
        /*0024*/ 	.byte	0x04, 0x11
        /*0026*/ 	.short	(.L_10 - .L_9)
	.align		4
.L_9:
        /*0028*/ 	.word	index@($__internal_0_$__cuda_sm10x_tcgen05_guardrail_trap_col_being_dealloced_not_returned_by_alloc)
        /*002c*/ 	.word	0x00000870


	//----- nvinfo : EIATTR_FRAME_SIZE
	.align		4
.L_10:
        /*0030*/ 	.byte	0x04, 0x11
        /*0032*/ 	.short	(.L_12 - .L_11)
	.align		4
.L_11:
        /*0034*/ 	.word	index@(matmul_kernel)
        /*0038*/ 	.word	0x00000870


	//----- nvinfo : EIATTR_MIN_STACK_SIZE
	.align		4
.L_12:
        /*003c*/ 	.byte	0x04, 0x12
        /*003e*/ 	.short	(.L_14 - .L_13)
	.align		4
.L_13:
        /*0040*/ 	.word	index@(matmul_kernel)
        /*0044*/ 	.word	0x00000870
.L_14:


//--------------------- .nv.info.matmul_kernel    --------------------------
	.section	.nv.info.matmul_kernel,"",@"SHT_CUDA_INFO"
	.sectionflags	@""
	.align	4


	//----- nvinfo : EIATTR_CUDA_API_VERSION
	.align		4
        /*0000*/ 	.byte	0x04, 0x37
        /*0002*/ 	.short	(.L_16 - .L_15)
.L_15:
        /*0004*/ 	.word	0x00000081


	//----- nvinfo : EIATTR_KPARAM_INFO
	.align		4
.L_16:
        /*0008*/ 	.byte	0x04, 0x17
        /*000a*/ 	.short	(.L_18 - .L_17)
.L_17:
        /*000c*/ 	.word	0x00000000
        /*0010*/ 	.short	0x000d
        /*0012*/ 	.short	0x0048
        /*0014*/ 	.byte	0x00, 0xf4, 0x21, 0x00


	//----- nvinfo : EIATTR_KPARAM_INFO
	.align		4
.L_18:
        /*0018*/ 	.byte	0x04, 0x17
        /*001a*/ 	.short	(.L_20 - .L_19)
.L_19:
        /*001c*/ 	.word	0x00000000
        /*0020*/ 	.short	0x000c
        /*0022*/ 	.short	0x0040
        /*0024*/ 	.byte	0x00, 0xf4, 0x21, 0x00


	//----- nvinfo : EIATTR_KPARAM_INFO
	.align		4
.L_20:
        /*0028*/ 	.byte	0x04, 0x17
        /*002a*/ 	.short	(.L_22 - .L_21)
.L_21:
        /*002c*/ 	.word	0x00000000
        /*0030*/ 	.short	0x000b
        /*0032*/ 	.short	0x0038
        /*0034*/ 	.byte	0x00, 0xf0, 0x11, 0x00


	//----- nvinfo : EIATTR_KPARAM_INFO
	.align		4
.L_22:
        /*0038*/ 	.byte	0x04, 0x17
        /*003a*/ 	.short	(.L_24 - .L_23)
.L_23:
        /*003c*/ 	.word	0x00000000
        /*0040*/ 	.short	0x000a
        /*0042*/ 	.short	0x0034
        /*0044*/ 	.byte	0x00, 0xf0, 0x11, 0x00


	//----- nvinfo : EIATTR_KPARAM_INFO
	.align		4
.L_24:
        /*0048*/ 	.byte	0x04, 0x17
        /*004a*/ 	.short	(.L_26 - .L_25)
.L_25:
        /*004c*/ 	.word	0x00000000
        /*0050*/ 	.short	0x0009
        /*0052*/ 	.short	0x0030
        /*0054*/ 	.byte	0x00, 0xf0, 0x11, 0x00


	//----- nvinfo : EIATTR_KPARAM_INFO
	.align		4
.L_26:
        /*0058*/ 	.byte	0x04, 0x17
        /*005a*/ 	.short	(.L_28 - .L_27)
.L_27:
        /*005c*/ 	.word	0x00000000
        /*0060*/ 	.short	0x0008
        /*0062*/ 	.short	0x002c
        /*0064*/ 	.byte	0x00, 0xf0, 0x11, 0x00


	//----- nvinfo : EIATTR_KPARAM_INFO
	.align		4
.L_28:
        /*0068*/ 	.byte	0x04, 0x17
        /*006a*/ 	.short	(.L_30 - .L_29)
.L_29:
        /*006c*/ 	.word	0x00000000
        /*0070*/ 	.short	0x0007
        /*0072*/ 	.short	0x0028
        /*0074*/ 	.byte	0x00, 0xf0, 0x11, 0x00


	//----- nvinfo : EIATTR_KPARAM_INFO
	.align		4
.L_30:
        /*0078*/ 	.byte	0x04, 0x17
        /*007a*/ 	.short	(.L_32 - .L_31)
.L_31:
        /*007c*/ 	.word	0x00000000
        /*0080*/ 	.short	0x0006
        /*0082*/ 	.short	0x0024
        /*0084*/ 	.byte	0x00, 0xf0, 0x11, 0x00


	//----- nvinfo : EIATTR_KPARAM_INFO
	.align		4
.L_32:
        /*0088*/ 	.byte	0x04, 0x17
        /*008a*/ 	.short	(.L_34 - .L_33)
.L_33:
        /*008c*/ 	.word	0x00000000
        /*0090*/ 	.short	0x0005
        /*0092*/ 	.short	0x0020
        /*0094*/ 	.byte	0x00, 0xf0, 0x11, 0x00


	//----- nvinfo : EIATTR_KPARAM_INFO
	.align		4
.L_34:
        /*0098*/ 	.byte	0x04, 0x17
        /*009a*/ 	.short	(.L_36 - .L_35)
.L_35:
        /*009c*/ 	.word	0x00000000
        /*00a0*/ 	.short	0x0004
        /*00a2*/ 	.short	0x001c
        /*00a4*/ 	.byte	0x00, 0xf0, 0x11, 0x00


	//----- nvinfo : EIATTR_KPARAM_INFO
	.align		4
.L_36:
        /*00a8*/ 	.byte	0x04, 0x17
        /*00aa*/ 	.short	(.L_38 - .L_37)
.L_37:
        /*00ac*/ 	.word	0x00000000
        /*00b0*/ 	.short	0x0003
        /*00b2*/ 	.short	0x0018
        /*00b4*/ 	.byte	0x00, 0xf0, 0x11, 0x00


	//----- nvinfo : EIATTR_KPARAM_INFO
	.align		4
.L_38:
        /*00b8*/ 	.byte	0x04, 0x17
        /*00ba*/ 	.short	(.L_40 - .L_39)
.L_39:
        /*00bc*/ 	.word	0x00000000
        /*00c0*/ 	.short	0x0002
        /*00c2*/ 	.short	0x0010
        /*00c4*/ 	.byte	0x00, 0xf4, 0x21, 0x00


	//----- nvinfo : EIATTR_KPARAM_INFO
	.align		4
.L_40:
        /*00c8*/ 	.byte	0x04, 0x17
        /*00ca*/ 	.short	(.L_42 - .L_41)
.L_41:
        /*00cc*/ 	.word	0x00000000
        /*00d0*/ 	.short	0x0001
        /*00d2*/ 	.short	0x0008
        /*00d4*/ 	.byte	0x00, 0xf4, 0x21, 0x00


	//----- nvinfo : EIATTR_KPARAM_INFO
	.align		4
.L_42:
        /*00d8*/ 	.byte	0x04, 0x17
        /*00da*/ 	.short	(.L_44 - .L_43)
.L_43:
        /*00dc*/ 	.word	0x00000000
        /*00e0*/ 	.short	0x0000
        /*00e2*/ 	.short	0x0000
        /*00e4*/ 	.byte	0x00, 0xf4, 0x21, 0x00


	//----- nvinfo : EIATTR_AT_ENTRY_FRAGMENTS
	.align		4
.L_44:
        /*00e8*/ 	.byte	0x04, 0x4f
        /*00ea*/ 	.short	(.L_46 - .L_45)


	//   ....[0]....
.L_45:
        /*00ec*/ 	.word	0x00000004


	//----- nvinfo : EIATTR_RESERVED_SMEM_USED
	.align		4
.L_46:
        /*00f0*/ 	.byte	0x01, 0x41
	.zero		2


	//----- nvinfo : EIATTR_SPARSE_MMA_MASK
	.align		4
        /*00f4*/ 	.byte	0x03, 0x50
        /*00f6*/ 	.short	0x0000


	//----- nvinfo : EIATTR_TCGEN05_1CTA_USED
	.align		4
        /*00f8*/ 	.byte	0x01, 0x51
	.zero		2


	//----- nvinfo : EIATTR_MAXREG_COUNT
	.align		4
        /*00fc*/ 	.byte	0x03, 0x1b
        /*00fe*/ 	.short	0x00ff


	//----- nvinfo : EIATTR_NUM_BARRIERS
	.align		4
        /*0100*/ 	.byte	0x02, 0x4c
        /*0102*/ 	.byte	0x01
	.zero		1


	//----- nvinfo : EIATTR_ANNOTATIONS
	.align		4
        /*0104*/ 	.byte	0x04, 0x55
        /*0106*/ 	.short	(.L_48 - .L_47)


	//   ....[0]....
.L_47:
        /*0108*/ 	.word	0x00000001
        /*010c*/ 	.byte	0xb0, 0x09, 0x00, 0x00, 0x01, 0x00, 0x00, 0x00, 0x90, 0x10, 0x00, 0x00, 0x01, 0x00, 0x00, 0x00
        /* <DEDUP_REMOVED lines=1325> */
        /*53ec*/ 	.byte	0x40, 0x75, 0x02, 0x00


	//----- nvinfo : EIATTR_INT_WARP_WIDE_INSTR_OFFSETS
	.align		4
.L_48:
        /*53f0*/ 	.byte	0x04, 0x31
        /*53f2*/ 	.short	(.L_50 - .L_49)


	//   ....[0]....
.L_49:
        /*53f4*/ 	.word	0x00001b40


	//   ....[1]....
        /*53f8*/ 	.word	0x00001b50


	//   ....[2]....
        /*53fc*/ 	.word	0x00002870


	//   ....[3]....
        /*5400*/ 	.word	0x00027740


	//   ....[4]....
        /*5404*/ 	.word	0x00027790


	//----- nvinfo : EIATTR_COOP_GROUP_MASK_REGIDS
	.align		4
.L_50:
        /*5408*/ 	.byte	0x04, 0x29
        /*540a*/ 	.short	(.L_52 - .L_51)


	//   ....[0]....
.L_51:
        /*540c*/ 	.word	0xffffffff


	//   ....[1]....
        /*5410*/ 	.word	0xffffffff


	//   ....[2]....
        /*5414*/ 	.word	0xffffffff


	//   ....[3]....
        /*5418*/ 	.word	0xffffffff


	//----- nvinfo : EIATTR_COOP_GROUP_INSTR_OFFSETS
	.align		4
.L_52:
        /*541c*/ 	.byte	0x04, 0x28
        /*541e*/ 	.short	(.L_54 - .L_53)


	//   ....[0]....
.L_53:
        /*5420*/ 	.word	0x00000080


	//   ....[1]....
        /*5424*/ 	.word	0x00000340


	//   ....[2]....
        /*5428*/ 	.word	0x000275d0


	//   ....[3]....
        /*542c*/ 	.word	0x00027840


	//----- nvinfo : EIATTR_VRC_CTA_INIT_COUNT
	.align		4
.L_54:
        /*5430*/ 	.byte	0x02, 0x4a
        /*5432*/ 	.byte	0x80
	.zero		1


	//----- nvinfo : EIATTR_MBARRIER_INSTR_OFFSETS
	.align		4
        /*5434*/ 	.byte	0x04, 0x39
        /*5436*/ 	.short	(.L_56 - .L_55)


	//   ....[0]....
.L_55:
        /*5438*/ 	.word	0x00001ce0
        /*543c*/ 	.word	0x000000ff
        /*5440*/ 	.word	0x00000000
        /*5444*/ 	.short	0x0100
        /*5446*/ 	.byte	0x0b
	.zero		1


	//   ....[1]....
        /*5448*/ 	.word	0x00007140
        /*544c*/ 	.word	0x000000ff
        /*5450*/ 	.word	0x0000a008
        /*5454*/ 	.short	0x0100
        /*5456*/ 	.byte	0x0a
	.zero		1


	//   ....[2]....
        /*5458*/ 	.word	0x0000df30
        /*545c*/ 	.word	0x000000ff
        /*5460*/ 	.word	0x00000000
        /*5464*/ 	.short	0x010a
        /*5466*/ 	.byte	0x0b
	.zero		1


	//   ....[3]....
        /*5468*/ 	.word	0x000138a0
        /*546c*/ 	.word	0x000000ff
        /*5470*/ 	.word	0x00000000
        /*5474*/ 	.short	0x010a
        /*5476*/ 	.byte	0x0b
	.zero		1


	//   ....[4]....
        /*5478*/ 	.word	0x00013960
        /*547c*/ 	.word	0x000000ff
        /*5480*/ 	.word	0x0000a000
        /*5484*/ 	.short	0x0108
        /*5486*/ 	.byte	0x0a
	.zero		1


	//   ....[5]....
        /*5488*/ 	.word	0x000139e0
        /*548c*/ 	.word	0x000000ff
        /*5490*/ 	.word	0x0000a008
        /*5494*/ 	.short	0x0108
        /*5496*/ 	.byte	0x0a
	.zero		1


	//   ....[6]....
        /*5498*/ 	.word	0x00027860
        /*549c*/ 	.word	0x000000ff
        /*54a0*/ 	.word	0x00000000
        /*54a4*/ 	.short	0x010a
        /*54a6*/ 	.byte	0x0b
	.zero		1


	//   ....[7]....
        /*54a8*/ 	.word	0x00027890
        /*54ac*/ 	.word	0x000000ff
        /*54b0*/ 	.word	0x00000000
        /*54b4*/ 	.short	0x010a
        /*54b6*/ 	.byte	0x0b
	.zero		1


	//----- nvinfo : EIATTR_NUM_MBARRIERS
	.align		4
.L_56:
        /*54b8*/ 	.byte	0x03, 0x38
        /*54ba*/ 	.short	0x0002


	//----- nvinfo : EIATTR_EXIT_INSTR_OFFSETS
	.align		4
        /*54bc*/ 	.byte	0x04, 0x1c
        /*54be*/ 	.short	(.L_58 - .L_57)


	//   ....[0]....
.L_57:
        /*54c0*/ 	.word	0x00027850


	//----- nvinfo : EIATTR_REQNTID
	.align		4
.L_58:
        /*54c4*/ 	.byte	0x04, 0x10
        /*54c6*/ 	.short	(.L_60 - .L_59)
.L_59:
        /*54c8*/ 	.word	0x00000080
        /*54cc*/ 	.word	0x00000001
        /*54d0*/ 	.word	0x00000001


	//----- nvinfo : EIATTR_CRS_STACK_SIZE
	.align		4
.L_60:
        /*54d4*/ 	.byte	0x04, 0x1e
        /*54d6*/ 	.short	(.L_62 - .L_61)
.L_61:
        /*54d8*/ 	.word	0x00000000


	//----- nvinfo : EIATTR_CBANK_PARAM_SIZE
	.align		4
.L_62:
        /*54dc*/ 	.byte	0x03, 0x19
        /*54de*/ 	.short	0x0050


	//----- nvinfo : EIATTR_PARAM_CBANK
	.align		4
        /*54e0*/ 	.byte	0x04, 0x0a
        /*54e2*/ 	.short	(.L_64 - .L_63)
	.align		4
.L_63:
        /*54e4*/ 	.word	index@(.nv.constant0.matmul_kernel)
        /*54e8*/ 	.short	0x0380
        /*54ea*/ 	.short	0x0050


	//----- nvinfo : EIATTR_SW_WAR
	.align		4
.L_64:
        /*54ec*/ 	.byte	0x04, 0x36
        /*54ee*/ 	.short	(.L_66 - .L_65)
.L_65:
        /*54f0*/ 	.word	0x00000008
.L_66:


//--------------------- .nv.compat                --------------------------
	.section	.nv.compat,"",@"SHT_CUDA_COMPAT_INFO"
	.align	4
        /*0000*/ 	.byte	0x02, 0x02, 0x02, 0x00, 0x02, 0x05, 0x05, 0x00, 0x02, 0x03, 0x00, 0x00, 0x02, 0x06, 0x01, 0x00


//--------------------- .nv.callgraph             --------------------------
	.section	.nv.callgraph,"",@"SHT_CUDA_CALLGRAPH"
	.align	4
	.sectionentsize	8
	.align		4
        /*0000*/ 	.word	0x00000000
	.align		4
        /*0004*/ 	.word	0xffffffff
	.align		4
        /*0008*/ 	.word	0x00000000
	.align		4
        /*000c*/ 	.word	0xfffffffe
	.align		4
        /*0010*/ 	.word	0x00000000
	.align		4
        /*0014*/ 	.word	0xfffffffd
	.align		4
        /*0018*/ 	.word	0x00000000
	.align		4
        /*001c*/ 	.word	0xfffffffc


//--------------------- .text.matmul_kernel       --------------------------
	.section	.text.matmul_kernel,"ax",@progbits
	.align	128
        .global         matmul_kernel
        .type           matmul_kernel,@function
        .size           matmul_kernel,(.L_x_20 - matmul_kernel)
        .other          matmul_kernel,@"STO_CUDA_ENTRY STV_DEFAULT"
matmul_kernel:
.text.matmul_kernel:
[----:B------:R-:W0:Y:S01]  /*0000*/  LDC R1, c[0x0][0x37c] ;  /* 0x0000df00ff017b82 */ /* 0x000e220000000800 */
[----:B------:R-:W1:Y:S01]  /*0010*/  S2R R0, SR_TID.X ;  /* 0x0000000000007919 */ /* 0x000e620000002100 */
[----:B0-----:R-:W-:Y:S01]  /*0020*/  VIADD R1, R1, 0xfffff790 ;  /* 0xfffff79001017836 */ /* 0x001fe20000000000 */
[----:B------:R-:W0:Y:S01]  /*0030*/  LDCU.64 UR22, c[0x0][0x358] ;  /* 0x00006b00ff1677ac */ /* 0x000e220008000a00 */
[----:B-1----:R-:W-:-:S13]  /*0040*/  ISETP.GE.U32.AND P0, PT, R0, 0x20, PT ;  /* 0x000000200000780c */ /* 0x002fda0003f06070 */
[----:B------:R-:W-:Y:S02]  /*0050*/  VOTEU.ANY UP0, P0 ;  /* 0x0000000000ff7886 */ /* 0x000fe40000000100 */
[----:B------:R-:W-:Y:S05]  /*0060*/  BRA.U UP0, `(.L_x_0) ;  /* 0x0000000100b87547 */ /* 0x000fea000b800000 */
[----:B------:R-:W1:Y:S01]  /*0070*/  S2UR UR6, SR_CgaCtaId ;  /* 0x00000000000679c3 */ /* 0x000e620000008800 */
[----:B------:R-:W-:Y:S01]  /*0080*/  NOP ;  /* 0x0000000000007918 */ /* 0x000fe20000000000 */
[----:B------:R-:W-:Y:S02]  /*0090*/  UMOV UR4, 0x40 ;  /* 0x0000004000047882 */ /* 0x000fe40000000000 */
[----:B-1----:R-:W-:-:S09]  /*00a0*/  ULEA UR4, UR6, UR4, 0x18 ;  /* 0x0000000406047291 */ /* 0x002fd2000f8ec0ff */
[----:B------:R-:W1:Y:S01]  /*00b0*/  LDS.U8 R0, [UR4] ;  /* 0x00000004ff007984 */ /* 0x000e620008000000 */
[----:B------:R-:W-:Y:S02]  /*00c0*/  UMOV UR4, 0x400 ;  /* 0x0000040000047882 */ /* 0x000fe40000000000 */
[----:B------:R-:W-:Y:S01]  /*00d0*/  ULEA UR4, UR6, UR4, 0x18 ;  /* 0x0000000406047291 */ /* 0x000fe2000f8ec0ff */
[----:B-1----:R-:W-:-:S13]  /*00e0*/  ISETP.NE.AND P0, PT, R0, RZ, PT ;  /* 0x000000ff0000720c */ /* 0x002fda0003f05270 */
[----:B------:R-:W-:Y:S05]  /*00f0*/  @P0 BRA `(.L_x_1) ;  /* 0x00000000007c0947 */ /* 0x000fea0003800000 */
[----:B------:R-:W-:-:S13]  /*0100*/  ELECT P0, URZ, PT ;  /* 0x0000000000ff782f */ /* 0x000fda0003800000 */
[----:B------:R-:W-:Y:S05]  /*0110*/  @!P0 BRA `(.L_x_2) ;  /* 0x0000000000848947 */ /* 0x000fea0003800000 */
[----:B------:R-:W-:Y:S01]  /*0120*/  UMOV UR5, 0x10 ;  /* 0x0000001000057882 */ /* 0x000fe20000000000 */
[----:B------:R-:W-:Y:S02]  /*0130*/  IMAD.MOV.U32 R4, RZ, RZ, 0x1 ;  /* 0x00000001ff047424 */ /* 0x000fe400078e00ff */
[----:B------:R-:W-:Y:S02]  /*0140*/  IMAD.MOV.U32 R5, RZ, RZ, 0xffff ;  /* 0x0000ffffff057424 */ /* 0x000fe400078e00ff */
[----:B------:R-:W-:Y:S04]  /*0150*/  DEPBAR.LE SB1, 0x36 ;  /* 0x00009d800000791a */ /* 0x000fe80000000000 */
[----:B------:R-:W1:Y:S02]  /*0160*/  UTCATOMSWS.FIND_AND_SET.ALIGN UP1, UR5, UR5 ;  /* 0x00000005000575e3 */ /* 0x000e640008020800 */
[----:B-1----:R-:W-:-:S04]  /*0170*/  PLOP3.LUT P0, PT, PT, PT, UP1, 0x80, 0x8 ;  /* 0x000000000008781c */ /* 0x002fc80003f0f018 */
[----:B------:R-:W-:-:S04]  /*0180*/  SEL R0, RZ, 0xffffffff, !P0 ;  /* 0xffffffffff007807 */ /* 0x000fc80004000000 */
[----:B------:R-:W-:Y:S01]  /*0190*/  ISETP.NE.AND P0, PT, R0, RZ, PT ;  /* 0x000000ff0000720c */ /* 0x000fe20003f05270 */
[----:B------:R-:W-:-:S12]  /*01a0*/  IMAD.U32 R0, RZ, RZ, UR5 ;  /* 0x00000005ff007e24 */ /* 0x000fd8000f8e00ff */
[----:B------:R-:W-:Y:S05]  /*01b0*/  @P0 BRA `(.L_x_3) ;  /* 0x0000000000240947 */ /* 0x000fea0003800000 */
.L_x_4:
[----:B------:R-:W-:Y:S05]  /*01c0*/  NANOSLEEP 0x64 ;  /* 0x000000640000795d */ /* 0x000fea0003800000 */
[----:B------:R-:W-:-:S05]  /*01d0*/  UMOV UR5, 0x10 ;  /* 0x0000001000057882 */ /* 0x000fca0000000000 */
[----:B------:R-:W-:Y:S04]  /*01e0*/  DEPBAR.LE SB1, 0x36 ;  /* 0x00009d800000791a */ /* 0x000fe80000000000 */
[----:B------:R-:W1:Y:S02]  /*01f0*/  UTCATOMSWS.FIND_AND_SET.ALIGN UP1, UR5, UR5 ;  /* 0x00000005000575e3 */ /* 0x000e640008020800 */
[----:B-1----:R-:W-:-:S04]  /*0200*/  PLOP3.LUT P0, PT, PT, PT, UP1, 0x80, 0x8 ;  /* 0x000000000008781c */ /* 0x002fc80003f0f018 */
[----:B------:R-:W-:-:S04]  /*0210*/  SEL R0, RZ, 0xffffffff, !P0 ;  /* 0xffffffffff007807 */ /* 0x000fc80004000000 */
[----:B------:R-:W-:Y:S01]  /*0220*/  ISETP.NE.AND P0, PT, R0, RZ, PT ;  /* 0x000000ff0000720c */ /* 0x000fe20003f05270 */
[----:B------:R-:W-:-:S12]  /*0230*/  IMAD.U32 R0, RZ, RZ, UR5 ;  /* 0x00000005ff007e24 */ /* 0x000fd8000f8e00ff */
[----:B------:R-:W-:Y:S05]  /*0240*/  @!P0 BRA `(.L_x_4) ;  /* 0xfffffffc00dc8947 */ /* 0x000fea000383ffff */
.L_x_3:
[C---:B------:R-:W-:Y:S01]  /*0250*/  VIADD R3, R0.reuse, 0x10 ;  /* 0x0000001000037836 */ /* 0x040fe20000000000 */
[----:B------:R-:W-:Y:S01]  /*0260*/  UMOV UR5, 0x50 ;  /* 0x0000005000057882 */ /* 0x000fe20000000000 */
[----:B------:R-:W-:Y:S01]  /*0270*/  SHF.L.U32 R2, R5, R0, RZ ;  /* 0x0000000005027219 */ /* 0x000fe200000006ff */
[----:B------:R-:W-:Y:S01]  /*0280*/  ULEA UR5, UR6, UR5, 0x18 ;  /* 0x0000000506057291 */ /* 0x000fe2000f8ec0ff */
[----:B------:R-:W-:Y:S01]  /*0290*/  IMAD.SHL.U32 R0, R0, 0x20, RZ ;  /* 0x0000002000007824 */ /* 0x000fe200078e00ff */
[----:B------:R-:W-:-:S04]  /*02a0*/  SHF.L.U32 R3, R4, R3, RZ ;  /* 0x0000000304037219 */ /* 0x000fc800000006ff */
[----:B------:R-:W-:-:S05]  /*02b0*/  LOP3.LUT R2, R3, R2, RZ, 0xfc, !PT ;  /* 0x0000000203027212 */ /* 0x000fca00078efcff */
[----:B------:R1:W-:Y:S04]  /*02c0*/  ATOMS.OR RZ, [UR5], R2 ;  /* 0x00000002ffff798c */ /* 0x0003e8000b000005 */
[----:B------:R1:W-:Y:S01]  /*02d0*/  STS [UR4], R0 ;  /* 0x00000000ff007988 */ /* 0x0003e20008000804 */
[----:B------:R-:W-:Y:S05]  /*02e0*/  BRA `(.L_x_2) ;  /* 0x0000000000107947 */ /* 0x000fea0003800000 */
.L_x_1:
[----:B------:R-:W-:Y:S01]  /*02f0*/  IMAD.MOV.U32 R0, RZ, RZ, -0x1 ;  /* 0xffffffffff007424 */ /* 0x000fe200078e00ff */
[----:B------:R-:W-:-:S04]  /*0300*/  MOV R2, 0x330 ;  /* 0x0000033000027802 */ /* 0x000fc80000000f00 */
[----:B------:R1:W-:Y:S03]  /*0310*/  STS [UR4], R0 ;  /* 0x00000000ff007988 */ /* 0x0003e60008000804 */
[----:B01----:R-:W-:Y:S05]  /*0320*/  CALL.REL.NOINC `($__internal_1_$__cuda_sm10x_tcgen05_guardrail_trap_phase_invalid_during_alloc) ;  /* 0x0000027400707944 */ /* 0x003fea0003c00000 */
.L_x_2:
[----:B------:R-:W-:Y:S05]  /*0330*/  WARPSYNC.ALL ;  /* 0x0000000000007948 */ /* 0x000fea0003800000 */
[----:B------:R-:W-:Y:S01]  /*0340*/  NOP ;  /* 0x0000000000007918 */ /* 0x000fe20000000000 */
.L_x_0:
[----:B------:R-:W2:Y:S01]  /*0350*/  LDC.64 R32, c[0x0][0x398] ;  /* 0x0000e600ff207b82 */ /* 0x000ea20000000a00 */
[----:B------:R-:W3:Y:S01]  /*0360*/  S2R R5, SR_CTAID.X ;  /* 0x0000000000057919 */ /* 0x000ee20000002500 */
[----:B------:R-:W-:Y:S01]  /*0370*/  UMOV UR10, 0x400 ;  /* 0x00000400000a7882 */ /* 0x000fe20000000000 */
[----:B------:R-:W4:Y:S01]  /*0380*/  LDCU UR14, c[0x0][0x3a4] ;  /* 0x00007480ff0e77ac */ /* 0x000f220008000800 */
[----:B------:R-:W5:Y:S01]  /*0390*/  S2R R13, SR_TID.X ;  /* 0x00000000000d7919 */ /* 0x000f620000002100 */
[----:B------:R-:W1:Y:S03]  /*03a0*/  LDCU.64 UR6, c[0x0][0x3a8] ;  /* 0x00007500ff0677ac */ /* 0x000e660008000a00 */
[----:B------:R-:W0:Y:S01]  /*03b0*/  S2UR UR5, SR_CgaCtaId ;  /* 0x00000000000579c3 */ /* 0x000e220000008800 */
[----:B------:R-:W0:Y:S01]  /*03c0*/  LDCU.128 UR16, c[0x0][0x380] ;  /* 0x00007000ff1077ac */ /* 0x000e220008000c00 */
[----:B------:R-:W-:-:S06]  /*03d0*/  UMOV UR12, 0x1 ;  /* 0x00000001000c7882 */ /* 0x000fcc0000000000 */
[----:B------:R-:W1:Y:S02]  /*03e0*/  LDC R25, c[0x0][0x3a0] ;  /* 0x0000e800ff197b82 */ /* 0x000e640000000800 */
[----:B-12---:R-:W-:Y:S01]  /*03f0*/  VIADD R0, R33, 0x7f ;  /* 0x0000007f21007836 */ /* 0x006fe20000000000 */
[----:B------:R-:W-:-:S04]  /*0400*/  IABS R29, R33 ;  /* 0x00000021001d7213 */ /* 0x000fc80000000000 */
[----:B------:R-:W-:Y:S01]  /*0410*/  SHF.R.S32.HI R3, RZ, 0x1f, R0 ;  /* 0x0000001fff037819 */ /* 0x000fe20000011400 */
[----:B0-----:R-:W-:-:S03]  /*0420*/  ULEA UR10, UR5, UR10, 0x18 ;  /* 0x0000000a050a7291 */ /* 0x001fc6000f8ec0ff */
[----:B------:R-:W-:Y:S02]  /*0430*/  LEA.HI R3, R3, R0, RZ, 0x7 ;  /* 0x0000000003037211 */ /* 0x000fe400078f38ff */
[----:B---3--:R-:W-:Y:S01]  /*0440*/  IABS R8, R5 ;  /* 0x0000000500087213 */ /* 0x008fe20000000000 */
[----:B------:R-:W-:Y:S01]  /*0450*/  UIADD3 UR11, UPT, UPT, UR10, 0xa000, URZ ;  /* 0x0000a0000a0b7890 */ /* 0x000fe2000fffe0ff */
[----:B------:R-:W-:Y:S02]  /*0460*/  SHF.R.S32.HI R3, RZ, 0x7, R3 ;  /* 0x00000007ff037819 */ /* 0x000fe40000011403 */
[----:B-----5:R-:W-:Y:S01]  /*0470*/  SHF.R.U32.HI R31, RZ, 0x5, R13 ;  /* 0x00000005ff1f7819 */ /* 0x020fe2000001160d */
[----:B------:R-:W-:Y:S01]  /*0480*/  VIADD R14, R25, 0xffffffe2 ;  /* 0xffffffe2190e7836 */ /* 0x000fe20000000000 */
[----:B------:R-:W-:Y:S01]  /*0490*/  LOP3.LUT R16, R13, 0x7f, RZ, 0xc0, !PT ;  /* 0x0000007f0d107812 */ /* 0x000fe200078ec0ff */
[----:B------:R-:W-:Y:S01]  /*04a0*/  IMAD.SHL.U32 R4, R3, 0x8, RZ ;  /* 0x0000000803047824 */ /* 0x000fe200078e00ff */
[----:B------:R-:W-:-:S04]  /*04b0*/  SGXT.U32 R31, R31, 0x2 ;  /* 0x000000021f1f781a */ /* 0x000fc80000000000 */
[-C--:B------:R-:W-:Y:S02]  /*04c0*/  IABS R7, R4.reuse ;  /* 0x0000000400077213 */ /* 0x080fe40000000000 */
[----:B------:R-:W-:Y:S02]  /*04d0*/  IABS R10, R4 ;  /* 0x00000004000a7213 */ /* 0x000fe40000000000 */
[----:B------:R-:W0:Y:S08]  /*04e0*/  I2F.RP R0, R7 ;  /* 0x0000000700007306 */ /* 0x000e300000209400 */
[----:B0-----:R-:W0:Y:S02]  /*04f0*/  MUFU.RCP R0, R0 ;  /* 0x0000000000007308 */ /* 0x001e240000001000 */
[----:B0-----:R-:W-:-:S02]  /*0500*/  VIADD R2, R0, 0xffffffe ;  /* 0x0ffffffe00027836 */ /* 0x001fc40000000000 */
[----:B------:R-:W-:-:S04]  /*0510*/  IMAD.MOV R0, RZ, RZ, -R10 ;  /* 0x000000ffff007224 */ /* 0x000fc800078e0a0a */
[----:B------:R0:W1:Y:S02]  /*0520*/  F2I.FTZ.U32.TRUNC.NTZ R3, R2 ;  /* 0x0000000200037305 */ /* 0x000064000021f000 */
[----:B0-----:R-:W-:Y:S02]  /*0530*/  IMAD.MOV.U32 R2, RZ, RZ, RZ ;  /* 0x000000ffff027224 */ /* 0x001fe400078e00ff */
[----:B-1----:R-:W-:-:S04]  /*0540*/  IMAD.MOV R6, RZ, RZ, -R3 ;  /* 0x000000ffff067224 */ /* 0x002fc800078e0a03 */
[----:B------:R-:W-:Y:S02]  /*0550*/  IMAD R9, R6, R7, RZ ;  /* 0x0000000706097224 */ /* 0x000fe400078e02ff */
[----:B------:R-:W-:Y:S02]  /*0560*/  IMAD.MOV.U32 R6, RZ, RZ, R8 ;  /* 0x000000ffff067224 */ /* 0x000fe400078e0008 */
[----:B------:R-:W-:-:S06]  /*0570*/  IMAD.HI.U32 R3, R3, R9, R2 ;  /* 0x0000000903037227 */ /* 0x000fcc00078e0002 */
[----:B------:R-:W-:-:S04]  /*0580*/  IMAD.HI.U32 R3, R3, R6, RZ ;  /* 0x0000000603037227 */ /* 0x000fc800078e00ff */
[----:B------:R-:W-:Y:S01]  /*0590*/  IMAD R0, R3, R0, R6 ;  /* 0x0000000003007224 */ /* 0x000fe200078e0206 */
[----:B------:R-:W-:Y:S04]  /*05a0*/  BAR.SYNC.DEFER_BLOCKING 0x0 ;  /* 0x0000000000007b1d */ /* 0x000fe80000010000 */
[----:B------:R-:W-:-:S13]  /*05b0*/  ISETP.GT.U32.AND P1, PT, R7, R0, PT ;  /* 0x000000000700720c */ /* 0x000fda0003f24070 */
[----:B------:R-:W-:Y:S02]  /*05c0*/  @!P1 IMAD.IADD R0, R0, 0x1, -R7 ;  /* 0x0000000100009824 */ /* 0x000fe400078e0a07 */
[----:B------:R-:W-:Y:S01]  /*05d0*/  @!P1 VIADD R3, R3, 0x1 ;  /* 0x0000000103039836 */ /* 0x000fe20000000000 */
[----:B------:R-:W-:Y:S02]  /*05e0*/  ISETP.NE.AND P1, PT, R4, RZ, PT ;  /* 0x000000ff0400720c */ /* 0x000fe40003f25270 */
[----:B------:R-:W-:Y:S02]  /*05f0*/  ISETP.GE.U32.AND P0, PT, R0, R7, PT ;  /* 0x000000070000720c */ /* 0x000fe40003f06070 */
[----:B------:R-:W-:-:S04]  /*0600*/  LOP3.LUT R0, R5, R4, RZ, 0x3c, !PT ;  /* 0x0000000405007212 */ /* 0x000fc800078e3cff */
[----:B------:R-:W-:Y:S01]  /*0610*/  ISETP.GE.AND P2, PT, R0, RZ, PT ;  /* 0x000000ff0000720c */ /* 0x000fe20003f46270 */
[----:B------:R-:W-:-:S06]  /*0620*/  VIADD R0, R32, 0x1ff ;  /* 0x000001ff20007836 */ /* 0x000fcc0000000000 */
[----:B------:R-:W-:-:S04]  /*0630*/  @P0 VIADD R3, R3, 0x1 ;  /* 0x0000000103030836 */ /* 0x000fc80000000000 */
[----:B------:R-:W-:Y:S01]  /*0640*/  IMAD.MOV.U32 R2, RZ, RZ, R3 ;  /* 0x000000ffff027224 */ /* 0x000fe200078e0003 */
[----:B------:R-:W-:-:S03]  /*0650*/  SHF.R.S32.HI R3, RZ, 0x1f, R0 ;  /* 0x0000001fff037819 */ /* 0x000fc60000011400 */
[----:B------:R-:W-:Y:S01]  /*0660*/  @!P2 IMAD.MOV R2, RZ, RZ, -R2 ;  /* 0x000000ffff02a224 */ /* 0x000fe200078e0a02 */
[----:B------:R-:W-:Y:S02]  /*0670*/  @!P1 LOP3.LUT R2, RZ, R4, RZ, 0x33, !PT ;  /* 0x00000004ff029212 */ /* 0x000fe400078e33ff */
[----:B------:R-:W-:-:S03]  /*0680*/  LEA.HI R3, R3, R0, RZ, 0x9 ;  /* 0x0000000003037211 */ /* 0x000fc600078f48ff */
[----:B------:R-:W-:Y:S02]  /*0690*/  IMAD.SHL.U32 R8, R2, 0x8, RZ ;  /* 0x0000000802087824 */ /* 0x000fe400078e00ff */
[----:B------:R-:W-:-:S03]  /*06a0*/  IMAD.MOV R2, RZ, RZ, -R2 ;  /* 0x000000ffff027224 */ /* 0x000fc600078e0a02 */
[----:B------:R-:W-:Y:S01]  /*06b0*/  LEA.HI.SX32 R3, R3, -R8, 0x17 ;  /* 0x8000000803037211 */ /* 0x000fe200078fbaff */
[----:B------:R-:W-:Y:S02]  /*06c0*/  IMAD R7, R4, R2, R5 ;  /* 0x0000000204077224 */ /* 0x000fe400078e0205 */
[----:B------:R-:W-:Y:S01]  /*06d0*/  IMAD.MOV.U32 R2, RZ, RZ, RZ ;  /* 0x000000ffff027224 */ /* 0x000fe200078e00ff */
[----:B------:R-:W-:Y:S02]  /*06e0*/  VIMNMX R10, PT, PT, R3, 0x8, PT ;  /* 0x00000008030a7848 */ /* 0x000fe40003fe0100 */
[----:B------:R-:W-:Y:S02]  /*06f0*/  IABS R4, R7 ;  /* 0x0000000700047213 */ /* 0x000fe40000000000 */
[----:B------:R-:W-:-:S04]  /*0700*/  IABS R6, R10 ;  /* 0x0000000a00067213 */ /* 0x000fc80000000000 */
[----:B------:R-:W0:Y:S08]  /*0710*/  I2F.RP R0, R6 ;  /* 0x0000000600007306 */ /* 0x000e300000209400 */
[----:B0-----:R-:W0:Y:S02]  /*0720*/  MUFU.RCP R0, R0 ;  /* 0x0000000000007308 */ /* 0x001e240000001000 */
[----:B0-----:R-:W-:-:S06]  /*0730*/  VIADD R3, R0, 0xffffffe ;  /* 0x0ffffffe00037836 */ /* 0x001fcc0000000000 */
[----:B------:R-:W0:Y:S02]  /*0740*/  F2I.FTZ.U32.TRUNC.NTZ R3, R3 ;  /* 0x0000000300037305 */ /* 0x000e24000021f000 */
[----:B0-----:R-:W-:-:S04]  /*0750*/  IMAD.MOV R9, RZ, RZ, -R3 ;  /* 0x000000ffff097224 */ /* 0x001fc800078e0a03 */
[----:B------:R-:W-:Y:S01]  /*0760*/  IMAD R5, R9, R6, RZ ;  /* 0x0000000609057224 */ /* 0x000fe200078e02ff */
[----:B------:R-:W-:-:S03]  /*0770*/  IABS R9, R10 ;  /* 0x0000000a00097213 */ /* 0x000fc60000000000 */
[----:B------:R-:W-:Y:S02]  /*0780*/  IMAD.HI.U32 R2, R3, R5, R2 ;  /* 0x0000000503027227 */ /* 0x000fe400078e0002 */
[----:B------:R-:W0:Y:S02]  /*0790*/  I2F.RP R5, R29 ;  /* 0x0000001d00057306 */ /* 0x000e240000209400 */
[----:B------:R-:W-:Y:S02]  /*07a0*/  IMAD.MOV.U32 R3, RZ, RZ, R4 ;  /* 0x000000ffff037224 */ /* 0x000fe400078e0004 */
[----:B------:R-:W-:Y:S02]  /*07b0*/  IMAD.MOV R4, RZ, RZ, -R9 ;  /* 0x000000ffff047224 */ /* 0x000fe400078e0a09 */
[----:B------:R-:W-:Y:S01]  /*07c0*/  IMAD.HI.U32 R0, R2, R3, RZ ;  /* 0x0000000302007227 */ /* 0x000fe200078e00ff */
[----:B------:R-:W-:Y:S01]  /*07d0*/  IABS R2, R32 ;  /* 0x0000002000027213 */ /* 0x000fe20000000000 */
[----:B------:R-:W1:Y:S02]  /*07e0*/  LDS R9, [UR10] ;  /* 0x0000000aff097984 */ /* 0x000e640008000800 */
[----:B------:R-:W-:-:S02]  /*07f0*/  IMAD R3, R0, R4, R3 ;  /* 0x0000000400037224 */ /* 0x000fc400078e0203 */
[----:B------:R-:W2:Y:S01]  /*0800*/  I2F.RP R4, R2 ;  /* 0x0000000200047306 */ /* 0x000ea20000209400 */
[----:B------:R-:W-:Y:S02]  /*0810*/  BAR.SYNC.DEFER_BLOCKING 0x0 ;  /* 0x0000000000007b1d */ /* 0x000fe40000010000 */
[----:B------:R-:W-:-:S05]  /*0820*/  ISETP.GT.U32.AND P1, PT, R6, R3, PT ;  /* 0x000000030600720c */ /* 0x000fca0003f24070 */
[----:B0-----:R-:W0:Y:S08]  /*0830*/  MUFU.RCP R5, R5 ;  /* 0x0000000500057308 */ /* 0x001e300000001000 */
[----:B------:R-:W-:Y:S01]  /*0840*/  @!P1 IMAD.IADD R3, R3, 0x1, -R6 ;  /* 0x0000000103039824 */ /* 0x000fe200078e0a06 */
[----:B--2---:R-:W2:Y:S01]  /*0850*/  MUFU.RCP R4, R4 ;  /* 0x0000000400047308 */ /* 0x004ea20000001000 */
[----:B------:R-:W-:Y:S01]  /*0860*/  @!P1 VIADD R0, R0, 0x1 ;  /* 0x0000000100009836 */ /* 0x000fe20000000000 */
[----:B------:R-:W-:-:S02]  /*0870*/  ISETP.NE.AND P1, PT, R10, RZ, PT ;  /* 0x000000ff0a00720c */ /* 0x000fc40003f25270 */
[----:B------:R-:W-:Y:S02]  /*0880*/  ISETP.GE.U32.AND P0, PT, R3, R6, PT ;  /* 0x000000060300720c */ /* 0x000fe40003f06070 */
[----:B------:R-:W-:Y:S01]  /*0890*/  LOP3.LUT R3, R7, R10, RZ, 0x3c, !PT ;  /* 0x0000000a07037212 */ /* 0x000fe200078e3cff */
[----:B0-----:R-:W-:-:S03]  /*08a0*/  VIADD R18, R5, 0xffffffe ;  /* 0x0ffffffe05127836 */ /* 0x001fc60000000000 */
[----:B------:R-:W-:Y:S01]  /*08b0*/  ISETP.GE.AND P2, PT, R3, RZ, PT ;  /* 0x000000ff0300720c */ /* 0x000fe20003f46270 */
[----:B------:R0:W3:Y:S06]  /*08c0*/  F2I.FTZ.U32.TRUNC.NTZ R19, R18 ;  /* 0x0000001200137305 */ /* 0x0000ec000021f000 */
[----:B------:R-:W-:Y:S02]  /*08d0*/  @P0 VIADD R0, R0, 0x1 ;  /* 0x0000000100000836 */ /* 0x000fe40000000000 */
[----:B--2---:R-:W-:Y:S01]  /*08e0*/  VIADD R5, R4, 0xffffffe ;  /* 0x0ffffffe04057836 */ /* 0x004fe20000000000 */
[----:B-1----:R-:W-:Y:S01]  /*08f0*/  R2UR UR8, R9 ;  /* 0x00000000090872ca */ /* 0x002fe200000e0000 */
[----:B0-----:R-:W-:-:S02]  /*0900*/  IMAD.MOV.U32 R18, RZ, RZ, RZ ;  /* 0x000000ffff127224 */ /* 0x001fc400078e00ff */
[----:B------:R-:W-:Y:S01]  /*0910*/  @!P2 IMAD.MOV R0, RZ, RZ, -R0 ;  /* 0x000000ffff00a224 */ /* 0x000fe200078e0a00 */
[----:B------:R-:W-:Y:S01]  /*0920*/  @!P1 LOP3.LUT R0, RZ, R10, RZ, 0x33, !PT ;  /* 0x0000000aff009212 */ /* 0x000fe200078e33ff */
[----:B------:R-:W0:Y:S01]  /*0930*/  F2I.FTZ.U32.TRUNC.NTZ R5, R5 ;  /* 0x0000000500057305 */ /* 0x000e22000021f000 */
[----:B---3--:R-:W-:-:S03]  /*0940*/  IMAD.MOV R4, RZ, RZ, -R19 ;  /* 0x000000ffff047224 */ /* 0x008fc600078e0a13 */
[----:B------:R-:W-:Y:S02]  /*0950*/  IMAD.SHL.U32 R53, R0, 0x80, RZ ;  /* 0x0000008000357824 */ /* 0x000fe400078e00ff */
[----:B------:R-:W-:Y:S01]  /*0960*/  IMAD R3, R4, R29, RZ ;  /* 0x0000001d04037224 */ /* 0x000fe200078e02ff */
[----:B------:R-:W-:Y:S02]  /*0970*/  SHF.R.U32.HI R4, RZ, 0x5, R13 ;  /* 0x00000005ff047819 */ /* 0x000fe4000001160d */
[----:B------:R-:W-:Y:S01]  /*0980*/  LOP3.LUT R31, R53, R31, RZ, 0xfc, !PT ;  /* 0x0000001f351f7212 */ /* 0x000fe200078efcff */
[----:B------:R-:W-:Y:S01]  /*0990*/  IMAD.HI.U32 R18, R19, R3, R18 ;  /* 0x0000000313127227 */ /* 0x000fe200078e0012 */
[----:B------:R-:W-:Y:S01]  /*09a0*/  R2UR UR13, R4 ;  /* 0x00000000040d72ca */ /* 0x000fe200000e0000 */
[----:B------:R1:W-:Y:S01]  /*09b0*/  STL [R1+0x700], R53 ;  /* 0x0007003501007387 */ /* 0x0003e20000100800 */
[----:B------:R-:W-:Y:S01]  /*09c0*/  IABS R37, R31 ;  /* 0x0000001f00257213 */ /* 0x000fe20000000000 */
[----:B------:R-:W-:Y:S01]  /*09d0*/  IMAD.MOV R3, RZ, RZ, -R0 ;  /* 0x000000ffff037224 */ /* 0x000fe200078e0a00 */
[C---:B------:R-:W-:Y:S01]  /*09e0*/  LOP3.LUT R68, R31.reuse, 0x4, RZ, 0xfc, !PT ;  /* 0x000000041f447812 */ /* 0x040fe200078efcff */
[----:B0-----:R-:W-:Y:S01]  /*09f0*/  IMAD.MOV R11, RZ, RZ, -R5 ;  /* 0x000000ffff0b7224 */ /* 0x001fe200078e0a05 */
[----:B------:R-:W-:Y:S01]  /*0a00*/  LOP3.LUT R72, R31, 0x10, RZ, 0xfc, !PT ;  /* 0x000000101f487812 */ /* 0x000fe200078efcff */
[----:B------:R-:W-:Y:S01]  /*0a10*/  IMAD.HI.U32 R0, R18, R37, RZ ;  /* 0x0000002512007227 */ /* 0x000fe200078e00ff */
[----:B------:R-:W-:-:S02]  /*0a20*/  IABS R36, R68 ;  /* 0x0000004400247213 */ /* 0x000fc40000000000 */
[C---:B------:R-:W-:Y:S01]  /*0a30*/  LOP3.LUT R70, R31.reuse, 0xc, RZ, 0xfc, !PT ;  /* 0x0000000c1f467812 */ /* 0x040fe200078efcff */
[----:B------:R-:W-:Y:S01]  /*0a40*/  IMAD R3, R10, R3, R7 ;  /* 0x000000030a037224 */ /* 0x000fe200078e0207 */
[----:B------:R-:W-:Y:S01]  /*0a50*/  LOP3.LUT R71, R31, 0x14, RZ, 0xfc, !PT ;  /* 0x000000141f477812 */ /* 0x000fe200078efcff */
[----:B------:R-:W-:Y:S01]  /*0a60*/  IMAD R7, R11, R2, RZ ;  /* 0x000000020b077224 */ /* 0x000fe200078e02ff */
[C---:B------:R-:W-:Y:S01]  /*0a70*/  LOP3.LUT R73, R31.reuse, 0x18, RZ, 0xfc, !PT ;  /* 0x000000181f497812 */ /* 0x040fe200078efcff */
[----:B------:R-:W-:Y:S01]  /*0a80*/  IMAD.MOV.U32 R4, RZ, RZ, RZ ;  /* 0x000000ffff047224 */ /* 0x000fe200078e00ff */
[----:B------:R-:W-:Y:S01]  /*0a90*/  IABS R40, R72 ;  /* 0x0000004800287213 */ /* 0x000fe20000000000 */
[----:B------:R-:W-:Y:S01]  /*0aa0*/  IMAD.MOV R6, RZ, RZ, -R0 ;  /* 0x000000ffff067224 */ /* 0x000fe200078e0a00 */
[----:B------:R-:W-:Y:S01]  /*0ab0*/  LOP3.LUT R69, R31, 0x8, RZ, 0xfc, !PT ;  /* 0x000000081f457812 */ /* 0x000fe200078efcff */
[----:B------:R-:W-:Y:S01]  /*0ac0*/  IMAD.HI.U32 R0, R5, R7, R4 ;  /* 0x0000000705007227 */ /* 0x000fe200078e0004 */
[----:B------:R-:W-:Y:S01]  /*0ad0*/  IABS R34, R70 ;  /* 0x0000004600227213 */ /* 0x000fe20000000000 */
[----:B------:R-:W-:Y:S01]  /*0ae0*/  USHF.L.U32 UR4, UR13, 0x15, URZ ;  /* 0x000000150d047899 */ /* 0x000fe200080006ff */
[----:B------:R-:W-:Y:S01]  /*0af0*/  IABS R39, R71 ;  /* 0x0000004700277213 */ /* 0x000fe20000000000 */
[----:B------:R-:W-:Y:S01]  /*0b00*/  IMAD.HI.U32 R4, R18, R36, RZ ;  /* 0x0000002412047227 */ /* 0x000fe200078e00ff */
[----:B------:R-:W-:Y:S01]  /*0b10*/  IABS R38, R73 ;  /* 0x0000004900267213 */ /* 0x000fe20000000000 */
[----:B------:R-:W-:Y:S01]  /*0b20*/  ULOP3.LUT UR4, UR4, 0x600000, URZ, 0xc0, !UPT ;  /* 0x0060000004047892 */ /* 0x000fe2000f8ec0ff */
[----:B------:R-:W-:Y:S01]  /*0b30*/  IABS R35, R69 ;  /* 0x0000004500237213 */ /* 0x000fe20000000000 */
[----:B------:R-:W-:Y:S01]  /*0b40*/  IMAD.MOV R4, RZ, RZ, -R4 ;  /* 0x000000ffff047224 */ /* 0x000fe200078e0a04 */
[C---:B------:R-:W-:Y:S01]  /*0b50*/  LOP3.LUT R76, R31.reuse, 0x28, RZ, 0xfc, !PT ;  /* 0x000000281f4c7812 */ /* 0x040fe200078efcff */
[----:B------:R-:W-:Y:S01]  /*0b60*/  IMAD.IADD R3, R8, 0x1, R3 ;  /* 0x0000000108037824 */ /* 0x000fe200078e0203 */
[----:B------:R-:W-:Y:S01]  /*0b70*/  LOP3.LUT R74, R31, 0x20, RZ, 0xfc, !PT ;  /* 0x000000201f4a7812 */ /* 0x000fe200078efcff */
[----:B------:R-:W-:Y:S01]  /*0b80*/  IMAD R37, R29, R6, R37 ;  /* 0x000000061d257224 */ /* 0x000fe200078e0225 */
[C---:B------:R-:W-:Y:S01]  /*0b90*/  LOP3.LUT R77, R31.reuse, 0x24, RZ, 0xfc, !PT ;  /* 0x000000241f4d7812 */ /* 0x040fe200078efcff */
[C---:B------:R-:W-:Y:S01]  /*0ba0*/  IMAD.HI.U32 R7, R18.reuse, R40, RZ ;  /* 0x0000002812077227 */ /* 0x040fe200078e00ff */
[C---:B------:R-:W-:Y:S01]  /*0bb0*/  LOP3.LUT R79, R31.reuse, 0x2c, RZ, 0xfc, !PT ;  /* 0x0000002c1f4f7812 */ /* 0x040fe200078efcff */
[----:B------:R-:W-:Y:S01]  /*0bc0*/  UIADD3 UR9, UPT, UPT, UR8, UR4, URZ ;  /* 0x0000000408097290 */ /* 0x000fe2000fffe0ff */
[----:B------:R-:W-:Y:S01]  /*0bd0*/  LOP3.LUT R86, R31, 0x30, RZ, 0xfc, !PT ;  /* 0x000000301f567812 */ /* 0x000fe200078efcff */
[----:B------:R-:W-:Y:S01]  /*0be0*/  IMAD R36, R29, R4, R36 ;  /* 0x000000041d247224 */ /* 0x000fe200078e0224 */
[----:B------:R-:W-:Y:S01]  /*0bf0*/  IABS R41, R76 ;  /* 0x0000004c00297213 */ /* 0x000fe20000000000 */
[----:B------:R-:W-:Y:S01]  /*0c00*/  IMAD.HI.U32 R6, R18, R34, RZ ;  /* 0x0000002212067227 */ /* 0x000fe200078e00ff */
[----:B------:R-:W-:-:S02]  /*0c10*/  IABS R43, R74 ;  /* 0x0000004a002b7213 */ /* 0x000fc40000000000 */
[----:B------:R-:W-:Y:S01]  /*0c20*/  IABS R42, R77 ;  /* 0x0000004d002a7213 */ /* 0x000fe20000000000 */
[C---:B------:R-:W-:Y:S01]  /*0c30*/  IMAD.HI.U32 R8, R18.reuse, R39, RZ ;  /* 0x0000002712087227 */ /* 0x040fe200078e00ff */
[----:B------:R-:W-:Y:S02]  /*0c40*/  IABS R45, R79 ;  /* 0x0000004f002d7213 */ /* 0x000fe40000000000 */
[----:B------:R-:W-:Y:S01]  /*0c50*/  IABS R44, R86 ;  /* 0x00000056002c7213 */ /* 0x000fe20000000000 */
[C---:B------:R-:W-:Y:S01]  /*0c60*/  IMAD.HI.U32 R4, R18.reuse, R38, RZ ;  /* 0x0000002612047227 */ /* 0x040fe200078e00ff */
[C---:B------:R-:W-:Y:S02]  /*0c70*/  LOP3.LUT R80, R31.reuse, 0x34, RZ, 0xfc, !PT ;  /* 0x000000341f507812 */ /* 0x040fe400078efcff */
[C---:B------:R-:W-:Y:S01]  /*0c80*/  LOP3.LUT R26, R31.reuse, 0x40, RZ, 0xfc, !PT ;  /* 0x000000401f1a7812 */ /* 0x040fe200078efcff */
[----:B------:R-:W-:Y:S01]  /*0c90*/  IMAD.MOV R7, RZ, RZ, -R7 ;  /* 0x000000ffff077224 */ /* 0x000fe200078e0a07 */
[----:B------:R-:W-:Y:S01]  /*0ca0*/  LOP3.LUT R27, R31, 0x38, RZ, 0xfc, !PT ;  /* 0x000000381f1b7812 */ /* 0x000fe200078efcff */
[----:B------:R-:W-:Y:S01]  /*0cb0*/  IMAD.HI.U32 R5, R18, R35, RZ ;  /* 0x0000002312057227 */ /* 0x000fe200078e00ff */
[----:B------:R-:W-:-:S02]  /*0cc0*/  IABS R52, R80 ;  /* 0x0000005000347213 */ /* 0x000fc40000000000 */
[----:B------:R-:W-:Y:S01]  /*0cd0*/  IABS R47, R26 ;  /* 0x0000001a002f7213 */ /* 0x000fe20000000000 */
[----:B------:R-:W-:Y:S01]  /*0ce0*/  IMAD.MOV R6, RZ, RZ, -R6 ;  /* 0x000000ffff067224 */ /* 0x000fe200078e0a06 */
[----:B------:R-:W-:Y:S01]  /*0cf0*/  LOP3.LUT R67, R31, 0x44, RZ, 0xfc, !PT ;  /* 0x000000441f437812 */ /* 0x000fe200078efcff */
[----:B------:R-:W-:Y:S01]  /*0d00*/  IMAD.MOV R8, RZ, RZ, -R8 ;  /* 0x000000ffff087224 */ /* 0x000fe200078e0a08 */
[----:B------:R-:W-:Y:S01]  /*0d10*/  IABS R48, R27 ;  /* 0x0000001b00307213 */ /* 0x000fe20000000000 */
[----:B------:R-:W-:Y:S01]  /*0d20*/  IMAD.MOV R4, RZ, RZ, -R4 ;  /* 0x000000ffff047224 */ /* 0x000fe200078e0a04 */
[----:B------:R-:W-:Y:S01]  /*0d30*/  IABS R46, R67 ;  /* 0x00000043002e7213 */ /* 0x000fe20000000000 */
[----:B------:R-:W-:Y:S01]  /*0d40*/  IMAD R40, R29, R7, R40 ;  /* 0x000000071d287224 */ /* 0x000fe200078e0228 */
[C---:B------:R-:W-:Y:S01]  /*0d50*/  LOP3.LUT R22, R31.reuse, 0x48, RZ, 0xfc, !PT ;  /* 0x000000481f167812 */ /* 0x040fe200078efcff */
[----:B------:R-:W-:Y:S01]  /*0d60*/  IMAD.MOV R10, RZ, RZ, -R5 ;  /* 0x000000ffff0a7224 */ /* 0x000fe200078e0a05 */
[----:B------:R-:W-:Y:S01]  /*0d70*/  LOP3.LUT R24, R31, 0x4c, RZ, 0xfc, !PT ;  /* 0x0000004c1f187812 */ /* 0x000fe200078efcff */
[C---:B------:R-:W-:Y:S01]  /*0d80*/  IMAD R34, R29.reuse, R6, R34 ;  /* 0x000000061d227224 */ /* 0x040fe200078e0222 */
[----:B------:R-:W-:Y:S01]  /*0d90*/  IABS R59, R22 ;  /* 0x00000016003b7213 */ /* 0x000fe20000000000 */
[----:B------:R-:W-:Y:S01]  /*0da0*/  IMAD R39, R29, R8, R39 ;  /* 0x000000081d277224 */ /* 0x000fe200078e0227 */
[----:B------:R-:W-:Y:S01]  /*0db0*/  IABS R58, R24 ;  /* 0x00000018003a7213 */ /* 0x000fe20000000000 */
[----:B------:R-:W-:Y:S01]  /*0dc0*/  IMAD.HI.U32 R7, R18, R41, RZ ;  /* 0x0000002912077227 */ /* 0x000fe200078e00ff */
[----:B------:R-:W-:-:S02]  /*0dd0*/  LOP3.LUT R51, R31, 0x58, RZ, 0xfc, !PT ;  /* 0x000000581f337812 */ /* 0x000fc400078efcff */
[----:B------:R-:W-:Y:S01]  /*0de0*/  LOP3.LUT R66, R31, 0x50, RZ, 0xfc, !PT ;  /* 0x000000501f427812 */ /* 0x000fe200078efcff */
[----:B------:R-:W-:Y:S01]  /*0df0*/  IMAD R38, R29, R4, R38 ;  /* 0x000000041d267224 */ /* 0x000fe200078e0226 */
[C---:B------:R-:W-:Y:S01]  /*0e00*/  LOP3.LUT R23, R31.reuse, 0x54, RZ, 0xfc, !PT ;  /* 0x000000541f177812 */ /* 0x040fe200078efcff */
[C---:B------:R-:W-:Y:S01]  /*0e10*/  IMAD.HI.U32 R5, R18.reuse, R43, RZ ;  /* 0x0000002b12057227 */ /* 0x040fe200078e00ff */
[----:B------:R-:W-:Y:S02]  /*0e20*/  IABS R61, R51 ;  /* 0x00000033003d7213 */ /* 0x000fe40000000000 */
[----:B------:R-:W-:Y:S01]  /*0e30*/  IABS R57, R66 ;  /* 0x0000004200397213 */ /* 0x000fe20000000000 */
[C---:B------:R-:W-:Y:S01]  /*0e40*/  IMAD.HI.U32 R6, R18.reuse, R42, RZ ;  /* 0x0000002a12067227 */ /* 0x040fe200078e00ff */
[----:B------:R-:W-:Y:S02]  /*0e50*/  IABS R62, R23 ;  /* 0x00000017003e7213 */ /* 0x000fe40000000000 */
[C---:B------:R-:W-:Y:S01]  /*0e60*/  LOP3.LUT R49, R31.reuse, 0x60, RZ, 0xfc, !PT ;  /* 0x000000601f317812 */ /* 0x040fe200078efcff */
[----:B------:R-:W-:Y:S01]  /*0e70*/  IMAD.HI.U32 R8, R18, R45, RZ ;  /* 0x0000002d12087227 */ /* 0x000fe200078e00ff */
[----:B------:R-:W-:-:S02]  /*0e80*/  LOP3.LUT R50, R31, 0x64, RZ, 0xfc, !PT ;  /* 0x000000641f327812 */ /* 0x000fc400078efcff */
[----:B------:R-:W-:Y:S01]  /*0e90*/  IABS R60, R49 ;  /* 0x00000031003c7213 */ /* 0x000fe20000000000 */
[----:B------:R-:W-:Y:S01]  /*0ea0*/  IMAD.HI.U32 R4, R18, R44, RZ ;  /* 0x0000002c12047227 */ /* 0x000fe200078e00ff */
[----:B------:R-:W-:Y:S02]  /*0eb0*/  IABS R64, R50 ;  /* 0x0000003200407213 */ /* 0x000fe40000000000 */
[----:B------:R-:W-:Y:S01]  /*0ec0*/  LOP3.LUT R82, R31, 0x68, RZ, 0xfc, !PT ;  /* 0x000000681f527812 */ /* 0x000fe200078efcff */
[----:B------:R-:W-:Y:S02]  /*0ed0*/  IMAD R35, R29, R10, R35 ;  /* 0x0000000a1d237224 */ /* 0x000fe400078e0223 */
[----:B------:R-:W-:Y:S01]  /*0ee0*/  IMAD.MOV R12, RZ, RZ, -R7 ;  /* 0x000000ffff0c7224 */ /* 0x000fe200078e0a07 */
[----:B------:R-:W-:Y:S01]  /*0ef0*/  IABS R63, R82 ;  /* 0x00000052003f7213 */ /* 0x000fe20000000000 */
[----:B------:R-:W-:Y:S02]  /*0f00*/  IMAD.MOV R10, RZ, RZ, -R5 ;  /* 0x000000ffff0a7224 */ /* 0x000fe400078e0a05 */
[----:B------:R-:W-:-:S02]  /*0f10*/  IMAD.MOV R6, RZ, RZ, -R6 ;  /* 0x000000ffff067224 */ /* 0x000fc400078e0a06 */
[----:B------:R-:W-:Y:S02]  /*0f20*/  IMAD.MOV R8, RZ, RZ, -R8 ;  /* 0x000000ffff087224 */ /* 0x000fe400078e0a08 */
[----:B------:R-:W-:Y:S02]  /*0f30*/  IMAD.MOV R7, RZ, RZ, -R4 ;  /* 0x000000ffff077224 */ /* 0x000fe400078e0a04 */
[----:B------:R-:W-:-:S04]  /*0f40*/  IMAD.HI.U32 R5, R18, R52, RZ ;  /* 0x0000003412057227 */ /* 0x000fc800078e00ff */
[----:B------:R-:W-:-:S04]  /*0f50*/  IMAD.HI.U32 R4, R18, R47, RZ ;  /* 0x0000002f12047227 */ /* 0x000fc800078e00ff */
[C---:B------:R-:W-:Y:S02]  /*0f60*/  IMAD R42, R29.reuse, R6, R42 ;  /* 0x000000061d2a7224 */ /* 0x040fe400078e022a */
[----:B------:R-:W-:Y:S02]  /*0f70*/  IMAD R45, R29, R8, R45 ;  /* 0x000000081d2d7224 */ /* 0x000fe400078e022d */
[----:B------:R-:W-:-:S04]  /*0f80*/  IMAD.HI.U32 R6, R18, R48, RZ ;  /* 0x0000003012067227 */ /* 0x000fc800078e00ff */
[----:B------:R-:W-:Y:S02]  /*0f90*/  IMAD.MOV R8, RZ, RZ, -R5 ;  /* 0x000000ffff087224 */ /* 0x000fe400078e0a05 */
[----:B------:R-:W-:Y:S02]  /*0fa0*/  IMAD.MOV R4, RZ, RZ, -R4 ;  /* 0x000000ffff047224 */ /* 0x000fe400078e0a04 */
[----:B------:R-:W-:-:S04]  /*0fb0*/  IMAD.HI.U32 R5, R18, R46, RZ ;  /* 0x0000002e12057227 */ /* 0x000fc800078e00ff */
[----:B------:R-:W-:Y:S02]  /*0fc0*/  IMAD.MOV R6, RZ, RZ, -R6 ;  /* 0x000000ffff067224 */ /* 0x000fe400078e0a06 */
[----:B------:R-:W-:Y:S02]  /*0fd0*/  IMAD R47, R29, R4, R47 ;  /* 0x000000041d2f7224 */ /* 0x000fe400078e022f */
[----:B------:R-:W-:Y:S02]  /*0fe0*/  IMAD.MOV R5, RZ, RZ, -R5 ;  /* 0x000000ffff057224 */ /* 0x000fe400078e0a05 */
[----:B------:R-:W-:-:S04]  /*0ff0*/  IMAD.HI.U32 R4, R18, R59, RZ ;  /* 0x0000003b12047227 */ /* 0x000fc800078e00ff */
[C---:B------:R-:W-:Y:S02]  /*1000*/  IMAD R48, R29.reuse, R6, R48 ;  /* 0x000000061d307224 */ /* 0x040fe400078e0230 */
[----:B------:R-:W-:Y:S02]  /*1010*/  IMAD R46, R29, R5, R46 ;  /* 0x000000051d2e7224 */ /* 0x000fe400078e022e */
[----:B------:R-:W-:Y:S02]  /*1020*/  IMAD.MOV R6, RZ, RZ, -R4 ;  /* 0x000000ffff067224 */ /* 0x000fe400078e0a04 */
[----:B------:R-:W-:-:S04]  /*1030*/  IMAD.HI.U32 R5, R18, R58, RZ ;  /* 0x0000003a12057227 */ /* 0x000fc800078e00ff */
[----:B------:R-:W-:Y:S02]  /*1040*/  IMAD R28, R3, 0x200, R16 ;  /* 0x00000200031c7824 */ /* 0x000fe400078e0210 */
[C---:B------:R-:W-:Y:S02]  /*1050*/  IMAD R44, R29.reuse, R7, R44 ;  /* 0x000000071d2c7224 */ /* 0x040fe400078e022c */
[----:B------:R-:W-:Y:S01]  /*1060*/  IMAD R59, R29, R6, R59 ;  /* 0x000000061d3b7224 */ /* 0x000fe200078e023b */
[----:B------:R-:W-:Y:S01]  /*1070*/  IABS R9, R28 ;  /* 0x0000001c00097213 */ /* 0x000fe20000000000 */
[----:B------:R-:W-:Y:S01]  /*1080*/  IMAD.MOV R7, RZ, RZ, -R5 ;  /* 0x000000ffff077224 */ /* 0x000fe200078e0a05 */
[----:B------:R1:W-:Y:S01]  /*1090*/  STL [R1+0x704], R28 ;  /* 0x0007041c01007387 */ /* 0x0003e20000100800 */
[----:B------:R-:W-:-:S04]  /*10a0*/  IMAD.HI.U32 R6, R18, R61, RZ ;  /* 0x0000003d12067227 */ /* 0x000fc800078e00ff */
[C---:B------:R-:W-:Y:S02]  /*10b0*/  VIADD R21, R28.reuse, 0x80 ;  /* 0x000000801c157836 */ /* 0x040fe40000000000 */
[----:B------:R-:W-:Y:S02]  /*10c0*/  VIADD R19, R28, 0x100 ;  /* 0x000001001c137836 */ /* 0x000fe40000000000 */
[C---:B------:R-:W-:Y:S01]  /*10d0*/  IMAD.HI.U32 R4, R18.reuse, R57, RZ ;  /* 0x0000003912047227 */ /* 0x040fe200078e00ff */
[----:B------:R1:W-:Y:S02]  /*10e0*/  STL [R1+0x710], R21 ;  /* 0x0007101501007387 */ /* 0x0003e40000100800 */
[----:B------:R-:W-:Y:S01]  /*10f0*/  IABS R11, R19 ;  /* 0x00000013000b7213 */ /* 0x000fe20000000000 */
[----:B------:R-:W-:Y:S01]  /*1100*/  IMAD.HI.U32 R5, R18, R62, RZ ;  /* 0x0000003e12057227 */ /* 0x000fe200078e00ff */
[----:B------:R1:W-:Y:S03]  /*1110*/  STL [R1+0x708], R19 ;  /* 0x0007081301007387 */ /* 0x0003e60000100800 */
[----:B------:R-:W-:-:S02]  /*1120*/  VIADD R20, R28, 0x180 ;  /* 0x000001801c147836 */ /* 0x000fc40000000000 */
[C---:B------:R-:W-:Y:S01]  /*1130*/  IMAD R58, R29.reuse, R7, R58 ;  /* 0x000000071d3a7224 */ /* 0x040fe200078e023a */
[----:B------:R-:W-:Y:S01]  /*1140*/  IABS R7, R21 ;  /* 0x0000001500077213 */ /* 0x000fe20000000000 */
[----:B------:R-:W-:Y:S01]  /*1150*/  IMAD.MOV R6, RZ, RZ, -R6 ;  /* 0x000000ffff067224 */ /* 0x000fe200078e0a06 */
[----:B------:R-:W-:Y:S01]  /*1160*/  IABS R13, R20 ;  /* 0x00000014000d7213 */ /* 0x000fe20000000000 */
[----:B------:R-:W-:Y:S01]  /*1170*/  IMAD.MOV R4, RZ, RZ, -R4 ;  /* 0x000000ffff047224 */ /* 0x000fe200078e0a04 */
[----:B------:R1:W-:Y:S01]  /*1180*/  STL [R1+0x70c], R20 ;  /* 0x00070c1401007387 */ /* 0x0003e20000100800 */
[----:B------:R-:W-:Y:S02]  /*1190*/  IMAD.MOV R5, RZ, RZ, -R5 ;  /* 0x000000ffff057224 */ /* 0x000fe400078e0a05 */
[C---:B------:R-:W-:Y:S02]  /*11a0*/  IMAD R61, R29.reuse, R6, R61 ;  /* 0x000000061d3d7224 */ /* 0x040fe400078e023d */
[----:B------:R-:W-:-:S02]  /*11b0*/  IMAD R57, R29, R4, R57 ;  /* 0x000000041d397224 */ /* 0x000fc400078e0239 */
[----:B------:R-:W-:Y:S02]  /*11c0*/  IMAD R62, R29, R5, R62 ;  /* 0x000000051d3e7224 */ /* 0x000fe400078e023e */
[----:B------:R-:W-:-:S04]  /*11d0*/  IMAD.HI.U32 R6, R18, R60, RZ ;  /* 0x0000003c12067227 */ /* 0x000fc800078e00ff */
[----:B------:R-:W-:-:S04]  /*11e0*/  IMAD.HI.U32 R3, R0, R9, RZ ;  /* 0x0000000900037227 */ /* 0x000fc800078e00ff */
[----:B------:R-:W-:-:S04]  /*11f0*/  IMAD.HI.U32 R4, R0, R7, RZ ;  /* 0x0000000700047227 */ /* 0x000fc800078e00ff */
[----:B------:R-:W-:-:S04]  /*1200*/  IMAD.HI.U32 R5, R0, R11, RZ ;  /* 0x0000000b00057227 */ /* 0x000fc800078e00ff */
[----:B------:R-:W-:-:S04]  /*1210*/  IMAD.HI.U32 R0, R0, R13, RZ ;  /* 0x0000000d00007227 */ /* 0x000fc800078e00ff */
[----:B------:R-:W-:Y:S02]  /*1220*/  IMAD.MOV R6, RZ, RZ, -R6 ;  /* 0x000000ffff067224 */ /* 0x000fe400078e0a06 */
[----:B------:R-:W-:Y:S02]  /*1230*/  IMAD.MOV R3, RZ, RZ, -R3 ;  /* 0x000000ffff037224 */ /* 0x000fe400078e0a03 */
[----:B------:R-:W-:Y:S02]  /*1240*/  IMAD.MOV R5, RZ, RZ, -R5 ;  /* 0x000000ffff057224 */ /* 0x000fe400078e0a05 */
[----:B------:R-:W-:Y:S02]  /*1250*/  IMAD.MOV R0, RZ, RZ, -R0 ;  /* 0x000000ffff007224 */ /* 0x000fe400078e0a00 */
[----:B------:R-:W-:Y:S02]  /*1260*/  IMAD R60, R29, R6, R60 ;  /* 0x000000061d3c7224 */ /* 0x000fe400078e023c */
[----:B------:R-:W-:-:S02]  /*1270*/  IMAD R9, R2, R3, R9 ;  /* 0x0000000302097224 */ /* 0x000fc400078e0209 */
[C---:B------:R-:W-:Y:S02]  /*1280*/  IMAD R3, R2.reuse, R5, R11 ;  /* 0x0000000502037224 */ /* 0x040fe400078e020b */
[C---:B------:R-:W-:Y:S02]  /*1290*/  VIADD R6, R25.reuse, 0xffffffec ;  /* 0xffffffec19067836 */ /* 0x040fe40000000000 */
[----:B------:R-:W-:Y:S02]  /*12a0*/  IMAD.MOV R4, RZ, RZ, -R4 ;  /* 0x000000ffff047224 */ /* 0x000fe400078e0a04 */
[----:B------:R-:W-:Y:S01]  /*12b0*/  IMAD R5, R2, R0, R13 ;  /* 0x0000000002057224 */ /* 0x000fe200078e020d */
[----:B------:R-:W-:Y:S01]  /*12c0*/  ISETP.GE.U32.AND P6, PT, R6, 0x7fffffcd, PT ;  /* 0x7fffffcd0600780c */ /* 0x000fe20003fc6070 */
[----:B------:R-:W-:Y:S02]  /*12d0*/  VIADD R0, R25, 0xffffffee ;  /* 0xffffffee19007836 */ /* 0x000fe40000000000 */
[----:B------:R-:W-:-:S02]  /*12e0*/  IMAD R7, R2, R4, R7 ;  /* 0x0000000402077224 */ /* 0x000fc400078e0207 */
[C---:B------:R-:W-:Y:S01]  /*12f0*/  VIADD R4, R25.reuse, 0xffffffed ;  /* 0xffffffed19047836 */ /* 0x040fe20000000000 */
[----:B------:R-:W-:Y:S01]  /*1300*/  ISETP.GE.U32.AND P1, PT, R0, 0x7fffffcf, PT ;  /* 0x7fffffcf0000780c */ /* 0x000fe20003f26070 */
[C---:B------:R-:W-:Y:S02]  /*1310*/  VIADD R6, R25.reuse, 0xffffffef ;  /* 0xffffffef19067836 */ /* 0x040fe40000000000 */
[C---:B------:R-:W-:Y:S01]  /*1320*/  VIADD R0, R25.reuse, 0xffffffe9 ;  /* 0xffffffe919007836 */ /* 0x040fe20000000000 */
[----:B------:R-:W-:Y:S01]  /*1330*/  ISETP.GE.U32.AND P0, PT, R4, 0x7fffffce, PT ;  /* 0x7fffffce0400780c */ /* 0x000fe20003f06070 */
[C---:B------:R-:W-:Y:S01]  /*1340*/  VIADD R4, R25.reuse, 0xffffffe8 ;  /* 0xffffffe819047836 */ /* 0x040fe20000000000 */
[----:B------:R-:W-:Y:S01]  /*1350*/  ISETP.GE.U32.AND P2, PT, R6, 0x7fffffd0, PT ;  /* 0x7fffffd00600780c */ /* 0x000fe20003f46070 */
[C---:B------:R-:W-:Y:S01]  /*1360*/  VIADD R6, R25.reuse, 0xffffffea ;  /* 0xffffffea19067836 */ /* 0x040fe20000000000 */
[----:B------:R-:W-:Y:S01]  /*1370*/  ISETP.GE.U32.AND P4, PT, R0, 0x7fffffca, PT ;  /* 0x7fffffca0000780c */ /* 0x000fe20003f86070 */
[C---:B------:R-:W-:Y:S01]  /*1380*/  VIADD R0, R25.reuse, 0xffffffeb ;  /* 0xffffffeb19007836 */ /* 0x040fe20000000000 */
[----:B------:R-:W-:Y:S01]  /*1390*/  ISETP.GE.U32.AND P3, PT, R4, 0x7fffffc9, PT ;  /* 0x7fffffc90400780c */ /* 0x000fe20003f66070 */
[----:B------:R-:W-:Y:S01]  /*13a0*/  VIADD R4, R25, 0xffffffe4 ;  /* 0xffffffe419047836 */ /* 0x000fe20000000000 */
[----:B------:R-:W-:Y:S01]  /*13b0*/  ISETP.GE.U32.AND P5, PT, R6, 0x7fffffcb, PT ;  /* 0x7fffffcb0600780c */ /* 0x000fe20003fa6070 */
[----:B------:R-:W-:Y:S01]  /*13c0*/  IMAD R43, R29, R10, R43 ;  /* 0x0000000a1d2b7224 */ /* 0x000fe200078e022b */
[----:B------:R-:W-:Y:S01]  /*13d0*/  SEL R6, RZ, 0x1, P6 ;  /* 0x00000001ff067807 */ /* 0x000fe20003000000 */
[C---:B------:R-:W-:Y:S01]  /*13e0*/  VIADD R10, R25.reuse, 0xffffffe6 ;  /* 0xffffffe6190a7836 */ /* 0x040fe20000000000 */
[----:B------:R-:W-:Y:S01]  /*13f0*/  ISETP.GE.U32.AND P6, PT, R0, 0x7fffffcc, PT ;  /* 0x7fffffcc0000780c */ /* 0x000fe20003fc6070 */
[----:B------:R-:W-:Y:S01]  /*1400*/  VIADD R0, R25, 0xffffffe5 ;  /* 0xffffffe519007836 */ /* 0x000fe20000000000 */
[----:B------:R-:W-:Y:S01]  /*1410*/  SEL R13, RZ, 0x1fffe, P0 ;  /* 0x0001fffeff0d7807 */ /* 0x000fe20000000000 */
[----:B------:R-:W-:Y:S01]  /*1420*/  IMAD R41, R29, R12, R41 ;  /* 0x0000000c1d297224 */ /* 0x000fe200078e0229 */
[----:B------:R-:W-:Y:S01]  /*1430*/  ISETP.GE.U32.AND P0, PT, R4, 0x7fffffc5, PT ;  /* 0x7fffffc50400780c */ /* 0x000fe20003f06070 */
[C---:B------:R-:W-:Y:S01]  /*1440*/  VIADD R12, R25.reuse, 0xffffffe3 ;  /* 0xffffffe3190c7836 */ /* 0x040fe20000000000 */
[----:B------:R-:W-:Y:S01]  /*1450*/  SEL R4, RZ, 0x4, P1 ;  /* 0x00000004ff047807 */ /* 0x000fe20000800000 */
[----:B------:R-:W-:Y:S01]  /*1460*/  IMAD.IADD R6, R6, 0x1, R13 ;  /* 0x0000000106067824 */ /* 0x000fe200078e020d */
[----:B------:R-:W-:Y:S01]  /*1470*/  ISETP.GE.U32.AND P1, PT, R0, 0x7fffffc6, PT ;  /* 0x7fffffc60000780c */ /* 0x000fe20003f26070 */
[----:B------:R-:W-:Y:S01]  /*1480*/  VIADD R0, R25, 0xffffffe1 ;  /* 0xffffffe119007836 */ /* 0x000fe20000000000 */
[----:B------:R-:W-:Y:S01]  /*1490*/  SEL R11, RZ, 0x7fff8, P2 ;  /* 0x0007fff8ff0b7807 */ /* 0x000fe20001000000 */
[----:B------:R-:W-:Y:S01]  /*14a0*/  IMAD R52, R29, R8, R52 ;  /* 0x000000081d347224 */ /* 0x000fe200078e0234 */
[----:B------:R-:W-:Y:S01]  /*14b0*/  ISETP.GE.U32.AND P2, PT, R10, 0x7fffffc7, PT ;  /* 0x7fffffc70a00780c */ /* 0x000fe20003f46070 */
[----:B------:R-:W-:Y:S01]  /*14c0*/  VIADD R8, R25, 0xffffffe7 ;  /* 0xffffffe719087836 */ /* 0x000fe20000000000 */
[----:B------:R-:W-:-:S02]  /*14d0*/  SEL R10, RZ, 0x1, P3 ;  /* 0x00000001ff0a7807 */ /* 0x000fc40001800000 */
[----:B------:R-:W-:Y:S02]  /*14e0*/  SEL R17, RZ, 0x1fffe, P4 ;  /* 0x0001fffeff117807 */ /* 0x000fe40002000000 */
[----:B------:R-:W-:Y:S01]  /*14f0*/  ISETP.GE.U32.AND P4, PT, R0, 0x7fffffc2, PT ;  /* 0x7fffffc20000780c */ /* 0x000fe20003f86070 */
[----:B------:R-:W-:Y:S01]  /*1500*/  VIADD R0, R25, 0xffffffe0 ;  /* 0xffffffe019007836 */ /* 0x000fe20000000000 */
[----:B------:R-:W-:Y:S01]  /*1510*/  SEL R13, RZ, 0x1fffe, P1 ;  /* 0x0001fffeff0d7807 */ /* 0x000fe20000800000 */
[----:B------:R-:W-:Y:S01]  /*1520*/  IMAD.IADD R10, R10, 0x1, R17 ;  /* 0x000000010a0a7824 */ /* 0x000fe200078e0211 */
[----:B------:R-:W-:Y:S02]  /*1530*/  ISETP.GT.U32.AND P1, PT, R2, R9, PT ;  /* 0x000000090200720c */ /* 0x000fe40003f24070 */
[----:B------:R-:W-:Y:S02]  /*1540*/  SEL R15, RZ, 0x7fff8, P6 ;  /* 0x0007fff8ff0f7807 */ /* 0x000fe40003000000 */
[----:B------:R-:W-:-:S02]  /*1550*/  ISETP.GE.U32.AND P6, PT, R12, 0x7fffffc4, PT ;  /* 0x7fffffc40c00780c */ /* 0x000fc40003fc6070 */
[----:B------:R-:W-:Y:S02]  /*1560*/  SEL R12, RZ, 0x1, P0 ;  /* 0x00000001ff0c7807 */ /* 0x000fe40000000000 */
[----:B------:R-:W-:Y:S02]  /*1570*/  ISETP.GE.U32.AND P0, PT, R0, 0x7fffffc1, PT ;  /* 0x7fffffc10000780c */ /* 0x000fe40003f06070 */
[----:B------:R-:W-:Y:S01]  /*1580*/  ISETP.GE.U32.AND P3, PT, R8, 0x7fffffc8, PT ;  /* 0x7fffffc80800780c */ /* 0x000fe20003f66070 */
[----:B------:R-:W-:Y:S01]  /*1590*/  IMAD.IADD R12, R12, 0x1, R13 ;  /* 0x000000010c0c7824 */ /* 0x000fe200078e020d */
[----:B------:R-:W-:Y:S01]  /*15a0*/  SEL R8, RZ, 0x4, P5 ;  /* 0x00000004ff087807 */ /* 0x000fe20002800000 */
[----:B------:R-:W-:Y:S01]  /*15b0*/  @!P1 IMAD.IADD R9, R9, 0x1, -R2 ;  /* 0x0000000109099824 */ /* 0x000fe200078e0a02 */
[----:B------:R-:W-:Y:S02]  /*15c0*/  SEL R17, RZ, 0x1fffe, P4 ;  /* 0x0001fffeff117807 */ /* 0x000fe40002000000 */
[----:B------:R-:W-:-:S02]  /*15d0*/  LOP3.LUT R10, R10, 0x3, RZ, 0xc0, !PT ;  /* 0x000000030a0a7812 */ /* 0x000fc400078ec0ff */
[----:B------:R-:W-:Y:S02]  /*15e0*/  ISETP.GE.U32.AND P5, PT, R14, 0x7fffffc3, PT ;  /* 0x7fffffc30e00780c */ /* 0x000fe40003fa6070 */
[----:B------:R-:W-:Y:S02]  /*15f0*/  ISETP.GT.U32.AND P4, PT, R2, R5, PT ;  /* 0x000000050200720c */ /* 0x000fe40003f84070 */
[----:B------:R-:W-:Y:S02]  /*1600*/  SEL R14, RZ, 0x1, P0 ;  /* 0x00000001ff0e7807 */ /* 0x000fe40000000000 */
[----:B------:R-:W-:Y:S02]  /*1610*/  IADD3 R8, PT, PT, R10, R15, R8 ;  /* 0x0000000f0a087210 */ /* 0x000fe40007ffe008 */
[----:B------:R-:W-:Y:S01]  /*1620*/  SEL R10, RZ, 0x4, P2 ;  /* 0x00000004ff0a7807 */ /* 0x000fe20001000000 */
[----:B------:R-:W-:Y:S01]  /*1630*/  IMAD.IADD R14, R14, 0x1, R17 ;  /* 0x000000010e0e7824 */ /* 0x000fe200078e0211 */
[----:B------:R-:W-:-:S02]  /*1640*/  SEL R13, RZ, 0x7fff8, P3 ;  /* 0x0007fff8ff0d7807 */ /* 0x000fc40001800000 */
[C---:B------:R-:W-:Y:S02]  /*1650*/  ISETP.GT.U32.AND P2, PT, R2.reuse, R7, PT ;  /* 0x000000070200720c */ /* 0x040fe40003f44070 */
[----:B------:R-:W-:Y:S01]  /*1660*/  ISETP.GT.U32.AND P3, PT, R2, R3, PT ;  /* 0x000000030200720c */ /* 0x000fe20003f64070 */
[----:B------:R-:W-:Y:S01]  /*1670*/  @!P4 IMAD.IADD R5, R5, 0x1, -R2 ;  /* 0x000000010505c824 */ /* 0x000fe200078e0a02 */
[----:B------:R-:W-:Y:S02]  /*1680*/  LOP3.LUT R6, R6, 0x3, RZ, 0xc0, !PT ;  /* 0x0000000306067812 */ /* 0x000fe400078ec0ff */
[----:B------:R-:W-:Y:S02]  /*1690*/  ISETP.GT.U32.AND P1, PT, R2, R9, PT ;  /* 0x000000090200720c */ /* 0x000fe40003f24070 */
[----:B------:R-:W-:Y:S01]  /*16a0*/  IADD3 R11, PT, PT, R6, R11, R4 ;  /* 0x0000000b060b7210 */ /* 0x000fe20007ffe004 */
[----:B------:R-:W-:Y:S01]  /*16b0*/  IMAD.HI.U32 R6, R18, R63, RZ ;  /* 0x0000003f12067227 */ /* 0x000fe200078e00ff */
[----:B------:R-:W-:-:S02]  /*16c0*/  SEL R4, RZ, 0x4, P5 ;  /* 0x00000004ff047807 */ /* 0x000fc40002800000 */
[----:B------:R-:W-:Y:S01]  /*16d0*/  SEL R15, RZ, 0x7fff8, P6 ;  /* 0x0007fff8ff0f7807 */ /* 0x000fe20003000000 */
[--C-:B------:R-:W-:Y:S01]  /*16e0*/  @!P2 IMAD.IADD R7, R7, 0x1, -R2.reuse ;  /* 0x000000010707a824 */ /* 0x100fe200078e0a02 */
[----:B------:R-:W-:Y:S01]  /*16f0*/  LOP3.LUT R14, R14, 0x3, RZ, 0xc0, !PT ;  /* 0x000000030e0e7812 */ /* 0x000fe200078ec0ff */
[----:B------:R-:W-:Y:S01]  /*1700*/  @!P3 IMAD.IADD R3, R3, 0x1, -R2 ;  /* 0x000000010303b824 */ /* 0x000fe200078e0a02 */
[----:B------:R-:W-:Y:S01]  /*1710*/  LOP3.LUT R12, R12, 0x3, RZ, 0xc0, !PT ;  /* 0x000000030c0c7812 */ /* 0x000fe200078ec0ff */
[----:B------:R-:W-:Y:S01]  /*1720*/  IMAD.MOV R6, RZ, RZ, -R6 ;  /* 0x000000ffff067224 */ /* 0x000fe200078e0a06 */
[----:B------:R-:W-:Y:S01]  /*1730*/  ISETP.GE.AND P4, PT, R28, RZ, PT ;  /* 0x000000ff1c00720c */ /* 0x000fe20003f86270 */
[----:B------:R-:W-:Y:S01]  /*1740*/  @!P1 IMAD.IADD R9, R9, 0x1, -R2 ;  /* 0x0000000109099824 */ /* 0x000fe200078e0a02 */
[----:B------:R-:W-:Y:S01]  /*1750*/  IADD3 R14, PT, PT, R14, R15, R4 ;  /* 0x0000000f0e0e7210 */ /* 0x000fe20007ffe004 */
[----:B------:R-:W-:Y:S01]  /*1760*/  IMAD.HI.U32 R4, R18, R64, RZ ;  /* 0x0000004012047227 */ /* 0x000fe200078e00ff */
[----:B------:R-:W-:-:S02]  /*1770*/  IADD3 R10, PT, PT, R12, R13, R10 ;  /* 0x0000000d0c0a7210 */ /* 0x000fc40007ffe00a */
[----:B------:R-:W-:Y:S01]  /*1780*/  LOP3.LUT R13, R14, 0xf, RZ, 0xc0, !PT ;  /* 0x0000000f0e0d7812 */ /* 0x000fe200078ec0ff */
[----:B------:R-:W-:Y:S01]  /*1790*/  IMAD.SHL.U32 R12, R8, 0x100, RZ ;  /* 0x00000100080c7824 */ /* 0x000fe200078e00ff */
[C---:B------:R-:W-:Y:S01]  /*17a0*/  ISETP.GT.U32.AND P2, PT, R2.reuse, R7, PT ;  /* 0x000000070200720c */ /* 0x040fe20003f44070 */
[----:B------:R-:W-:Y:S01]  /*17b0*/  IMAD.MOV R8, RZ, RZ, -R4 ;  /* 0x000000ffff087224 */ /* 0x000fe200078e0a04 */
[----:B------:R-:W-:Y:S01]  /*17c0*/  ISETP.GT.U32.AND P3, PT, R2, R3, PT ;  /* 0x000000030200720c */ /* 0x000fe20003f64070 */
[----:B------:R-:W-:Y:S01]  /*17d0*/  IMAD R10, R10, 0x10, R13 ;  /* 0x000000100a0a7824 */ /* 0x000fe200078e020d */
[----:B------:R-:W-:Y:S01]  /*17e0*/  ISETP.GT.U32.AND P5, PT, R2, R5, PT ;  /* 0x000000050200720c */ /* 0x000fe20003fa4070 */
[----:B------:R-:W-:Y:S01]  /*17f0*/  @!P4 IMAD.MOV R9, RZ, RZ, -R9 ;  /* 0x000000ffff09c224 */ /* 0x000fe200078e0a09 */
[----:B------:R-:W-:Y:S01]  /*1800*/  LOP3.LUT R4, R12, 0xf00, RZ, 0xe2, !PT ;  /* 0x00000f000c047812 */ /* 0x000fe200078ee2ff */
[----:B------:R-:W-:Y:S01]  /*1810*/  IMAD R63, R29, R6, R63 ;  /* 0x000000061d3f7224 */ /* 0x000fe200078e023f */
[----:B------:R-:W-:Y:S01]  /*1820*/  ISETP.GE.AND P6, PT, R20, RZ, PT ;  /* 0x000000ff1400720c */ /* 0x000fe20003fc6270 */
[----:B------:R-:W-:Y:S01]  /*1830*/  VIADD R6, R25, 0xffffffff ;  /* 0xffffffff19067836 */ /* 0x000fe20000000000 */
[----:B------:R-:W-:Y:S01]  /*1840*/  ISETP.GE.AND P4, PT, R19, RZ, PT ;  /* 0x000000ff1300720c */ /* 0x000fe20003f86270 */
[----:B------:R-:W-:Y:S01]  /*1850*/  IMAD R4, R11, 0x1000, R4 ;  /* 0x000010000b047824 */ /* 0x000fe200078e0204 */
[----:B------:R-:W-:Y:S01]  /*1860*/  LOP3.LUT R11, R10, 0xff, RZ, 0xc0, !PT ;  /* 0x000000ff0a0b7812 */ /* 0x000fe200078ec0ff */
[--C-:B------:R-:W-:Y:S01]  /*1870*/  @!P2 IMAD.IADD R7, R7, 0x1, -R2.reuse ;  /* 0x000000010707a824 */ /* 0x100fe200078e0a02 */
[----:B------:R-:W-:Y:S01]  /*1880*/  ISETP.GE.AND P1, PT, R21, RZ, PT ;  /* 0x000000ff1500720c */ /* 0x000fe20003f26270 */
[----:B------:R-:W-:Y:S01]  /*1890*/  @!P3 IMAD.IADD R3, R3, 0x1, -R2 ;  /* 0x000000010303b824 */ /* 0x000fe200078e0a02 */
[----:B------:R-:W-:Y:S01]  /*18a0*/  ISETP.GE.U32.AND P2, PT, R6, 0x7fffffe0, PT ;  /* 0x7fffffe00600780c */ /* 0x000fe20003f46070 */
[----:B------:R-:W-:-:S02]  /*18b0*/  IMAD.IADD R4, R4, 0x1, R11 ;  /* 0x0000000104047824 */ /* 0x000fc400078e020b */
[----:B------:R-:W-:Y:S02]  /*18c0*/  @!P5 IMAD.IADD R5, R5, 0x1, -R2 ;  /* 0x000000010505d824 */ /* 0x000fe400078e0a02 */
[----:B------:R-:W-:Y:S01]  /*18d0*/  VIADD R2, R25, 0xfffffffe ;  /* 0xfffffffe19027836 */ /* 0x000fe20000000000 */
[----:B------:R-:W-:Y:S01]  /*18e0*/  LOP3.LUT R30, R4, 0xffff, RZ, 0xc0, !PT ;  /* 0x0000ffff041e7812 */ /* 0x000fe200078ec0ff */
[----:B------:R-:W-:Y:S01]  /*18f0*/  @!P6 IMAD.MOV R5, RZ, RZ, -R5 ;  /* 0x000000ffff05e224 */ /* 0x000fe200078e0a05 */
[----:B------:R-:W-:Y:S01]  /*1900*/  ISETP.NE.AND P6, PT, R32, RZ, PT ;  /* 0x000000ff2000720c */ /* 0x000fe20003fc5270 */
[----:B------:R-:W-:Y:S01]  /*1910*/  @!P4 IMAD.MOV R3, RZ, RZ, -R3 ;  /* 0x000000ffff03c224 */ /* 0x000fe200078e0a03 */
[----:B------:R-:W-:Y:S01]  /*1920*/  ISETP.GE.U32.AND P5, PT, R2, 0x7fffffdf, PT ;  /* 0x7fffffdf0200780c */ /* 0x000fe20003fa6070 */
[----:B------:R-:W-:Y:S01]  /*1930*/  @!P1 IMAD.MOV R7, RZ, RZ, -R7 ;  /* 0x000000ffff079224 */ /* 0x000fe200078e0a07 */
[----:B------:R-:W-:Y:S01]  /*1940*/  LOP3.LUT R32, RZ, R32, RZ, 0x33, !PT ;  /* 0x00000020ff207212 */ /* 0x000fe200078e33ff */
[----:B------:R-:W-:Y:S01]  /*1950*/  IMAD R64, R29, R8, R64 ;  /* 0x000000081d407224 */ /* 0x000fe200078e0240 */
[----:B------:R-:W-:Y:S01]  /*1960*/  SHF.R.U32.HI R2, RZ, 0xf, R30 ;  /* 0x0000000fff027819 */ /* 0x000fe2000001161e */
[----:B------:R-:W-:Y:S01]  /*1970*/  VIADD R8, R25, 0xfffffff7 ;  /* 0xfffffff719087836 */ /* 0x000fe20000000000 */
[----:B------:R-:W-:-:S02]  /*1980*/  SEL R6, R32, R3, !P6 ;  /* 0x0000000320067207 */ /* 0x000fc40007000000 */
[----:B------:R-:W-:Y:S02]  /*1990*/  LOP3.LUT P1, RZ, R2, 0x1, RZ, 0xc0, !PT ;  /* 0x0000000102ff7812 */ /* 0x000fe4000782c0ff */
[----:B------:R-:W-:Y:S02]  /*19a0*/  PRMT R3, RZ, 0x7610, R3 ;  /* 0x00007610ff037816 */ /* 0x000fe40000000003 */
[----:B------:R-:W-:Y:S02]  /*19b0*/  PRMT R2, RZ, 0x7610, R2 ;  /* 0x00007610ff027816 */ /* 0x000fe40000000002 */
[C---:B------:R-:W-:Y:S01]  /*19c0*/  SEL R9, R32.reuse, R9, !P6 ;  /* 0x0000000920097207 */ /* 0x040fe20007000000 */
[----:B------:R1:W-:Y:S01]  /*19d0*/  STL.S16 [R1+0x144], R3 ;  /* 0x0001440301007387 */ /* 0x0003e20000100600 */
[----:B------:R-:W-:Y:S02]  /*19e0*/  SEL R7, R32, R7, !P6 ;  /* 0x0000000720077207 */ /* 0x000fe40007000000 */
[----:B------:R-:W-:Y:S01]  /*19f0*/  ISETP.GE.U32.AND P3, PT, R8, 0x7fffffd8, PT ;  /* 0x7fffffd80800780c */ /* 0x000fe20003f66070 */
[----:B------:R1:W-:Y:S01]  /*1a00*/  STL.S16 [R1+0x228], R2 ;  /* 0x0002280201007387 */ /* 0x0003e20000100600 */
[----:B------:R-:W-:-:S02]  /*1a10*/  ISETP.NE.U32.AND P4, PT, R16, RZ, PT ;  /* 0x000000ff1000720c */ /* 0x000fc40003f85070 */
[----:B------:R-:W-:Y:S01]  /*1a20*/  SEL R32, R32, R5, !P6 ;  /* 0x0000000520207207 */ /* 0x000fe20007000000 */
[----:B----4-:R-:W-:Y:S10]  /*1a30*/  BRA.U UP0, `(.L_x_5) ;  /* 0x0000000100187547 */ /* 0x010ff4000b800000 */
[----:B------:R-:W-:Y:S01]  /*1a40*/  ELECT P6, URZ, PT ;  /* 0x0000000000ff782f */ /* 0x000fe200038c0000 */
[----:B-1----:R-:W-:Y:S01]  /*1a50*/  IMAD.MOV.U32 R2, RZ, RZ, 0x1 ;  /* 0x00000001ff027424 */ /* 0x002fe200078e00ff */
[----:B------:R-:W-:Y:S01]  /*1a60*/  UMOV UR4, 0x40 ;  /* 0x0000004000047882 */ /* 0x000fe20000000000 */
[----:B------:R-:W-:Y:S01]  /*1a70*/  UVIRTCOUNT.DEALLOC.SMPOOL 0x80 ;  /* 0x000000800000784c */ /* 0x000fe20000000000 */
[----:B------:R-:W-:-:S09]  /*1a80*/  ULEA UR4, UR5, UR4, 0x18 ;  /* 0x0000000405047291 */ /* 0x000fd2000f8ec0ff */
[----:B------:R0:W-:Y:S03]  /*1a90*/  @P6 STS.U8 [UR4], R2 ;  /* 0x00000002ff006988 */ /* 0x0001e60008000004 */
.L_x_5:
[----:B------:R-:W2:Y:S01]  /*1aa0*/  LDL R8, [R1+0x228] ;  /* 0x0002280001087983 */ /* 0x000ea20000100800 */
[----:B------:R-:W-:Y:S01]  /*1ab0*/  STTM.x64 tmem[UR9], RZ ;  /* 0x000000ff000079ed */ /* 0x000fe20008340009 */
[----:B------:R-:W-:Y:S01]  /*1ac0*/  STTM.x64 tmem[UR9+0x40], RZ ;  /* 0x000040ff000079ed */ /* 0x000fe20008340009 */
[----:B------:R-:W-:Y:S01]  /*1ad0*/  STTM.x64 tmem[UR9+0x80], RZ ;  /* 0x000080ff000079ed */ /* 0x000fe20008340009 */
[----:B------:R-:W-:Y:S01]  /*1ae0*/  STTM.x64 tmem[UR9+0xc0], RZ ;  /* 0x0000c0ff000079ed */ /* 0x000fe20008340009 */
[----:B------:R-:W-:Y:S01]  /*1af0*/  STTM.x64 tmem[UR9+0x100], RZ ;  /* 0x000100ff000079ed */ /* 0x000fe20008340009 */
[----:B------:R-:W-:Y:S01]  /*1b00*/  STTM.x64 tmem[UR9+0x140], RZ ;  /* 0x000140ff000079ed */ /* 0x000fe20008340009 */
[----:B------:R-:W-:Y:S01]  /*1b10*/  STTM.x64 tmem[UR9+0x180], RZ ;  /* 0x000180ff000079ed */ /* 0x000fe20008340009 */
[----:B------:R-:W-:Y:S01]  /*1b20*/  STTM.x64 tmem[UR9+0x1c0], RZ ;  /* 0x0001c0ff000079ed */ /* 0x000fe20008340009 */
[----:B------:R-:W3:Y:S02]  /*1b30*/  FENCE.VIEW.ASYNC.T ;  /* 0x00000000000073c6 */ /* 0x000ee40000000200 */
[----:B---3--:R-:W-:Y:S01]  /*1b40*/  VOTEU.ALL UP1, P4 ;  /* 0x0000000000ff7886 */ /* 0x008fe20002020000 */
[----:B------:R-:W-:Y:S01]  /*1b50*/  VOTEU.ALL UP2, P4 ;  /* 0x0000000000ff7886 */ /* 0x000fe20002040000 */
[----:B-1----:R-:W-:Y:S01]  /*1b60*/  IMAD R3, R9, UR14, RZ ;  /* 0x0000000e09037c24 */ /* 0x002fe2000f8e02ff */
[----:B------:R-:W3:Y:S01]  /*1b70*/  LDL R12, [R1+0x144] ;  /* 0x00014400010c7983 */ /* 0x000ee20000100800 */
[----:B------:R-:W-:Y:S01]  /*1b80*/  IMAD R5, R7, UR14, RZ ;  /* 0x0000000e07057c24 */ /* 0x000fe2000f8e02ff */
[----:B------:R-:W-:-:S04]  /*1b90*/  @!UP1 UIADD3 UR4, UPT, UPT, -UR12, 0x100000, URZ ;  /* 0x001000000c049890 */ /* 0x000fc8000fffe1ff */
[----:B------:R-:W-:Y:S02]  /*1ba0*/  @!UP1 USHF.L.U32 UR5, UR4, 0xb, URZ ;  /* 0x0000000b04059899 */ /* 0x000fe400080006ff */
[----:B------:R-:W-:Y:S01]  /*1bb0*/  @!UP1 USHF.L.U32 UR4, UR4, 0x1, URZ ;  /* 0x0000000104049899 */ /* 0x000fe200080006ff */
[----:B------:R-:W-:Y:S01]  /*1bc0*/  PRMT R11, RZ, 0x7610, R11 ;  /* 0x00007610ff0b7816 */ /* 0x000fe2000000000b */
[----:B------:R-:W-:Y:S01]  /*1bd0*/  BAR.SYNC.DEFER_BLOCKING 0x0 ;  /* 0x0000000000007b1d */ /* 0x000fe20000010000 */
[----:B0-----:R-:W-:-:S04]  /*1be0*/  IADD3 R2, P6, PT, R3, UR16, RZ ;  /* 0x0000001003027c10 */ /* 0x001fc8000ffde0ff */
[----:B------:R-:W-:Y:S02]  /*1bf0*/  LEA.HI.X.SX32 R3, R3, UR17, 0x1, P6 ;  /* 0x0000001103037c11 */ /* 0x000fe4000b0f0eff */
[----:B------:R-:W-:Y:S01]  /*1c00*/  PRMT R10, RZ, 0x7610, R10 ;  /* 0x00007610ff0a7816 */ /* 0x000fe2000000000a */
[----:B------:R-:W-:Y:S01]  /*1c10*/  USHF.R.S32.HI UR15, URZ, 0x1f, UR6 ;  /* 0x0000001fff0f7899 */ /* 0x000fe20008011406 */
[----:B------:R-:W-:Y:S01]  /*1c20*/  PRMT R19, RZ, 0x7610, R19 ;  /* 0x00007610ff137816 */ /* 0x000fe20000000013 */
[----:B------:R-:W0:Y:S01]  /*1c30*/  LDCU UR30, c[0x0][0x3b0] ;  /* 0x00007600ff1e77ac */ /* 0x000e220008000800 */
[----:B------:R-:W-:Y:S02]  /*1c40*/  PRMT R16, RZ, 0x7610, R16 ;  /* 0x00007610ff107816 */ /* 0x000fe40000000010 */
[----:B------:R-:W-:Y:S01]  /*1c50*/  PRMT R20, RZ, 0x7610, R20 ;  /* 0x00007610ff147816 */ /* 0x000fe20000000014 */
[----:B------:R-:W1:Y:S01]  /*1c60*/  LDCU UR27, c[0x0][0x3b0] ;  /* 0x00007600ff1b77ac */ /* 0x000e620008000800 */
[----:B------:R-:W-:-:S02]  /*1c70*/  PRMT R15, RZ, 0x7610, R15 ;  /* 0x00007610ff0f7816 */ /* 0x000fc4000000000f */
[----:B------:R-:W-:Y:S01]  /*1c80*/  PRMT R21, RZ, 0x7610, R21 ;  /* 0x00007610ff157816 */ /* 0x000fe20000000015 */
[----:B------:R-:W4:Y:S01]  /*1c90*/  LDCU UR24, c[0x0][0x3b0] ;  /* 0x00007600ff1877ac */ /* 0x000f220008000800 */
[----:B------:R-:W-:Y:S02]  /*1ca0*/  PRMT R17, RZ, 0x7610, R17 ;  /* 0x00007610ff117816 */ /* 0x000fe40000000011 */
[----:B------:R-:W-:Y:S01]  /*1cb0*/  PRMT R14, RZ, 0x7610, R14 ;  /* 0x00007610ff0e7816 */ /* 0x000fe2000000000e */
[----:B------:R-:W0:Y:S01]  /*1cc0*/  LDCU UR25, c[0x0][0x3b0] ;  /* 0x00007600ff1977ac */ /* 0x000e220008000800 */
[----:B------:R-:W0:Y:S02]  /*1cd0*/  FENCE.VIEW.ASYNC.S ;  /* 0x00000000000073c6 */ /* 0x000e240000000000 */
[----:B0-----:R0:W0:Y:S02]  /*1ce0*/  @!UP2 SYNCS.EXCH.64 URZ, [UR11], UR4 ;  /* 0x000000040bffa5b2 */ /* 0x0010240008000100 */
[----:B0-----:R-:W-:Y:S01]  /*1cf0*/  BAR.SYNC.DEFER_BLOCKING 0x0 ;  /* 0x0000000000007b1d */ /* 0x001fe20000010000 */
[----:B------:R-:W-:-:S04]  /*1d00*/  IADD3 R4, P6, PT, R5, UR16, RZ ;  /* 0x0000001005047c10 */ /* 0x000fc8000ffde0ff */
[----:B------:R-:W-:Y:S01]  /*1d10*/  LEA.HI.X.SX32 R5, R5, UR17, 0x1, P6 ;  /* 0x0000001105057c11 */ /* 0x000fe2000b0f0eff */
[----:B------:R-:W0:Y:S01]  /*1d20*/  LDCU UR29, c[0x0][0x3b0] ;  /* 0x00007600ff1d77ac */ /* 0x000e220008000800 */
[----:B------:R-:W-:Y:S01]  /*1d30*/  LOP3.LUT R92, R31, 0x6c, RZ, 0xfc, !PT ;  /* 0x0000006c1f5c7812 */ /* 0x000fe200078efcff */
[----:B------:R-:W0:Y:S01]  /*1d40*/  LDCU UR21, c[0x0][0x3b0] ;  /* 0x00007600ff1577ac */ /* 0x000e220008000800 */
[----:B------:R-:W0:Y:S01]  /*1d50*/  LDCU UR28, c[0x0][0x3b0] ;  /* 0x00007600ff1c77ac */ /* 0x000e220008000800 */
[----:B------:R-:W0:Y:S01]  /*1d60*/  LDCU UR26, c[0x0][0x3b0] ;  /* 0x00007600ff1a77ac */ /* 0x000e220008000800 */
[----:B------:R-:W0:Y:S01]  /*1d70*/  LDCU UR31, c[0x0][0x3b0] ;  /* 0x00007600ff1f77ac */ /* 0x000e220008000800 */
[----:B------:R-:W0:Y:S01]  /*1d80*/  LDCU UR32, c[0x0][0x3b0] ;  /* 0x00007600ff2077ac */ /* 0x000e220008000800 */
[----:B--2---:R-:W2:Y:S04]  /*1d90*/  @!P2 LDG.E.U8 R8, desc[UR22][R4.64] ;  /* 0x000000160408a981 */ /* 0x004ea8000c1e1100 */
[----:B------:R-:W-:Y:S04]  /*1da0*/  STL [R1+0x848], R27 ;  /* 0x0008481b01007387 */ /* 0x000fe80000100800 */
        /* <DEDUP_REMOVED lines=26> */
[----:B------:R-:W-:Y:S01]  /*1f50*/  STL [R1+0x7f0], R81 ;  /* 0x0007f05101007387 */ /* 0x000fe20000100800 */
[----:B------:R-:W-:-:S03]  /*1f60*/  IMAD R7, R6, UR14, RZ ;  /* 0x0000000e06077c24 */ /* 0x000fc6000f8e02ff */
[----:B------:R-:W-:Y:S04]  /*1f70*/  STL [R1+0x7ec], R72 ;  /* 0x0007ec4801007387 */ /* 0x000fe80000100800 */
[----:B------:R-:W-:Y:S04]  /*1f80*/  STL [R1+0x7e8], R71 ;  /* 0x0007e84701007387 */ /* 0x000fe80000100800 */
[----:B------:R-:W-:Y:S04]  /*1f90*/  STL [R1+0x7e4], R73 ;  /* 0x0007e44901007387 */ /* 0x000fe80000100800 */
[----:B------:R-:W-:Y:S04]  /*1fa0*/  STL [R1+0x7e0], R75 ;  /* 0x0007e04b01007387 */ /* 0x000fe80000100800 */
[----:B------:R-:W-:Y:S01]  /*1fb0*/  STL [R1+0x7dc], R74 ;  /* 0x0007dc4a01007387 */ /* 0x000fe20000100800 */
[----:B------:R-:W-:-:S03]  /*1fc0*/  IMAD R9, R32, UR14, RZ ;  /* 0x0000000e20097c24 */ /* 0x000fc6000f8e02ff */
[----:B------:R-:W-:Y:S01]  /*1fd0*/  STL [R1+0x7d8], R77 ;  /* 0x0007d84d01007387 */ /* 0x000fe20000100800 */
[----:B------:R-:W-:-:S03]  /*1fe0*/  IADD3 R6, P6, PT, R7, UR16, RZ ;  /* 0x0000001007067c10 */ /* 0x000fc6000ffde0ff */
[----:B------:R-:W-:Y:S04]  /*1ff0*/  STL [R1+0x7d4], R76 ;  /* 0x0007d44c01007387 */ /* 0x000fe80000100800 */
[----:B------:R-:W-:Y:S04]  /*2000*/  STL [R1+0x7d0], R79 ;  /* 0x0007d04f01007387 */ /* 0x000fe80000100800 */
[----:B------:R-:W-:Y:S01]  /*2010*/  STL [R1+0x7cc], R86 ;  /* 0x0007cc5601007387 */ /* 0x000fe20000100800 */
[----:B------:R-:W-:-:S03]  /*2020*/  LEA.HI.X.SX32 R7, R7, UR17, 0x1, P6 ;  /* 0x0000001107077c11 */ /* 0x000fc6000b0f0eff */
[----:B------:R-:W-:Y:S04]  /*2030*/  STL [R1+0x7c8], R80 ;  /* 0x0007c85001007387 */ /* 0x000fe80000100800 */
[----:B------:R-:W-:Y:S04]  /*2040*/  STL [R1+0x7c4], R33 ;  /* 0x0007c42101007387 */ /* 0x000fe80000100800 */
[----:B------:R-:W-:Y:S04]  /*2050*/  STL [R1+0x754], R0 ;  /* 0x0007540001007387 */ /* 0x000fe80000100800 */
[----:B------:R-:W4:Y:S04]  /*2060*/  @!P2 LDG.E.U8 R11, desc[UR22][R6.64] ;  /* 0x00000016060ba981 */ /* 0x000f28000c1e1100 */
[----:B---3--:R-:W3:Y:S04]  /*2070*/  @!P2 LDG.E.U8 R12, desc[UR22][R2.64] ;  /* 0x00000016020ca981 */ /* 0x008ee8000c1e1100 */
[----:B--2---:R2:W-:Y:S02]  /*2080*/  @!P2 STL [R1+0x228], R8 ;  /* 0x000228080100a387 */ /* 0x0045e40000100800 */
[----:B--2---:R-:W-:-:S04]  /*2090*/  IADD3 R8, P6, PT, R9, UR16, RZ ;  /* 0x0000001009087c10 */ /* 0x004fc8000ffde0ff */
[----:B------:R-:W-:-:S05]  /*20a0*/  LEA.HI.X.SX32 R9, R9, UR17, 0x1, P6 ;  /* 0x0000001109097c11 */ /* 0x000fca000b0f0eff */
[----:B------:R-:W2:Y:S01]  /*20b0*/  @!P2 LDG.E.U8 R10, desc[UR22][R8.64] ;  /* 0x00000016080aa981 */ /* 0x000ea2000c1e1100 */
[----:B------:R-:W-:-:S04]  /*20c0*/  USHF.L.U32 UR4, UR6, 0x3, URZ ;  /* 0x0000000306047899 */ /* 0x000fc800080006ff */
[----:B------:R-:W-:Y:S01]  /*20d0*/  USHF.R.S32.HI UR16, URZ, 0x1f, UR4 ;  /* 0x0000001fff107899 */ /* 0x000fe20008011404 */
[----:B------:R-:W-:Y:S01]  /*20e0*/  PRMT R66, RZ, 0x7610, R66 ;  /* 0x00007610ff427816 */ /* 0x000fe20000000042 */
[----:B----4-:R4:W-:Y:S04]  /*20f0*/  STL [R1+0x150], R11 ;  /* 0x0001500b01007387 */ /* 0x0109e80000100800 */
[----:B---3--:R-:W-:Y:S01]  /*2100*/  @!P2 STL [R1+0x144], R12 ;  /* 0x0001440c0100a387 */ /* 0x008fe20000100800 */
[----:B------:R-:W-:Y:S02]  /*2110*/  IADD3 R55, P2, PT, R4, UR4, RZ ;  /* 0x0000000404377c10 */ /* 0x000fe4000ff5e0ff */
[----:B----4-:R-:W-:Y:S02]  /*2120*/  IADD3 R11, P6, PT, R2, UR4, RZ ;  /* 0x00000004020b7c10 */ /* 0x010fe4000ffde0ff */
[----:B------:R-:W-:-:S02]  /*2130*/  IADD3.X R56, PT, PT, R5, UR16, RZ, P2, !PT ;  /* 0x0000001005387c10 */ /* 0x000fc400097fe4ff */
[----:B------:R-:W-:Y:S01]  /*2140*/  IADD3.X R78, PT, PT, R3, UR16, RZ, P6, !PT ;  /* 0x00000010034e7c10 */ /* 0x000fe2000b7fe4ff */
[----:B--2---:R2:W-:Y:S04]  /*2150*/  STL [R1+0x14c], R10 ;  /* 0x00014c0a01007387 */ /* 0x0045e80000100800 */
[----:B------:R3:W-:Y:S01]  /*2160*/  STL [R1+0x180], R11 ;  /* 0x0001800b01007387 */ /* 0x0007e20000100800 */
[----:B--2---:R-:W-:-:S04]  /*2170*/  SHF.R.U32.HI R10, RZ, 0x7, R30 ;  /* 0x00000007ff0a7819 */ /* 0x004fc8000001161e */
[----:B------:R-:W-:Y:S01]  /*2180*/  LOP3.LUT P2, RZ, R10, 0x1, RZ, 0xc0, !PT ;  /* 0x000000010aff7812 */ /* 0x000fe2000784c0ff */
[----:B------:R-:W-:Y:S02]  /*2190*/  @!P3 IMAD.MOV.U32 R10, RZ, RZ, R11 ;  /* 0x000000ffff0ab224 */ /* 0x000fe400078e000b */
[----:B---3--:R-:W-:-:S05]  /*21a0*/  @!P3 IMAD.MOV.U32 R11, RZ, RZ, R78 ;  /* 0x000000ffff0bb224 */ /* 0x008fca00078e004e */
[----:B------:R-:W2:Y:S01]  /*21b0*/  @!P3 LDG.E.U8 R66, desc[UR22][R10.64] ;  /* 0x000000160a42b981 */ /* 0x000ea2000c1e1100 */
[----:B------:R-:W-:Y:S02]  /*21c0*/  USHF.L.U32 UR5, UR6, 0x4, URZ ;  /* 0x0000000406057899 */ /* 0x000fe400080006ff */
[----:B------:R-:W-:Y:S02]  /*21d0*/  UIMAD UR14, UR6, 0x18, URZ ;  /* 0x00000018060e78a4 */ /* 0x000fe4000f8e02ff */
[----:B------:R-:W-:Y:S02]  /*21e0*/  USHF.R.S32.HI UR17, URZ, 0x1f, UR5 ;  /* 0x0000001fff117899 */ /* 0x000fe40008011405 */
[C---:B------:R-:W-:Y:S01]  /*21f0*/  IADD3 R12, P6, PT, R2.reuse, UR5, RZ ;  /* 0x00000005020c7c10 */ /* 0x040fe2000ffde0ff */
[----:B------:R-:W-:Y:S01]  /*2200*/  STL [R1+0x188], R55 ;  /* 0x0001883701007387 */ /* 0x000fe20000100800 */
[----:B------:R-:W-:Y:S02]  /*2210*/  USHF.R.S32.HI UR20, URZ, 0x1f, UR14 ;  /* 0x0000001fff147899 */ /* 0x000fe4000801140e */
[----:B------:R-:W-:Y:S01]  /*2220*/  IADD3.X R13, PT, PT, R3, UR17, RZ, P6, !PT ;  /* 0x00000011030d7c10 */ /* 0x000fe2000b7fe4ff */
[----:B------:R-:W-:Y:S01]  /*2230*/  STL [R1+0x17c], R78 ;  /* 0x00017c4e01007387 */ /* 0x000fe20000100800 */
[----:B------:R-:W-:-:S03]  /*2240*/  IADD3 R54, P6, PT, R2, UR14, RZ ;  /* 0x0000000e02367c10 */ /* 0x000fc6000ffde0ff */
[----:B------:R3:W-:Y:S01]  /*2250*/  STL [R1+0x440], R12 ;  /* 0x0004400c01007387 */ /* 0x0007e20000100800 */
[----:B------:R-:W-:-:S03]  /*2260*/  PRMT R67, RZ, 0x7610, R67 ;  /* 0x00007610ff437816 */ /* 0x000fc60000000043 */
[----:B------:R-:W-:Y:S04]  /*2270*/  STL [R1+0x184], R56 ;  /* 0x0001843801007387 */ /* 0x000fe80000100800 */
[----:B------:R-:W-:Y:S04]  /*2280*/  STL [R1+0x43c], R13 ;  /* 0x00043c0d01007387 */ /* 0x000fe80000100800 */
[----:B------:R-:W-:Y:S01]  /*2290*/  STL [R1+0x4e0], R54 ;  /* 0x0004e03601007387 */ /* 0x000fe20000100800 */
[----:B------:R-:W-:-:S03]  /*22a0*/  PRMT R32, RZ, 0x7610, R32 ;  /* 0x00007610ff207816 */ /* 0x000fc60000000020 */
[----:B------:R3:W4:Y:S02]  /*22b0*/  @P1 LDG.E.U8 R67, desc[UR22][R12.64] ;  /* 0x000000160c431981 */ /* 0x000724000c1e1100 */
[----:B---3--:R-:W-:Y:S01]  /*22c0*/  @P2 IMAD.MOV.U32 R12, RZ, RZ, R54 ;  /* 0x000000ffff0c2224 */ /* 0x008fe200078e0036 */
[----:B------:R-:W-:Y:S01]  /*22d0*/  PRMT R26, RZ, 0x7610, R26 ;  /* 0x00007610ff1a7816 */ /* 0x000fe2000000001a */
[----:B--2---:R2:W-:Y:S02]  /*22e0*/  STL [R1+0x220], R66 ;  /* 0x0002204201007387 */ /* 0x0045e40000100800 */
[----:B--2---:R-:W-:-:S05]  /*22f0*/  IADD3.X R66, PT, PT, R3, UR20, RZ, P6, !PT ;  /* 0x0000001403427c10 */ /* 0x004fca000b7fe4ff */
[----:B------:R-:W-:Y:S01]  /*2300*/  @P2 IMAD.MOV.U32 R13, RZ, RZ, R66 ;  /* 0x000000ffff0d2224 */ /* 0x000fe200078e0042 */
[----:B------:R-:W-:-:S04]  /*2310*/  IADD3 R10, P6, PT, R2, UR6, RZ ;  /* 0x00000006020a7c10 */ /* 0x000fc8000ffde0ff */
[----:B------:R2:W3:Y:S01]  /*2320*/  @P2 LDG.E.U8 R32, desc[UR22][R12.64] ;  /* 0x000000160c202981 */ /* 0x0004e2000c1e1100 */
[----:B------:R-:W-:-:S05]  /*2330*/  IADD3.X R11, PT, PT, R3, UR15, RZ, P6, !PT ;  /* 0x0000000f030b7c10 */ /* 0x000fca000b7fe4ff */
[----:B------:R-:W4:Y:S01]  /*2340*/  @!P5 LDG.E.U8 R19, desc[UR22][R10.64] ;  /* 0x000000160a13d981 */ /* 0x000f22000c1e1100 */
[----:B--2---:R-:W-:Y:S02]  /*2350*/  @!P3 IMAD.MOV.U32 R12, RZ, RZ, R55 ;  /* 0x000000ffff0cb224 */ /* 0x004fe400078e0037 */
[----:B------:R-:W-:-:S05]  /*2360*/  @!P3 IMAD.MOV.U32 R13, RZ, RZ, R56 ;  /* 0x000000ffff0db224 */ /* 0x000fca00078e0038 */
[----:B------:R2:W2:Y:S04]  /*2370*/  @!P3 LDG.E.U8 R26, desc[UR22][R12.64] ;  /* 0x000000160c1ab981 */ /* 0x0004a8000c1e1100 */
[----:B------:R-:W-:Y:S01]  /*2380*/  STL [R1+0x4dc], R66 ;  /* 0x0004dc4201007387 */ /* 0x000fe20000100800 */
[----:B------:R-:W-:-:S03]  /*2390*/  PRMT R27, RZ, 0x7610, R27 ;  /* 0x00007610ff1b7816 */ /* 0x000fc6000000001b */
[----:B---3--:R3:W-:Y:S04]  /*23a0*/  STL [R1+0x22c], R32 ;  /* 0x00022c2001007387 */ /* 0x0087e80000100800 */
[----:B------:R-:W-:Y:S01]  /*23b0*/  STL [R1+0x75c], R10 ;  /* 0x00075c0a01007387 */ /* 0x000fe20000100800 */
[----:B---3--:R-:W-:-:S05]  /*23c0*/  IADD3 R32, P6, PT, R6, UR4, RZ ;  /* 0x0000000406207c10 */ /* 0x008fca000ffde0ff */
[----:B------:R-:W-:Y:S01]  /*23d0*/  STL [R1+0x190], R32 ;  /* 0x0001902001007387 */ /* 0x000fe20000100800 */
[----:B------:R-:W-:-:S03]  /*23e0*/  IADD3.X R54, PT, PT, R7, UR16, RZ, P6, !PT ;  /* 0x0000001007367c10 */ /* 0x000fc6000b7fe4ff */
[----:B------:R-:W-:Y:S04]  /*23f0*/  STL [R1+0x758], R11 ;  /* 0x0007580b01007387 */ /* 0x000fe80000100800 */
[----:B----4-:R3:W-:Y:S01]  /*2400*/  STL [R1+0x230], R19 ;  /* 0x0002301301007387 */ /* 0x0107e20000100800 */
[----:B--2---:R-:W-:-:S03]  /*2410*/  @!P3 IMAD.MOV.U32 R12, RZ, RZ, R32 ;  /* 0x000000ffff0cb224 */ /* 0x004fc600078e0020 */
[----:B------:R-:W-:Y:S01]  /*2420*/  STL [R1+0x18c], R54 ;  /* 0x00018c3601007387 */ /* 0x000fe20000100800 */
[----:B---3--:R-:W-:Y:S01]  /*2430*/  IADD3 R19, P6, PT, R8, UR4, RZ ;  /* 0x0000000408137c10 */ /* 0x008fe2000ffde0ff */
[----:B------:R-:W-:-:S04]  /*2440*/  @!P3 IMAD.MOV.U32 R13, RZ, RZ, R54 ;  /* 0x000000ffff0db224 */ /* 0x000fc800078e0036 */
[----:B------:R-:W-:Y:S04]  /*2450*/  STL [R1+0x198], R19 ;  /* 0x0001981301007387 */ /* 0x000fe80000100800 */
[----:B------:R2:W-:Y:S04]  /*2460*/  STL [R1+0x158], R26 ;  /* 0x0001581a01007387 */ /* 0x0005e80000100800 */
[----:B------:R3:W4:Y:S01]  /*2470*/  @!P3 LDG.E.U8 R27, desc[UR22][R12.64] ;  /* 0x000000160c1bb981 */ /* 0x000722000c1e1100 */
[----:B--2---:R-:W-:Y:S01]  /*2480*/  IADD3.X R26, PT, PT, R9, UR16, RZ, P6, !PT ;  /* 0x00000010091a7c10 */ /* 0x004fe2000b7fe4ff */
[----:B---3--:R-:W-:-:S04]  /*2490*/  @!P3 IMAD.MOV.U32 R12, RZ, RZ, R19 ;  /* 0x000000ffff0cb224 */ /* 0x008fc800078e0013 */
[----:B------:R-:W-:-:S05]  /*24a0*/  @!P3 IMAD.MOV.U32 R13, RZ, RZ, R26 ;  /* 0x000000ffff0db224 */ /* 0x000fca00078e001a */
[----:B------:R2:W3:Y:S01]  /*24b0*/  @!P3 LDG.E.U8 R16, desc[UR22][R12.64] ;  /* 0x000000160c10b981 */ /* 0x0004e2000c1e1100 */
[----:B------:R-:W-:-:S03]  /*24c0*/  IADD3 R32, P6, PT, R4, UR5, RZ ;  /* 0x0000000504207c10 */ /* 0x000fc6000ffde0ff */
[----:B------:R0:W-:Y:S01]  /*24d0*/  STL [R1+0x194], R26 ;  /* 0x0001941a01007387 */ /* 0x0001e20000100800 */
[----:B------:R-:W-:-:S03]  /*24e0*/  IADD3.X R54, PT, PT, R5, UR17, RZ, P6, !PT ;  /* 0x0000001105367c10 */ /* 0x000fc6000b7fe4ff */
[----:B------:R-:W-:Y:S01]  /*24f0*/  STL [R1+0x448], R32 ;  /* 0x0004482001007387 */ /* 0x000fe20000100800 */
[----:B0-----:R-:W-:-:S03]  /*2500*/  IADD3 R26, P3, PT, R6, UR5, RZ ;  /* 0x00000005061a7c10 */ /* 0x001fc6000ff7e0ff */
[----:B------:R-:W-:Y:S01]  /*2510*/  STL [R1+0x224], R67 ;  /* 0x0002244301007387 */ /* 0x000fe20000100800 */
[----:B------:R-:W-:Y:S01]  /*2520*/  PRMT R28, RZ, 0x7610, R28 ;  /* 0x00007610ff1c7816 */ /* 0x000fe2000000001c */
[----:B--2---:R-:W-:Y:S02]  /*2530*/  @P1 IMAD.MOV.U32 R12, RZ, RZ, R32 ;  /* 0x000000ffff0c1224 */ /* 0x004fe400078e0020 */
[----:B------:R-:W-:-:S05]  /*2540*/  @P1 IMAD.MOV.U32 R13, RZ, RZ, R54 ;  /* 0x000000ffff0d1224 */ /* 0x000fca00078e0036 */
[----:B------:R0:W2:Y:S02]  /*2550*/  @P1 LDG.E.U8 R28, desc[UR22][R12.64] ;  /* 0x000000160c1c1981 */ /* 0x0000a4000c1e1100 */
[----:B0-----:R-:W-:Y:S02]  /*2560*/  @P1 IMAD.MOV.U32 R12, RZ, RZ, R26 ;  /* 0x000000ffff0c1224 */ /* 0x001fe400078e001a */
[----:B---3--:R0:W-:Y:S04]  /*2570*/  STL [R1+0x1e4], R16 ;  /* 0x0001e41001007387 */ /* 0x0081e80000100800 */
[----:B------:R-:W-:Y:S04]  /*2580*/  STL [R1+0x450], R26 ;  /* 0x0004501a01007387 */ /* 0x000fe80000100800 */
[----:B------:R-:W-:Y:S04]  /*2590*/  STL [R1+0x444], R54 ;  /* 0x0004443601007387 */ /* 0x000fe80000100800 */
[----:B----4-:R3:W-:Y:S01]  /*25a0*/  STL [R1+0x154], R27 ;  /* 0x0001541b01007387 */ /* 0x0107e20000100800 */
[----:B0-----:R-:W-:-:S02]  /*25b0*/  IADD3 R16, P6, PT, R8, UR5, RZ ;  /* 0x0000000508107c10 */ /* 0x001fc4000ffde0ff */
[----:B---3--:R-:W-:Y:S02]  /*25c0*/  IADD3.X R27, PT, PT, R7, UR17, RZ, P3, !PT ;  /* 0x00000011071b7c10 */ /* 0x008fe40009ffe4ff */
[----:B------:R-:W-:-:S03]  /*25d0*/  IADD3.X R19, PT, PT, R9, UR17, RZ, P6, !PT ;  /* 0x0000001109137c10 */ /* 0x000fc6000b7fe4ff */
[----:B------:R-:W-:-:S05]  /*25e0*/  @P1 IMAD.MOV.U32 R13, RZ, RZ, R27 ;  /* 0x000000ffff0d1224 */ /* 0x000fca00078e001b */
[----:B------:R0:W3:Y:S02]  /*25f0*/  @P1 LDG.E.U8 R20, desc[UR22][R12.64] ;  /* 0x000000160c141981 */ /* 0x0000e4000c1e1100 */
[----:B0-----:R-:W-:Y:S02]  /*2600*/  @P1 IMAD.MOV.U32 R12, RZ, RZ, R16 ;  /* 0x000000ffff0c1224 */ /* 0x001fe400078e0010 */
[----:B------:R-:W-:-:S05]  /*2610*/  @P1 IMAD.MOV.U32 R13, RZ, RZ, R19 ;  /* 0x000000ffff0d1224 */ /* 0x000fca00078e0013 */
[----:B------:R0:W4:Y:S01]  /*2620*/  @P1 LDG.E.U8 R15, desc[UR22][R12.64] ;  /* 0x000000160c0f1981 */ /* 0x000122000c1e1100 */
[----:B------:R-:W-:-:S03]  /*2630*/  IADD3 R26, P1, PT, R4, UR14, RZ ;  /* 0x0000000e041a7c10 */ /* 0x000fc6000ff3e0ff */
[----:B------:R-:W-:Y:S04]  /*2640*/  STL [R1+0x458], R16 ;  /* 0x0004581001007387 */ /* 0x000fe80000100800 */
[----:B------:R1:W-:Y:S04]  /*2650*/  STL [R1+0x44c], R27 ;  /* 0x00044c1b01007387 */ /* 0x0003e80000100800 */
[----:B------:R2:W-:Y:S01]  /*2660*/  STL [R1+0x454], R19 ;  /* 0x0004541301007387 */ /* 0x0005e20000100800 */
[----:B0-----:R-:W-:Y:S01]  /*2670*/  @P2 IMAD.MOV.U32 R12, RZ, RZ, R26 ;  /* 0x000000ffff0c2224 */ /* 0x001fe200078e001a */
[----:B-1----:R-:W-:-:S02]  /*2680*/  IADD3.X R27, PT, PT, R5, UR20, RZ, P1, !PT ;  /* 0x00000014051b7c10 */ /* 0x002fc40008ffe4ff */
[----:B--2---:R-:W-:-:S03]  /*2690*/  IADD3 R19, P3, PT, R6, UR14, RZ ;  /* 0x0000000e06137c10 */ /* 0x004fc6000ff7e0ff */
[----:B------:R-:W-:-:S05]  /*26a0*/  @P2 IMAD.MOV.U32 R13, RZ, RZ, R27 ;  /* 0x000000ffff0d2224 */ /* 0x000fca00078e001b */
[----:B------:R0:W2:Y:S02]  /*26b0*/  @P2 LDG.E.U8 R21, desc[UR22][R12.64] ;  /* 0x000000160c152981 */ /* 0x0000a4000c1e1100 */
[----:B0-----:R-:W-:Y:S02]  /*26c0*/  @P2 IMAD.MOV.U32 R12, RZ, RZ, R19 ;  /* 0x000000ffff0c2224 */ /* 0x001fe400078e0013 */
[----:B----4-:R0:W-:Y:S04]  /*26d0*/  STL [R1+0x218], R15 ;  /* 0x0002180f01007387 */ /* 0x0101e80000100800 */
[----:B------:R-:W-:Y:S04]  /*26e0*/  STL [R1+0x4e8], R26 ;  /* 0x0004e81a01007387 */ /* 0x000fe80000100800 */
[----:B------:R-:W-:Y:S04]  /*26f0*/  STL [R1+0x4f0], R19 ;  /* 0x0004f01301007387 */ /* 0x000fe80000100800 */
[----:B---3--:R1:W-:Y:S01]  /*2700*/  STL [R1+0x21c], R20 ;  /* 0x00021c1401007387 */ /* 0x0083e20000100800 */
[----:B0-----:R-:W-:-:S02]  /*2710*/  IADD3 R15, P6, PT, R8, UR14, RZ ;  /* 0x0000000e080f7c10 */ /* 0x001fc4000ffde0ff */
[----:B-1----:R-:W-:Y:S02]  /*2720*/  IADD3.X R20, PT, PT, R7, UR20, RZ, P3, !PT ;  /* 0x0000001407147c10 */ /* 0x002fe40009ffe4ff */
[----:B------:R-:W-:Y:S01]  /*2730*/  IADD3.X R16, PT, PT, R9, UR20, RZ, P6, !PT ;  /* 0x0000001409107c10 */ /* 0x000fe2000b7fe4ff */
[----:B------:R-:W-:Y:S01]  /*2740*/  STL [R1+0x4e4], R27 ;  /* 0x0004e41b01007387 */ /* 0x000fe20000100800 */
[----:B------:R-:W-:Y:S01]  /*2750*/  PRMT R11, RZ, 0x7610, R11 ;  /* 0x00007610ff0b7816 */ /* 0x000fe2000000000b */
[----:B------:R-:W-:Y:S01]  /*2760*/  @P2 IMAD.MOV.U32 R13, RZ, RZ, R20 ;  /* 0x000000ffff0d2224 */ /* 0x000fe200078e0014 */
[----:B------:R-:W-:Y:S02]  /*2770*/  PRMT R10, RZ, 0x7610, R10 ;  /* 0x00007610ff0a7816 */ /* 0x000fe4000000000a */
[----:B------:R-:W-:Y:S01]  /*2780*/  PRMT R0, RZ, 0x7610, R0 ;  /* 0x00007610ff007816 */ /* 0x000fe20000000000 */
[----:B------:R-:W-:Y:S01]  /*2790*/  VIADD R19, R53, UR13 ;  /* 0x0000000d35137c36 */ /* 0x000fe20008000000 */
[----:B------:R0:W3:Y:S01]  /*27a0*/  @P2 LDG.E.U8 R17, desc[UR22][R12.64] ;  /* 0x000000160c112981 */ /* 0x0000e2000c1e1100 */
[----:B------:R-:W-:-:S02]  /*27b0*/  IMAD.MOV.U32 R67, RZ, RZ, R51 ;  /* 0x000000ffff437224 */ /* 0x000fc400078e0033 */
[----:B------:R-:W-:Y:S02]  /*27c0*/  IMAD.MOV.U32 R78, RZ, RZ, R49 ;  /* 0x000000ffff4e7224 */ /* 0x000fe400078e0031 */
[----:B------:R-:W-:Y:S02]  /*27d0*/  IMAD.MOV.U32 R66, RZ, RZ, R50 ;  /* 0x000000ffff427224 */ /* 0x000fe400078e0032 */
[----:B------:R-:W-:Y:S02]  /*27e0*/  IMAD.MOV.U32 R82, RZ, RZ, R24 ;  /* 0x000000ffff527224 */ /* 0x000fe400078e0018 */
[----:B------:R-:W-:Y:S02]  /*27f0*/  IMAD.MOV.U32 R89, RZ, RZ, R22 ;  /* 0x000000ffff597224 */ /* 0x000fe400078e0016 */
[----:B------:R-:W-:Y:S01]  /*2800*/  IMAD.MOV.U32 R90, RZ, RZ, R23 ;  /* 0x000000ffff5a7224 */ /* 0x000fe200078e0017 */
[----:B------:R-:W-:Y:S01]  /*2810*/  UIMAD UR4, UR6, 0x9, URZ ;  /* 0x00000009060478a4 */ /* 0x000fe2000f8e02ff */
[----:B0-----:R-:W-:Y:S01]  /*2820*/  @P2 IMAD.MOV.U32 R12, RZ, RZ, R15 ;  /* 0x000000ffff0c2224 */ /* 0x001fe200078e000f */
[----:B------:R-:W-:Y:S01]  /*2830*/  PRMT R91, RZ, 0x7610, R91 ;  /* 0x00007610ff5b7816 */ /* 0x000fe2000000005b */
[----:B------:R-:W-:Y:S01]  /*2840*/  @P2 IMAD.MOV.U32 R13, RZ, RZ, R16 ;  /* 0x000000ffff0d2224 */ /* 0x000fe200078e0010 */
[----:B------:R-:W-:Y:S01]  /*2850*/  UIMAD UR5, UR6, 0x11, URZ ;  /* 0x00000011060578a4 */ /* 0x000fe2000f8e02ff */
[----:B------:R-:W-:Y:S01]  /*2860*/  PRMT R85, RZ, 0x7610, R85 ;  /* 0x00007610ff557816 */ /* 0x000fe20000000055 */
[----:B------:R-:W-:Y:S01]  /*2870*/  VOTEU.ALL UP2, P4 ;  /* 0x0000000000ff7886 */ /* 0x000fe20002040000 */
[----:B------:R-:W-:Y:S01]  /*2880*/  PRMT R88, RZ, 0x7610, R88 ;  /* 0x00007610ff587816 */ /* 0x000fe20000000058 */
[----:B------:R0:W4:Y:S01]  /*2890*/  @P2 LDG.E.U8 R14, desc[UR22][R12.64] ;  /* 0x000000160c0e2981 */ /* 0x000122000c1e1100 */
[----:B------:R-:W-:Y:S01]  /*28a0*/  PRMT R71, RZ, 0x7610, R71 ;  /* 0x00007610ff477816 */ /* 0x000fe20000000047 */
[----:B------:R-:W1:Y:S02]  /*28b0*/  LDCU UR20, c[0x0][0x3b0] ;  /* 0x00007600ff1477ac */ /* 0x000e640008000800 */
[----:B------:R2:W-:Y:S01]  /*28c0*/  STL [R1+0x4f8], R15 ;  /* 0x0004f80f01007387 */ /* 0x0005e20000100800 */
[----:B0-----:R-:W-:-:S03]  /*28d0*/  IADD3 R12, P1, PT, R4, UR6, RZ ;  /* 0x00000006040c7c10 */ /* 0x001fc6000ff3e0ff */
[----:B------:R0:W-:Y:S01]  /*28e0*/  STL [R1+0x4ec], R20 ;  /* 0x0004ec1401007387 */ /* 0x0001e20000100800 */
[----:B------:R-:W-:Y:S02]  /*28f0*/  IADD3 R13, P2, PT, R6, UR6, RZ ;  /* 0x00000006060d7c10 */ /* 0x000fe4000ff5e0ff */
[----:B--2---:R-:W-:Y:S01]  /*2900*/  IADD3.X R15, PT, PT, R5, UR15, RZ, P1, !PT ;  /* 0x0000000f050f7c10 */ /* 0x004fe20008ffe4ff */
[----:B------:R2:W-:Y:S04]  /*2910*/  STL [R1+0x4f4], R16 ;  /* 0x0004f41001007387 */ /* 0x0005e80000100800 */
[----:B------:R-:W-:Y:S01]  /*2920*/  STL [R1+0x1d4], R28 ;  /* 0x0001d41c01007387 */ /* 0x000fe20000100800 */
[----:B0-----:R-:W-:Y:S01]  /*2930*/  @!P5 IMAD.MOV.U32 R20, RZ, RZ, R12 ;  /* 0x000000ffff14d224 */ /* 0x001fe200078e000c */
[----:B--2---:R-:W-:-:S02]  /*2940*/  IADD3.X R16, PT, PT, R7, UR15, RZ, P2, !PT ;  /* 0x0000000f07107c10 */ /* 0x004fc400097fe4ff */
[C---:B------:R-:W-:Y:S02]  /*2950*/  ISETP.GT.U32.AND P1, PT, R29.reuse, R34, PT ;  /* 0x000000221d00720c */ /* 0x040fe40003f24070 */
[C---:B------:R-:W-:Y:S02]  /*2960*/  ISETP.GT.U32.AND P6, PT, R29.reuse, R35, PT ;  /* 0x000000231d00720c */ /* 0x040fe40003fc4070 */
[----:B------:R-:W-:-:S09]  /*2970*/  ISETP.GT.U32.AND P2, PT, R29, R39, PT ;  /* 0x000000271d00720c */ /* 0x000fd20003f44070 */
[--C-:B------:R-:W-:Y:S02]  /*2980*/  @!P1 IMAD.IADD R34, R34, 0x1, -R29.reuse ;  /* 0x0000000122229824 */ /* 0x100fe400078e0a1d */
[----:B------:R-:W-:-:S03]  /*2990*/  @!P6 IMAD.IADD R35, R35, 0x1, -R29 ;  /* 0x000000012323e824 */ /* 0x000fc600078e0a1d */
[----:B------:R-:W-:Y:S01]  /*29a0*/  ISETP.GT.U32.AND P1, PT, R29, R34, PT ;  /* 0x000000221d00720c */ /* 0x000fe20003f24070 */
[----:B------:R-:W-:-:S12]  /*29b0*/  @!P2 IMAD.IADD R39, R39, 0x1, -R29 ;  /* 0x000000012727a824 */ /* 0x000fd800078e0a1d */
[----:B------:R-:W-:Y:S01]  /*29c0*/  @!P1 IMAD.IADD R34, R34, 0x1, -R29 ;  /* 0x0000000122229824 */ /* 0x000fe200078e0a1d */
[----:B------:R-:W-:Y:S01]  /*29d0*/  ISETP.GT.U32.AND P1, PT, R29, R42, PT ;  /* 0x0000002a1d00720c */ /* 0x000fe20003f24070 */
[----:B----4-:R0:W-:Y:S04]  /*29e0*/  STL [R1+0x1d8], R14 ;  /* 0x0001d80e01007387 */ /* 0x0101e80000100800 */
[----:B---3--:R-:W-:Y:S04]  /*29f0*/  STL [R1+0x1dc], R17 ;  /* 0x0001dc1101007387 */ /* 0x008fe80000100800 */
[----:B------:R2:W-:Y:S01]  /*2a00*/  STL [R1+0x1e0], R21 ;  /* 0x0001e01501007387 */ /* 0x0005e20000100800 */
[----:B0-----:R-:W-:Y:S01]  /*2a10*/  IADD3 R14, P3, PT, R8, UR6, RZ ;  /* 0x00000006080e7c10 */ /* 0x001fe2000ff7e0ff */
[----:B--2---:R-:W-:-:S03]  /*2a20*/  @!P5 IMAD.MOV.U32 R21, RZ, RZ, R15 ;  /* 0x000000ffff15d224 */ /* 0x004fc600078e000f */
[----:B------:R-:W-:Y:S02]  /*2a30*/  IADD3.X R17, PT, PT, R9, UR15, RZ, P3, !PT ;  /* 0x0000000f09117c10 */ /* 0x000fe40009ffe4ff */
[----:B------:R0:W2:Y:S02]  /*2a40*/  @!P5 LDG.E.U8 R11, desc[UR22][R20.64] ;  /* 0x00000016140bd981 */ /* 0x0000a4000c1e1100 */
[----:B0-----:R-:W-:Y:S02]  /*2a50*/  @!P5 IMAD.MOV.U32 R20, RZ, RZ, R13 ;  /* 0x000000ffff14d224 */ /* 0x001fe400078e000d */
[----:B------:R-:W-:-:S05]  /*2a60*/  @!P5 IMAD.MOV.U32 R21, RZ, RZ, R16 ;  /* 0x000000ffff15d224 */ /* 0x000fca00078e0010 */
[----:B------:R0:W3:Y:S02]  /*2a70*/  @!P5 LDG.E.U8 R10, desc[UR22][R20.64] ;  /* 0x00000016140ad981 */ /* 0x0000e4000c1e1100 */
[----:B0-----:R-:W-:Y:S02]  /*2a80*/  @!P5 IMAD.MOV.U32 R20, RZ, RZ, R14 ;  /* 0x000000ffff14d224 */ /* 0x001fe400078e000e */
[----:B------:R-:W-:-:S05]  /*2a90*/  @!P5 IMAD.MOV.U32 R21, RZ, RZ, R17 ;  /* 0x000000ffff15d224 */ /* 0x000fca00078e0011 */
[----:B------:R0:W4:Y:S01]  /*2aa0*/  @!P5 LDG.E.U8 R0, desc[UR22][R20.64] ;  /* 0x000000161400d981 */ /* 0x000122000c1e1100 */
[C---:B------:R-:W-:Y:S02]  /*2ab0*/  ISETP.GT.U32.AND P5, PT, R29.reuse, R36, PT ;  /* 0x000000241d00720c */ /* 0x040fe40003fa4070 */
[----:B------:R-:W-:-:S11]  /*2ac0*/  ISETP.GT.U32.AND P3, PT, R29, R40, PT ;  /* 0x000000281d00720c */ /* 0x000fd60003f64070 */
[----:B------:R-:W-:Y:S01]  /*2ad0*/  @!P5 IMAD.IADD R36, R36, 0x1, -R29 ;  /* 0x000000012424d824 */ /* 0x000fe200078e0a1d */
[----:B------:R-:W-:-:S04]  /*2ae0*/  ISETP.GT.U32.AND P5, PT, R29, R38, PT ;  /* 0x000000261d00720c */ /* 0x000fc80003fa4070 */
[C---:B------:R-:W-:Y:S01]  /*2af0*/  ISETP.GT.U32.AND P6, PT, R29.reuse, R36, PT ;  /* 0x000000241d00720c */ /* 0x040fe20003fc4070 */
[----:B------:R-:W-:Y:S01]  /*2b00*/  @!P3 IMAD.IADD R40, R40, 0x1, -R29 ;  /* 0x000000012828b824 */ /* 0x000fe200078e0a1d */
[----:B------:R-:W-:-:S04]  /*2b10*/  ISETP.GT.U32.AND P3, PT, R29, R35, PT ;  /* 0x000000231d00720c */ /* 0x000fc80003f64070 */
[----:B------:R-:W-:-:S03]  /*2b20*/  ISETP.GT.U32.AND P2, PT, R29, R40, PT ;  /* 0x000000281d00720c */ /* 0x000fc60003f44070 */
[----:B------:R-:W-:-:S04]  /*2b30*/  @!P5 IMAD.IADD R38, R38, 0x1, -R29 ;  /* 0x000000012626d824 */ /* 0x000fc800078e0a1d */
[--C-:B------:R-:W-:Y:S01]  /*2b40*/  @!P6 IMAD.IADD R36, R36, 0x1, -R29.reuse ;  /* 0x000000012424e824 */ /* 0x100fe200078e0a1d */
[C---:B------:R-:W-:Y:S02]  /*2b50*/  ISETP.GT.U32.AND P6, PT, R29.reuse, R38, PT ;  /* 0x000000261d00720c */ /* 0x040fe40003fc4070 */
[----:B------:R-:W-:Y:S01]  /*2b60*/  ISETP.GT.U32.AND P5, PT, R29, R39, PT ;  /* 0x000000271d00720c */ /* 0x000fe20003fa4070 */
[--C-:B------:R-:W-:Y:S01]  /*2b70*/  @!P3 IMAD.IADD R35, R35, 0x1, -R29.reuse ;  /* 0x000000012323b824 */ /* 0x100fe200078e0a1d */
[C---:B------:R-:W-:Y:S01]  /*2b80*/  ISETP.GT.U32.AND P3, PT, R29.reuse, R43, PT ;  /* 0x0000002b1d00720c */ /* 0x040fe20003f64070 */
[--C-:B------:R-:W-:Y:S01]  /*2b90*/  @!P2 IMAD.IADD R40, R40, 0x1, -R29.reuse ;  /* 0x000000012828a824 */ /* 0x100fe200078e0a1d */
[C---:B------:R-:W-:Y:S01]  /*2ba0*/  ISETP.GT.U32.AND P2, PT, R29.reuse, R41, PT ;  /* 0x000000291d00720c */ /* 0x040fe20003f44070 */
[----:B------:R-:W-:Y:S01]  /*2bb0*/  @!P1 IMAD.IADD R42, R42, 0x1, -R29 ;  /* 0x000000012a2a9824 */ /* 0x000fe200078e0a1d */
[----:B------:R-:W-:-:S05]  /*2bc0*/  ISETP.GT.U32.AND P1, PT, R29, R48, PT ;  /* 0x000000301d00720c */ /* 0x000fca0003f24070 */
[--C-:B------:R-:W-:Y:S01]  /*2bd0*/  @!P6 IMAD.IADD R38, R38, 0x1, -R29.reuse ;  /* 0x000000012626e824 */ /* 0x100fe200078e0a1d */
[----:B------:R-:W-:Y:S01]  /*2be0*/  ISETP.GT.U32.AND P6, PT, R29, R44, PT ;  /* 0x0000002c1d00720c */ /* 0x000fe20003fc4070 */
[--C-:B------:R-:W-:Y:S01]  /*2bf0*/  @!P5 IMAD.IADD R39, R39, 0x1, -R29.reuse ;  /* 0x000000012727d824 */ /* 0x100fe200078e0a1d */
[----:B------:R-:W-:Y:S01]  /*2c00*/  ISETP.GT.U32.AND P5, PT, R29, R45, PT ;  /* 0x0000002d1d00720c */ /* 0x000fe20003fa4070 */
[--C-:B------:R-:W-:Y:S01]  /*2c10*/  @!P3 IMAD.IADD R43, R43, 0x1, -R29.reuse ;  /* 0x000000012b2bb824 */ /* 0x100fe200078e0a1d */
[----:B------:R-:W-:Y:S01]  /*2c20*/  ISETP.GT.U32.AND P3, PT, R29, R52, PT ;  /* 0x000000341d00720c */ /* 0x000fe20003f64070 */
[--C-:B------:R-:W-:Y:S02]  /*2c30*/  @!P2 IMAD.IADD R41, R41, 0x1, -R29.reuse ;  /* 0x000000012929a824 */ /* 0x100fe400078e0a1d */
[----:B------:R-:W-:-:S03]  /*2c40*/  @!P1 IMAD.IADD R48, R48, 0x1, -R29 ;  /* 0x0000000130309824 */ /* 0x000fc600078e0a1d */
[----:B------:R-:W-:-:S03]  /*2c50*/  ISETP.GT.U32.AND P1, PT, R29, R41, PT ;  /* 0x000000291d00720c */ /* 0x000fc60003f24070 */
[--C-:B------:R-:W-:Y:S01]  /*2c60*/  @!P6 IMAD.IADD R44, R44, 0x1, -R29.reuse ;  /* 0x000000012c2ce824 */ /* 0x100fe200078e0a1d */
[----:B------:R-:W-:Y:S01]  /*2c70*/  ISETP.GT.U32.AND P6, PT, R29, R43, PT ;  /* 0x0000002b1d00720c */ /* 0x000fe20003fc4070 */
[--C-:B------:R-:W-:Y:S01]  /*2c80*/  @!P5 IMAD.IADD R45, R45, 0x1, -R29.reuse ;  /* 0x000000012d2dd824 */ /* 0x100fe200078e0a1d */
[C---:B------:R-:W-:Y:S01]  /*2c90*/  ISETP.GT.U32.AND P5, PT, R29.reuse, R46, PT ;  /* 0x0000002e1d00720c */ /* 0x040fe20003fa4070 */
[----:B------:R-:W-:Y:S01]  /*2ca0*/  @!P3 IMAD.IADD R52, R52, 0x1, -R29 ;  /* 0x000000013434b824 */ /* 0x000fe200078e0a1d */
[----:B------:R-:W-:-:S05]  /*2cb0*/  ISETP.GT.U32.AND P3, PT, R29, R42, PT ;  /* 0x0000002a1d00720c */ /* 0x000fca0003f64070 */
[----:B------:R-:W-:Y:S01]  /*2cc0*/  @!P1 IMAD.IADD R41, R41, 0x1, -R29 ;  /* 0x0000000129299824 */ /* 0x000fe200078e0a1d */
[----:B------:R-:W-:-:S03]  /*2cd0*/  ISETP.GT.U32.AND P1, PT, R29, R48, PT ;  /* 0x000000301d00720c */ /* 0x000fc60003f24070 */
[--C-:B------:R-:W-:Y:S01]  /*2ce0*/  @!P6 IMAD.IADD R43, R43, 0x1, -R29.reuse ;  /* 0x000000012b2be824 */ /* 0x100fe200078e0a1d */
[C---:B------:R-:W-:Y:S01]  /*2cf0*/  ISETP.GT.U32.AND P6, PT, R29.reuse, R44, PT ;  /* 0x0000002c1d00720c */ /* 0x040fe20003fc4070 */
[--C-:B------:R-:W-:Y:S01]  /*2d00*/  @!P5 IMAD.IADD R46, R46, 0x1, -R29.reuse ;  /* 0x000000012e2ed824 */ /* 0x100fe200078e0a1d */
[----:B------:R-:W-:Y:S01]  /*2d10*/  ISETP.GT.U32.AND P5, PT, R29, R52, PT ;  /* 0x000000341d00720c */ /* 0x000fe20003fa4070 */
[----:B------:R-:W-:-:S03]  /*2d20*/  @!P3 IMAD.IADD R42, R42, 0x1, -R29 ;  /* 0x000000012a2ab824 */ /* 0x000fc600078e0a1d */
[----:B------:R-:W-:-:S03]  /*2d30*/  ISETP.GT.U32.AND P3, PT, R29, R46, PT ;  /* 0x0000002e1d00720c */ /* 0x000fc60003f64070 */
[----:B------:R-:W-:Y:S01]  /*2d40*/  @!P1 IMAD.IADD R48, R48, 0x1, -R29 ;  /* 0x0000000130309824 */ /* 0x000fe200078e0a1d */
[----:B------:R-:W-:-:S03]  /*2d50*/  ISETP.GT.U32.AND P1, PT, R29, R57, PT ;  /* 0x000000391d00720c */ /* 0x000fc60003f24070 */
[--C-:B------:R-:W-:Y:S01]  /*2d60*/  @!P6 IMAD.IADD R44, R44, 0x1, -R29.reuse ;  /* 0x000000012c2ce824 */ /* 0x100fe200078e0a1d */
[C---:B------:R-:W-:Y:S01]  /*2d70*/  ISETP.GT.U32.AND P6, PT, R29.reuse, R59, PT ;  /* 0x0000003b1d00720c */ /* 0x040fe20003fc4070 */
[--C-:B------:R-:W-:Y:S01]  /*2d80*/  @!P5 IMAD.IADD R52, R52, 0x1, -R29.reuse ;  /* 0x000000013434d824 */ /* 0x100fe200078e0a1d */
[----:B------:R-:W-:Y:S01]  /*2d90*/  ISETP.GT.U32.AND P5, PT, R29, R58, PT ;  /* 0x0000003a1d00720c */ /* 0x000fe20003fa4070 */
[----:B------:R-:W-:Y:S04]  /*2da0*/  STL [R1+0x764], R12 ;  /* 0x0007640c01007387 */ /* 0x000fe80000100800 */
[----:B------:R-:W-:Y:S01]  /*2db0*/  STL [R1+0x760], R15 ;  /* 0x0007600f01007387 */ /* 0x000fe20000100800 */
[----:B------:R-:W-:-:S03]  /*2dc0*/  @!P3 IMAD.IADD R46, R46, 0x1, -R29 ;  /* 0x000000012e2eb824 */ /* 0x000fc600078e0a1d */
[----:B------:R0:W-:Y:S01]  /*2dd0*/  STL [R1+0x76c], R13 ;  /* 0x00076c0d01007387 */ /* 0x0001e20000100800 */
[----:B------:R-:W-:-:S03]  /*2de0*/  IABS R51, R92 ;  /* 0x0000005c00337213 */ /* 0x000fc60000000000 */
[----:B------:R-:W-:Y:S01]  /*2df0*/  STL [R1+0x768], R16 ;  /* 0x0007681001007387 */ /* 0x000fe20000100800 */
[----:B------:R-:W-:-:S03]  /*2e00*/  ISETP.GT.U32.AND P3, PT, R29, R61, PT ;  /* 0x0000003d1d00720c */ /* 0x000fc60003f64070 */
[----:B------:R1:W-:Y:S01]  /*2e10*/  STL [R1+0x774], R14 ;  /* 0x0007740e01007387 */ /* 0x0003e20000100800 */
[----:B0-----:R-:W-:Y:S01]  /*2e20*/  LOP3.LUT R13, R31, 0x74, RZ, 0xfc, !PT ;  /* 0x000000741f0d7812 */ /* 0x001fe200078efcff */
[----:B------:R-:W-:-:S03]  /*2e30*/  VIADD R12, R19, 0x1c ;  /* 0x0000001c130c7836 */ /* 0x000fc60000000000 */
[----:B------:R-:W-:Y:S02]  /*2e40*/  IABS R49, R13 ;  /* 0x0000000d00317213 */ /* 0x000fe40000000000 */
[----:B-1----:R-:W-:Y:S01]  /*2e50*/  LOP3.LUT R14, R31, 0x70, RZ, 0xfc, !PT ;  /* 0x000000701f0e7812 */ /* 0x002fe200078efcff */
[--C-:B------:R-:W-:Y:S01]  /*2e60*/  @!P6 IMAD.IADD R59, R59, 0x1, -R29.reuse ;  /* 0x000000013b3be824 */ /* 0x100fe200078e0a1d */
[----:B------:R-:W-:Y:S01]  /*2e70*/  ISETP.GT.U32.AND P6, PT, R29, R60, PT ;  /* 0x0000003c1d00720c */ /* 0x000fe20003fc4070 */
[----:B------:R-:W-:Y:S01]  /*2e80*/  @!P1 IMAD.IADD R57, R57, 0x1, -R29 ;  /* 0x0000000139399824 */ /* 0x000fe200078e0a1d */
[----:B------:R-:W-:Y:S01]  /*2e90*/  IABS R50, R14 ;  /* 0x0000000e00327213 */ /* 0x000fe20000000000 */
[C---:B------:R-:W-:Y:S01]  /*2ea0*/  IMAD.HI.U32 R24, R18.reuse, R51, RZ ;  /* 0x0000003312187227 */ /* 0x040fe200078e00ff */
[----:B------:R-:W-:Y:S01]  /*2eb0*/  ISETP.GT.U32.AND P1, PT, R29, R37, PT ;  /* 0x000000251d00720c */ /* 0x000fe20003f24070 */
[----:B------:R-:W-:Y:S01]  /*2ec0*/  STL [R1+0x770], R17 ;  /* 0x0007701101007387 */ /* 0x000fe20000100800 */
[----:B------:R-:W-:Y:S01]  /*2ed0*/  LOP3.LUT R15, R31, 0x78, RZ, 0xfc, !PT ;  /* 0x000000781f0f7812 */ /* 0x000fe200078efcff */
[----:B------:R-:W-:Y:S01]  /*2ee0*/  IMAD.HI.U32 R22, R18, R49, RZ ;  /* 0x0000003112167227 */ /* 0x000fe200078e00ff */
[----:B------:R-:W-:-:S03]  /*2ef0*/  IABS R56, R12 ;  /* 0x0000000c00387213 */ /* 0x000fc60000000000 */
[----:B------:R-:W-:Y:S01]  /*2f00*/  @!P5 IMAD.IADD R58, R58, 0x1, -R29 ;  /* 0x000000013a3ad824 */ /* 0x000fe200078e0a1d */
[----:B------:R-:W-:Y:S01]  /*2f10*/  ISETP.GT.U32.AND P5, PT, R29, R64, PT ;  /* 0x000000401d00720c */ /* 0x000fe20003fa4070 */
[----:B------:R-:W-:Y:S01]  /*2f20*/  IMAD.HI.U32 R23, R18, R50, RZ ;  /* 0x0000003212177227 */ /* 0x000fe200078e00ff */
[----:B------:R-:W-:-:S03]  /*2f30*/  IABS R32, R15 ;  /* 0x0000000f00207213 */ /* 0x000fc60000000000 */
[----:B------:R-:W-:Y:S02]  /*2f40*/  IMAD.MOV R24, RZ, RZ, -R24 ;  /* 0x000000ffff187224 */ /* 0x000fe400078e0a18 */
[----:B------:R-:W-:Y:S02]  /*2f50*/  IMAD.MOV R22, RZ, RZ, -R22 ;  /* 0x000000ffff167224 */ /* 0x000fe400078e0a16 */
[----:B------:R-:W-:Y:S02]  /*2f60*/  IMAD.MOV R23, RZ, RZ, -R23 ;  /* 0x000000ffff177224 */ /* 0x000fe400078e0a17 */
[----:B------:R-:W-:-:S04]  /*2f70*/  IMAD.HI.U32 R20, R18, R56, RZ ;  /* 0x0000003812147227 */ /* 0x000fc800078e00ff */
[----:B------:R-:W-:Y:S02]  /*2f80*/  IMAD R51, R29, R24, R51 ;  /* 0x000000181d337224 */ /* 0x000fe400078e0233 */
[----:B------:R-:W-:Y:S01]  /*2f90*/  @!P3 IMAD.IADD R61, R61, 0x1, -R29 ;  /* 0x000000013d3db824 */ /* 0x000fe200078e0a1d */
[C---:B------:R-:W-:Y:S01]  /*2fa0*/  ISETP.GT.U32.AND P3, PT, R29.reuse, R63, PT ;  /* 0x0000003f1d00720c */ /* 0x040fe20003f64070 */
[----:B------:R-:W-:Y:S02]  /*2fb0*/  IMAD R49, R29, R22, R49 ;  /* 0x000000161d317224 */ /* 0x000fe400078e0231 */
[----:B------:R-:W-:-:S04]  /*2fc0*/  IMAD.HI.U32 R21, R18, R32, RZ ;  /* 0x0000002012157227 */ /* 0x000fc800078e00ff */
[C---:B------:R-:W-:Y:S02]  /*2fd0*/  IMAD R50, R29.reuse, R23, R50 ;  /* 0x000000171d327224 */ /* 0x040fe400078e0232 */
[----:B------:R-:W-:Y:S02]  /*2fe0*/  IMAD.MOV R20, RZ, RZ, -R20 ;  /* 0x000000ffff147224 */ /* 0x000fe400078e0a14 */
[--C-:B------:R-:W-:Y:S01]  /*2ff0*/  @!P6 IMAD.IADD R60, R60, 0x1, -R29.reuse ;  /* 0x000000013c3ce824 */ /* 0x100fe200078e0a1d */
[----:B------:R-:W-:Y:S01]  /*3000*/  ISETP.GT.U32.AND P6, PT, R29, R51, PT ;  /* 0x000000331d00720c */ /* 0x000fe20003fc4070 */
[----:B------:R-:W-:Y:S01]  /*3010*/  @!P1 IMAD.IADD R37, R37, 0x1, -R29 ;  /* 0x0000000125259824 */ /* 0x000fe200078e0a1d */
[C---:B------:R-:W-:Y:S01]  /*3020*/  ISETP.GT.U32.AND P1, PT, R29.reuse, R49, PT ;  /* 0x000000311d00720c */ /* 0x040fe20003f24070 */
[----:B------:R-:W-:Y:S02]  /*3030*/  IMAD.MOV R21, RZ, RZ, -R21 ;  /* 0x000000ffff157224 */ /* 0x000fe400078e0a15 */
[----:B------:R-:W-:Y:S01]  /*3040*/  @!P5 IMAD.IADD R64, R64, 0x1, -R29 ;  /* 0x000000014040d824 */ /* 0x000fe200078e0a1d */
[C---:B------:R-:W-:Y:S01]  /*3050*/  ISETP.GT.U32.AND P5, PT, R29.reuse, R50, PT ;  /* 0x000000321d00720c */ /* 0x040fe20003fa4070 */
[----:B------:R-:W-:-:S02]  /*3060*/  IMAD R56, R29, R20, R56 ;  /* 0x000000141d387224 */ /* 0x000fc400078e0238 */
[----:B------:R-:W-:Y:S02]  /*3070*/  IMAD R32, R29, R21, R32 ;  /* 0x000000151d207224 */ /* 0x000fe400078e0220 */
[----:B------:R-:W-:-:S03]  /*3080*/  @!P3 IMAD.IADD R63, R63, 0x1, -R29 ;  /* 0x000000013f3fb824 */ /* 0x000fc600078e0a1d */
[----:B------:R-:W-:Y:S01]  /*3090*/  ISETP.GT.U32.AND P3, PT, R29, R32, PT ;  /* 0x000000201d00720c */ /* 0x000fe20003f64070 */
[--C-:B------:R-:W-:Y:S01]  /*30a0*/  @!P6 IMAD.IADD R51, R51, 0x1, -R29.reuse ;  /* 0x000000013333e824 */ /* 0x100fe200078e0a1d */
[----:B------:R-:W-:Y:S01]  /*30b0*/  ISETP.GT.U32.AND P6, PT, R29, R56, PT ;  /* 0x000000381d00720c */ /* 0x000fe20003fc4070 */
[--C-:B------:R-:W-:Y:S02]  /*30c0*/  @!P1 IMAD.IADD R49, R49, 0x1, -R29.reuse ;  /* 0x0000000131319824 */ /* 0x100fe400078e0a1d */
[----:B------:R-:W-:Y:S01]  /*30d0*/  @!P5 IMAD.IADD R50, R50, 0x1, -R29 ;  /* 0x000000013232d824 */ /* 0x000fe200078e0a1d */
[----:B------:R-:W-:-:S07]  /*30e0*/  USHF.R.S32.HI UR14, URZ, 0x1f, UR4 ;  /* 0x0000001fff0e7899 */ /* 0x000fce0008011404 */
[--C-:B------:R-:W-:Y:S02]  /*30f0*/  @!P3 IMAD.IADD R32, R32, 0x1, -R29.reuse ;  /* 0x000000012020b824 */ /* 0x100fe400078e0a1d */
[----:B------:R-:W-:Y:S01]  /*3100*/  @!P6 IMAD.IADD R56, R56, 0x1, -R29 ;  /* 0x000000013838e824 */ /* 0x000fe200078e0a1d */
[----:B--2---:R0:W-:Y:S02]  /*3110*/  STL [R1+0x214], R11 ;  /* 0x0002140b01007387 */ /* 0x0041e40000100800 */
[C---:B0-----:R-:W-:Y:S02]  /*3120*/  VIADD R11, R19.reuse, 0x3c ;  /* 0x0000003c130b7836 */ /* 0x041fe40000000000 */
[----:B---3--:R0:W-:Y:S03]  /*3130*/  STL [R1+0x210], R10 ;  /* 0x0002100a01007387 */ /* 0x0081e60000100800 */
[----:B------:R-:W-:Y:S01]  /*3140*/  IABS R55, R11 ;  /* 0x0000000b00377213 */ /* 0x000fe20000000000 */
[----:B0-----:R-:W-:-:S05]  /*3150*/  VIADD R10, R19, 0x5c ;  /* 0x0000005c130a7836 */ /* 0x001fca0000000000 */
[----:B------:R-:W-:Y:S01]  /*3160*/  IABS R54, R10 ;  /* 0x0000000a00367213 */ /* 0x000fe20000000000 */
[----:B----4-:R0:W-:Y:S01]  /*3170*/  STL [R1+0x20c], R0 ;  /* 0x00020c0001007387 */ /* 0x0101e20000100800 */
[----:B------:R-:W-:-:S04]  /*3180*/  IMAD.HI.U32 R20, R18, R55, RZ ;  /* 0x0000003712147227 */ /* 0x000fc800078e00ff */
[----:B0-----:R-:W-:Y:S02]  /*3190*/  VIADD R0, R19, 0x7c ;  /* 0x0000007c13007836 */ /* 0x001fe40000000000 */
[----:B------:R-:W-:-:S03]  /*31a0*/  IMAD.HI.U32 R19, R18, R54, RZ ;  /* 0x0000003612137227 */ /* 0x000fc600078e00ff */
[----:B------:R-:W-:Y:S01]  /*31b0*/  IABS R53, R0 ;  /* 0x0000000000357213 */ /* 0x000fe20000000000 */
[----:B------:R-:W-:Y:S02]  /*31c0*/  IMAD.MOV R19, RZ, RZ, -R19 ;  /* 0x000000ffff137224 */ /* 0x000fe400078e0a13 */
[----:B------:R-:W-:Y:S02]  /*31d0*/  IMAD.MOV R20, RZ, RZ, -R20 ;  /* 0x000000ffff147224 */ /* 0x000fe400078e0a14 */
[----:B------:R-:W-:-:S04]  /*31e0*/  IMAD.HI.U32 R18, R18, R53, RZ ;  /* 0x0000003512127227 */ /* 0x000fc800078e00ff */
[C---:B------:R-:W-:Y:S02]  /*31f0*/  IMAD R54, R29.reuse, R19, R54 ;  /* 0x000000131d367224 */ /* 0x040fe400078e0236 */
[C---:B------:R-:W-:Y:S02]  /*3200*/  IMAD R55, R29.reuse, R20, R55 ;  /* 0x000000141d377224 */ /* 0x040fe400078e0237 */
[----:B------:R-:W-:Y:S01]  /*3210*/  IMAD.MOV R18, RZ, RZ, -R18 ;  /* 0x000000ffff127224 */ /* 0x000fe200078e0a12 */
[C---:B------:R-:W-:Y:S02]  /*3220*/  ISETP.GT.U32.AND P1, PT, R29.reuse, R54, PT ;  /* 0x000000361d00720c */ /* 0x040fe40003f24070 */
[C---:B------:R-:W-:Y:S01]  /*3230*/  ISETP.GT.U32.AND P5, PT, R29.reuse, R55, PT ;  /* 0x000000371d00720c */ /* 0x040fe20003fa4070 */
[----:B------:R-:W-:Y:S02]  /*3240*/  IMAD R53, R29, R18, R53 ;  /* 0x000000121d357224 */ /* 0x000fe400078e0235 */
[----:B------:R-:W-:-:S02]  /*3250*/  VIADD R18, R25, 0xfffffff6 ;  /* 0xfffffff619127836 */ /* 0x000fc40000000000 */
[----:B------:R-:W-:-:S03]  /*3260*/  VIADD R19, R25, 0xfffffffd ;  /* 0xfffffffd19137836 */ /* 0x000fc60000000000 */
[----:B------:R-:W-:Y:S01]  /*3270*/  ISETP.GE.U32.AND P3, PT, R18, 0x7fffffd7, PT ;  /* 0x7fffffd71200780c */ /* 0x000fe20003f66070 */
[----:B------:R-:W-:Y:S01]  /*3280*/  VIADD R18, R25, 0xfffffff5 ;  /* 0xfffffff519127836 */ /* 0x000fe20000000000 */
[----:B------:R-:W-:Y:S01]  /*3290*/  ISETP.GE.U32.AND P6, PT, R19, 0x7fffffde, PT ;  /* 0x7fffffde1300780c */ /* 0x000fe20003fc6070 */
[--C-:B------:R-:W-:Y:S01]  /*32a0*/  @!P1 IMAD.IADD R54, R54, 0x1, -R29.reuse ;  /* 0x0000000136369824 */ /* 0x100fe200078e0a1d */
[----:B------:R-:W-:Y:S01]  /*32b0*/  IADD3 R19, P1, PT, R2, UR4, RZ ;  /* 0x0000000402137c10 */ /* 0x000fe2000ff3e0ff */
[----:B------:R-:W-:Y:S01]  /*32c0*/  @!P5 IMAD.IADD R55, R55, 0x1, -R29 ;  /* 0x000000013737d824 */ /* 0x000fe200078e0a1d */
[----:B------:R-:W-:Y:S02]  /*32d0*/  ISETP.GE.U32.AND P5, PT, R18, 0x7fffffd6, PT ;  /* 0x7fffffd61200780c */ /* 0x000fe40003fa6070 */
[----:B------:R-:W-:Y:S02]  /*32e0*/  SHF.R.U32.HI R18, RZ, 0xe, R30 ;  /* 0x0000000eff127819 */ /* 0x000fe4000001161e */
[----:B------:R-:W-:Y:S01]  /*32f0*/  IADD3.X R28, PT, PT, R3, UR14, RZ, P1, !PT ;  /* 0x0000000e031c7c10 */ /* 0x000fe20008ffe4ff */
[----:B------:R0:W-:Y:S01]  /*3300*/  STL [R1+0x1a0], R19 ;  /* 0x0001a01301007387 */ /* 0x0001e20000100800 */
[----:B------:R-:W-:Y:S01]  /*3310*/  LOP3.LUT P1, RZ, R18, 0x1, RZ, 0xc0, !PT ;  /* 0x0000000112ff7812 */ /* 0x000fe2000782c0ff */
[----:B------:R-:W-:Y:S01]  /*3320*/  @!P3 IMAD.MOV.U32 R18, RZ, RZ, R19 ;  /* 0x000000ffff12b224 */ /* 0x000fe200078e0013 */
[----:B------:R-:W-:Y:S01]  /*3330*/  PRMT R20, RZ, 0x7610, R20 ;  /* 0x00007610ff147816 */ /* 0x000fe20000000014 */
[----:B0-----:R-:W-:-:S05]  /*3340*/  @!P3 IMAD.MOV.U32 R19, RZ, RZ, R28 ;  /* 0x000000ffff13b224 */ /* 0x001fca00078e001c */
[----:B------:R0:W2:Y:S01]  /*3350*/  @!P3 LDG.E.U8 R20, desc[UR22][R18.64] ;  /* 0x000000161214b981 */ /* 0x0000a2000c1e1100 */
[----:B------:R-:W-:-:S13]  /*3360*/  ISETP.GT.U32.AND P2, PT, R29, R47, PT ;  /* 0x0000002f1d00720c */ /* 0x000fda0003f44070 */
[----:B------:R-:W-:Y:S01]  /*3370*/  @!P2 IMAD.IADD R47, R47, 0x1, -R29 ;  /* 0x000000012f2fa824 */ /* 0x000fe200078e0a1d */
        /* <DEDUP_REMOVED lines=12> */
[----:B------:R-:W-:-:S04]  /*3440*/  IADD3 R27, P2, PT, R4, UR4, RZ ;  /* 0x00000004041b7c10 */ /* 0x000fc8000ff5e0ff */
[----:B------:R-:W-:Y:S01]  /*3450*/  IADD3.X R26, PT, PT, R5, UR14, RZ, P2, !PT ;  /* 0x0000000e051a7c10 */ /* 0x000fe200097fe4ff */
[----:B0-----:R-:W-:-:S04]  /*3460*/  @!P3 IMAD.MOV.U32 R18, RZ, RZ, R27 ;  /* 0x000000ffff12b224 */ /* 0x001fc800078e001b */
[----:B------:R-:W-:Y:S01]  /*3470*/  @!P3 IMAD.MOV.U32 R19, RZ, RZ, R26 ;  /* 0x000000ffff13b224 */ /* 0x000fe200078e001a */
[----:B------:R-:W-:Y:S04]  /*3480*/  STL [R1+0x1a8], R27 ;  /* 0x0001a81b01007387 */ /* 0x000fe80000100800 */
[----:B------:R0:W3:Y:S04]  /*3490*/  @!P3 LDG.E.U8 R91, desc[UR22][R18.64] ;  /* 0x00000016125bb981 */ /* 0x0000e8000c1e1100 */
[----:B------:R1:W-:Y:S04]  /*34a0*/  STL [R1+0x19c], R28 ;  /* 0x00019c1c01007387 */ /* 0x0003e80000100800 */
[----:B-1----:R-:W4:Y:S04]  /*34b0*/  LDL.LU R28, [R1+0x85c] ;  /* 0x00085c00011c7983 */ /* 0x002f280000300800 */
[----:B------:R1:W-:Y:S04]  /*34c0*/  STL [R1+0x1a4], R26 ;  /* 0x0001a41a01007387 */ /* 0x0003e80000100800 */
[----:B--2---:R2:W-:Y:S04]  /*34d0*/  STL [R1+0x1cc], R20 ;  /* 0x0001cc1401007387 */ /* 0x0045e80000100800 */
[----:B-1----:R-:W4:Y:S04]  /*34e0*/  LDL.LU R26, [R1+0x858] ;  /* 0x00085800011a7983 */ /* 0x002f280000300800 */
[----:B------:R-:W4:Y:S01]  /*34f0*/  LDL.LU R27, [R1+0x854] ;  /* 0x00085400011b7983 */ /* 0x000f220000300800 */
[----:B--2---:R-:W-:-:S04]  /*3500*/  IADD3 R20, P2, PT, R6, UR4, RZ ;  /* 0x0000000406147c10 */ /* 0x004fc8000ff5e0ff */
[----:B0-----:R-:W-:Y:S01]  /*3510*/  IADD3.X R18, PT, PT, R7, UR14, RZ, P2, !PT ;  /* 0x0000000e07127c10 */ /* 0x001fe200097fe4ff */
[----:B------:R-:W-:Y:S01]  /*3520*/  IMAD.MOV.U32 R19, RZ, RZ, R20 ;  /* 0x000000ffff137224 */ /* 0x000fe200078e0014 */
[----:B------:R-:W-:Y:S04]  /*3530*/  STL [R1+0x1b0], R20 ;  /* 0x0001b01401007387 */ /* 0x000fe80000100800 */
[-C--:B------:R-:W-:Y:S01]  /*3540*/  @!P3 LOP3.LUT R19, R19, R18.reuse, RZ, 0x3c, !PT ;  /* 0x000000121313b212 */ /* 0x080fe200078e3cff */
[----:B---3--:R0:W-:Y:S04]  /*3550*/  STL [R1+0x174], R91 ;  /* 0x0001745b01007387 */ /* 0x0081e80000100800 */
[----:B------:R1:W-:Y:S01]  /*3560*/  STL [R1+0x1ac], R18 ;  /* 0x0001ac1201007387 */ /* 0x0003e20000100800 */
[----:B0-----:R-:W-:Y:S01]  /*3570*/  IMAD.MOV.U32 R91, RZ, RZ, R89 ;  /* 0x000000ffff5b7224 */ /* 0x001fe200078e0059 */
[----:B-1----:R-:W-:Y:S01]  /*3580*/  @!P3 LOP3.LUT R18, R19, R18, RZ, 0x3c, !PT ;  /* 0x000000121312b212 */ /* 0x002fe200078e3cff */
[----:B------:R-:W-:-:S02]  /*3590*/  IMAD.MOV.U32 R89, RZ, RZ, R90 ;  /* 0x000000ffff597224 */ /* 0x000fc400078e005a */
[----:B------:R-:W-:Y:S01]  /*35a0*/  IMAD.MOV.U32 R90, RZ, RZ, R82 ;  /* 0x000000ffff5a7224 */ /* 0x000fe200078e0052 */
[----:B------:R-:W-:Y:S01]  /*35b0*/  @!P3 LOP3.LUT R19, R19, R18, RZ, 0x3c, !PT ;  /* 0x000000121313b212 */ /* 0x000fe200078e3cff */
[----:B------:R-:W-:Y:S02]  /*35c0*/  IMAD.MOV.U32 R82, RZ, RZ, R78 ;  /* 0x000000ffff527224 */ /* 0x000fe400078e004e */
[----:B------:R-:W-:Y:S02]  /*35d0*/  IMAD.MOV.U32 R78, RZ, RZ, R66 ;  /* 0x000000ffff4e7224 */ /* 0x000fe400078e0042 */
[----:B------:R-:W-:Y:S01]  /*35e0*/  IMAD.MOV.U32 R66, RZ, RZ, R67 ;  /* 0x000000ffff427224 */ /* 0x000fe200078e0043 */
[----:B------:R-:W-:-:S04]  /*35f0*/  IADD3 R67, P2, PT, R8, UR4, RZ ;  /* 0x0000000408437c10 */ /* 0x000fc8000ff5e0ff */
[----:B------:R-:W-:Y:S02]  /*3600*/  IADD3.X R20, PT, PT, R9, UR14, RZ, P2, !PT ;  /* 0x0000000e09147c10 */ /* 0x000fe400097fe4ff */
[----:B----4-:R-:W-:Y:S02]  /*3610*/  PRMT R28, RZ, 0x7610, R28 ;  /* 0x00007610ff1c7816 */ /* 0x010fe4000000001c */
[----:B------:R-:W-:-:S06]  /*3620*/  PRMT R26, RZ, 0x7610, R26 ;  /* 0x00007610ff1a7816 */ /* 0x000fcc000000001a */
[----:B------:R0:W2:Y:S02]  /*3630*/  @!P3 LDG.E.U8 R26, desc[UR22][R18.64] ;  /* 0x00000016121ab981 */ /* 0x0000a4000c1e1100 */
[----:B0-----:R-:W-:Y:S02]  /*3640*/  IMAD.MOV.U32 R19, RZ, RZ, R20 ;  /* 0x000000ffff137224 */ /* 0x001fe400078e0014 */
[----:B------:R-:W-:-:S05]  /*3650*/  @!P3 IMAD.MOV.U32 R18, RZ, RZ, R67 ;  /* 0x000000ffff12b224 */ /* 0x000fca00078e0043 */
[----:B------:R0:W3:Y:S01]  /*3660*/  @!P3 LDG.E.U8 R28, desc[UR22][R18.64] ;  /* 0x00000016121cb981 */ /* 0x0000e2000c1e1100 */
[----:B------:R-:W-:-:S03]  /*3670*/  USHF.R.S32.HI UR15, URZ, 0x1f, UR5 ;  /* 0x0000001fff0f7899 */ /* 0x000fc60008011405 */
[----:B------:R-:W-:Y:S04]  /*3680*/  STL [R1+0x1b8], R67 ;  /* 0x0001b84301007387 */ /* 0x000fe80000100800 */
[----:B------:R1:W-:Y:S01]  /*3690*/  STL [R1+0x1b4], R20 ;  /* 0x0001b41401007387 */ /* 0x0003e20000100800 */
[----:B------:R-:W-:Y:S02]  /*36a0*/  PRMT R27, RZ, 0x7610, R27 ;  /* 0x00007610ff1b7816 */ /* 0x000fe4000000001b */
[----:B-1----:R-:W-:Y:S01]  /*36b0*/  SHF.R.U32.HI R20, RZ, 0x6, R30 ;  /* 0x00000006ff147819 */ /* 0x002fe2000001161e */
[----:B--2---:R1:W-:Y:S02]  /*36c0*/  STL [R1+0x160], R26 ;  /* 0x0001601a01007387 */ /* 0x0043e40000100800 */
[----:B-1----:R-:W-:-:S04]  /*36d0*/  IADD3 R26, P2, PT, R2, UR5, RZ ;  /* 0x00000005021a7c10 */ /* 0x002fc8000ff5e0ff */
[----:B0-----:R-:W-:Y:S01]  /*36e0*/  IADD3.X R18, PT, PT, R3, UR15, RZ, P2, !PT ;  /* 0x0000000f03127c10 */ /* 0x001fe200097fe4ff */
[----:B------:R-:W-:Y:S01]  /*36f0*/  IMAD.MOV.U32 R19, RZ, RZ, R26 ;  /* 0x000000ffff137224 */ /* 0x000fe200078e001a */
[----:B------:R-:W-:Y:S04]  /*3700*/  STL [R1+0x460], R26 ;  /* 0x0004601a01007387 */ /* 0x000fe80000100800 */
[----:B------:R-:W-:Y:S01]  /*3710*/  @P1 LOP3.LUT R19, R19, R18, RZ, 0x3c, !PT ;  /* 0x0000001213131212 */ /* 0x000fe200078e3cff */
[----:B---3--:R0:W-:Y:S04]  /*3720*/  STL [R1+0x1d0], R28 ;  /* 0x0001d01c01007387 */ /* 0x0081e80000100800 */
[----:B------:R1:W-:Y:S01]  /*3730*/  STL [R1+0x45c], R18 ;  /* 0x00045c1201007387 */ /* 0x0003e20000100800 */
[----:B0-----:R-:W-:-:S02]  /*3740*/  IADD3 R28, P3, PT, R4, UR5, RZ ;  /* 0x00000005041c7c10 */ /* 0x001fc4000ff7e0ff */
[----:B-1----:R-:W-:Y:S02]  /*3750*/  @P1 LOP3.LUT R18, R19, R18, RZ, 0x3c, !PT ;  /* 0x0000001213121212 */ /* 0x002fe400078e3cff */
[----:B------:R-:W-:Y:S02]  /*3760*/  IADD3.X R67, PT, PT, R5, UR15, RZ, P3, !PT ;  /* 0x0000000f05437c10 */ /* 0x000fe40009ffe4ff */
[----:B------:R-:W-:Y:S02]  /*3770*/  @P1 LOP3.LUT R19, R19, R18, RZ, 0x3c, !PT ;  /* 0x0000001213131212 */ /* 0x000fe400078e3cff */
[----:B------:R-:W-:Y:S02]  /*3780*/  LOP3.LUT P2, RZ, R20, 0x1, RZ, 0xc0, !PT ;  /* 0x0000000114ff7812 */ /* 0x000fe4000784c0ff */
[----:B------:R-:W-:Y:S01]  /*3790*/  PRMT R20, RZ, 0x7610, R20 ;  /* 0x00007610ff147816 */ /* 0x000fe20000000014 */
[----:B------:R0:W2:Y:S02]  /*37a0*/  @P1 LDG.E.U8 R27, desc[UR22][R18.64] ;  /* 0x00000016121b1981 */ /* 0x0000a4000c1e1100 */
[----:B0-----:R-:W-:-:S02]  /*37b0*/  @P1 IMAD.MOV.U32 R18, RZ, RZ, R28 ;  /* 0x000000ffff121224 */ /* 0x001fc400078e001c */
[----:B------:R-:W-:-:S05]  /*37c0*/  @P1 IMAD.MOV.U32 R19, RZ, RZ, R67 ;  /* 0x000000ffff131224 */ /* 0x000fca00078e0043 */
[----:B------:R0:W3:Y:S01]  /*37d0*/  @P1 LDG.E.U8 R20, desc[UR22][R18.64] ;  /* 0x0000001612141981 */ /* 0x0000e2000c1e1100 */
[----:B------:R-:W-:-:S03]  /*37e0*/  IADD3 R26, P3, PT, R6, UR5, RZ ;  /* 0x00000005061a7c10 */ /* 0x000fc6000ff7e0ff */
[----:B------:R-:W-:Y:S04]  /*37f0*/  STL [R1+0x468], R28 ;  /* 0x0004681c01007387 */ /* 0x000fe80000100800 */
[----:B------:R1:W-:Y:S04]  /*3800*/  STL [R1+0x464], R67 ;  /* 0x0004644301007387 */ /* 0x0003e80000100800 */
[----:B------:R-:W-:Y:S01]  /*3810*/  STL [R1+0x470], R26 ;  /* 0x0004701a01007387 */ /* 0x000fe20000100800 */
[----:B0-----:R-:W-:-:S03]  /*3820*/  @P1 IMAD.MOV.U32 R18, RZ, RZ, R26 ;  /* 0x000000ffff121224 */ /* 0x001fc600078e001a */
[----:B--2---:R0:W-:Y:S04]  /*3830*/  STL [R1+0x15c], R27 ;  /* 0x00015c1b01007387 */ /* 0x0041e80000100800 */
[----:B-1----:R-:W2:Y:S04]  /*3840*/  LDL.LU R67, [R1+0x850] ;  /* 0x0008500001437983 */ /* 0x002ea80000300800 */
[----:B------:R-:W4:Y:S01]  /*3850*/  LDL.LU R28, [R1+0x84c] ;  /* 0x00084c00011c7983 */ /* 0x000f220000300800 */
[----:B0-----:R-:W-:-:S05]  /*3860*/  IADD3.X R27, PT, PT, R7, UR15, RZ, P3, !PT ;  /* 0x0000000f071b7c10 */ /* 0x001fca0009ffe4ff */
[----:B------:R-:W-:Y:S01]  /*3870*/  @P1 IMAD.MOV.U32 R19, RZ, RZ, R27 ;  /* 0x000000ffff131224 */ /* 0x000fe200078e001b */
[----:B---3--:R0:W-:Y:S04]  /*3880*/  STL [R1+0x100], R20 ;  /* 0x0001001401007387 */ /* 0x0081e80000100800 */
[----:B------:R1:W3:Y:S01]  /*3890*/  @P1 LDG.E.U8 R85, desc[UR22][R18.64] ;  /* 0x0000001612551981 */ /* 0x0002e2000c1e1100 */
[----:B0-----:R-:W-:-:S03]  /*38a0*/  IADD3 R20, P3, PT, R8, UR5, RZ ;  /* 0x0000000508147c10 */ /* 0x001fc6000ff7e0ff */
[----:B------:R0:W-:Y:S01]  /*38b0*/  STL [R1+0x46c], R27 ;  /* 0x00046c1b01007387 */ /* 0x0001e20000100800 */
[----:B-1----:R-:W-:Y:S01]  /*38c0*/  IADD3.X R18, PT, PT, R9, UR15, RZ, P3, !PT ;  /* 0x0000000f09127c10 */ /* 0x002fe20009ffe4ff */
[----:B------:R-:W-:-:S05]  /*38d0*/  IMAD.MOV.U32 R19, RZ, RZ, R20 ;  /* 0x000000ffff137224 */ /* 0x000fca00078e0014 */
[-C--:B------:R-:W-:Y:S01]  /*38e0*/  @P1 LOP3.LUT R19, R19, R18.reuse, RZ, 0x3c, !PT ;  /* 0x0000001213131212 */ /* 0x080fe200078e3cff */
[----:B0-----:R-:W2:Y:S04]  /*38f0*/  LDL.LU R27, [R1+0x848] ;  /* 0x00084800011b7983 */ /* 0x001ea80000300800 */
[----:B------:R-:W2:Y:S04]  /*3900*/  LDL.LU R26, [R1+0x844] ;  /* 0x00084400011a7983 */ /* 0x000ea80000300800 */
[----:B------:R-:W-:Y:S04]  /*3910*/  STL [R1+0x478], R20 ;  /* 0x0004781401007387 */ /* 0x000fe80000100800 */
[----:B------:R0:W-:Y:S02]  /*3920*/  STL [R1+0x474], R18 ;  /* 0x0004741201007387 */ /* 0x0001e40000100800 */
[----:B0-----:R-:W-:-:S04]  /*3930*/  @P1 LOP3.LUT R18, R19, R18, RZ, 0x3c, !PT ;  /* 0x0000001213121212 */ /* 0x001fc800078e3cff */
[----:B------:R-:W-:-:S05]  /*3940*/  @P1 LOP3.LUT R19, R19, R18, RZ, 0x3c, !PT ;  /* 0x0000001213131212 */ /* 0x000fca00078e3cff */
[----:B------:R0:W2:Y:S01]  /*3950*/  @P1 LDG.E.U8 R88, desc[UR22][R18.64] ;  /* 0x0000001612581981 */ /* 0x0000a2000c1e1100 */
[----:B------:R-:W-:-:S04]  /*3960*/  UIMAD UR4, UR6, 0x19, URZ ;  /* 0x00000019060478a4 */ /* 0x000fc8000f8e02ff */
[----:B------:R-:W-:Y:S01]  /*3970*/  USHF.R.S32.HI UR5, URZ, 0x1f, UR4 ;  /* 0x0000001fff057899 */ /* 0x000fe20008011404 */
[----:B------:R-:W-:Y:S01]  /*3980*/  VIADD R20, R25, 0xfffffffc ;  /* 0xfffffffc19147836 */ /* 0x000fe20000000000 */
[----:B------:R-:W-:Y:S01]  /*3990*/  PRMT R21, RZ, 0x7610, R21 ;  /* 0x00007610ff157816 */ /* 0x000fe20000000015 */
[----:B---3--:R1:W-:Y:S02]  /*39a0*/  STL [R1+0x170], R85 ;  /* 0x0001705501007387 */ /* 0x0083e40000100800 */
[----:B-1----:R-:W-:-:S04]  /*39b0*/  IADD3 R85, P3, PT, R2, UR4, RZ ;  /* 0x0000000402557c10 */ /* 0x002fc8000ff7e0ff */
[----:B0-----:R-:W-:Y:S01]  /*39c0*/  IADD3.X R18, PT, PT, R3, UR5, RZ, P3, !PT ;  /* 0x0000000503127c10 */ /* 0x001fe20009ffe4ff */
[----:B------:R-:W-:Y:S01]  /*39d0*/  STL [R1+0x500], R85 ;  /* 0x0005005501007387 */ /* 0x000fe20000100800 */
[----:B------:R-:W-:-:S05]  /*39e0*/  IMAD.MOV.U32 R19, RZ, RZ, R85 ;  /* 0x000000ffff137224 */ /* 0x000fca00078e0055 */
[----:B------:R-:W-:Y:S02]  /*39f0*/  @P2 LOP3.LUT R19, R19, R18, RZ, 0x3c, !PT ;  /* 0x0000001213132212 */ /* 0x000fe400078e3cff */
[----:B----4-:R-:W-:Y:S02]  /*3a00*/  PRMT R28, RZ, 0x7610, R28 ;  /* 0x00007610ff1c7816 */ /* 0x010fe4000000001c */
[----:B------:R-:W-:Y:S01]  /*3a10*/  ISETP.GE.U32.AND P3, PT, R20, 0x7fffffdd, PT ;  /* 0x7fffffdd1400780c */ /* 0x000fe20003f66070 */
[----:B--2---:R0:W-:Y:S02]  /*3a20*/  STL [R1+0xfc], R88 ;  /* 0x0000fc5801007387 */ /* 0x0041e40000100800 */
[----:B0-----:R-:W-:-:S05]  /*3a30*/  IADD3 R88, P1, PT, R4, UR4, RZ ;  /* 0x0000000404587c10 */ /* 0x001fca000ff3e0ff */
[----:B------:R-:W-:Y:S04]  /*3a40*/  STL [R1+0x508], R88 ;  /* 0x0005085801007387 */ /* 0x000fe80000100800 */
[----:B------:R0:W-:Y:S01]  /*3a50*/  STL [R1+0x4fc], R18 ;  /* 0x0004fc1201007387 */ /* 0x0001e20000100800 */
[----:B------:R-:W-:Y:S02]  /*3a60*/  IADD3.X R20, PT, PT, R5, UR5, RZ, P1, !PT ;  /* 0x0000000505147c10 */ /* 0x000fe40008ffe4ff */
[----:B0-----:R-:W-:-:S04]  /*3a70*/  @P2 LOP3.LUT R18, R19, R18, RZ, 0x3c, !PT ;  /* 0x0000001213122212 */ /* 0x001fc800078e3cff */
[----:B------:R-:W-:-:S05]  /*3a80*/  @P2 LOP3.LUT R19, R19, R18, RZ, 0x3c, !PT ;  /* 0x0000001213132212 */ /* 0x000fca00078e3cff */
[----:B------:R0:W2:Y:S02]  /*3a90*/  @P2 LDG.E.U8 R28, desc[UR22][R18.64] ;  /* 0x00000016121c2981 */ /* 0x0000a4000c1e1100 */
[----:B0-----:R-:W-:Y:S02]  /*3aa0*/  @P2 IMAD.MOV.U32 R18, RZ, RZ, R88 ;  /* 0x000000ffff122224 */ /* 0x001fe400078e0058 */
[----:B------:R-:W-:-:S05]  /*3ab0*/  @P2 IMAD.MOV.U32 R19, RZ, RZ, R20 ;  /* 0x000000ffff132224 */ /* 0x000fca00078e0014 */
[----:B------:R0:W3:Y:S01]  /*3ac0*/  @P2 LDG.E.U8 R21, desc[UR22][R18.64] ;  /* 0x0000001612152981 */ /* 0x0000e2000c1e1100 */
[----:B------:R-:W-:-:S03]  /*3ad0*/  IADD3 R85, P1, PT, R6, UR4, RZ ;  /* 0x0000000406557c10 */ /* 0x000fc6000ff3e0ff */
[----:B------:R1:W-:Y:S01]  /*3ae0*/  STL [R1+0x504], R20 ;  /* 0x0005041401007387 */ /* 0x0003e20000100800 */
[----:B------:R-:W-:Y:S02]  /*3af0*/  IADD3.X R88, PT, PT, R7, UR5, RZ, P1, !PT ;  /* 0x0000000507587c10 */ /* 0x000fe40008ffe4ff */
[----:B------:R-:W-:Y:S02]  /*3b00*/  PRMT R22, RZ, 0x7610, R22 ;  /* 0x00007610ff167816 */ /* 0x000fe40000000016 */
[----:B-1----:R-:W-:Y:S01]  /*3b10*/  IADD3 R20, P1, PT, R8, UR4, RZ ;  /* 0x0000000408147c10 */ /* 0x002fe2000ff3e0ff */
[----:B0-----:R-:W-:Y:S01]  /*3b20*/  @P2 IMAD.MOV.U32 R18, RZ, RZ, R85 ;  /* 0x000000ffff122224 */ /* 0x001fe200078e0055 */
[----:B------:R-:W-:Y:S01]  /*3b30*/  PRMT R23, RZ, 0x7610, R23 ;  /* 0x00007610ff177816 */ /* 0x000fe20000000017 */
[----:B------:R-:W-:-:S05]  /*3b40*/  @P2 IMAD.MOV.U32 R19, RZ, RZ, R88 ;  /* 0x000000ffff132224 */ /* 0x000fca00078e0058 */
[----:B------:R0:W4:Y:S04]  /*3b50*/  @P2 LDG.E.U8 R23, desc[UR22][R18.64] ;  /* 0x0000001612172981 */ /* 0x000128000c1e1100 */
[----:B--2---:R1:W-:Y:S04]  /*3b60*/  STL [R1+0xdc], R28 ;  /* 0x0000dc1c01007387 */ /* 0x0043e80000100800 */
[----:B-1----:R-:W2:Y:S04]  /*3b70*/  LDL.LU R28, [R1+0x840] ;  /* 0x00084000011c7983 */ /* 0x002ea80000300800 */
[----:B------:R-:W-:Y:S04]  /*3b80*/  STL [R1+0x510], R85 ;  /* 0x0005105501007387 */ /* 0x000fe80000100800 */
[----:B------:R-:W-:Y:S04]  /*3b90*/  STL [R1+0x50c], R88 ;  /* 0x00050c5801007387 */ /* 0x000fe80000100800 */
[----:B------:R-:W-:Y:S04]  /*3ba0*/  STL [R1+0x518], R20 ;  /* 0x0005181401007387 */ /* 0x000fe80000100800 */
[----:B---3--:R1:W-:Y:S02]  /*3bb0*/  STL [R1+0x168], R21 ;  /* 0x0001681501007387 */ /* 0x0083e40000100800 */
[----:B-1----:R-:W-:-:S05]  /*3bc0*/  IADD3.X R21, PT, PT, R9, UR5, RZ, P1, !PT ;  /* 0x0000000509157c10 */ /* 0x002fca0008ffe4ff */
[----:B------:R1:W3:Y:S01]  /*3bd0*/  @P2 LDG.E.U8 R22, desc[UR22][R20.64] ;  /* 0x0000001614162981 */ /* 0x0002e2000c1e1100 */
[----:B------:R-:W-:-:S04]  /*3be0*/  USHF.L.U32 UR4, UR6, 0x1, URZ ;  /* 0x0000000106047899 */ /* 0x000fc800080006ff */
[----:B------:R-:W-:Y:S02]  /*3bf0*/  USHF.R.S32.HI UR14, URZ, 0x1f, UR4 ;  /* 0x0000001fff0e7899 */ /* 0x000fe40008011404 */
[----:B0-----:R-:W-:Y:S01]  /*3c00*/  IADD3 R18, P1, PT, R2, UR4, RZ ;  /* 0x0000000402127c10 */ /* 0x001fe2000ff3e0ff */
[----:B------:R-:W-:Y:S03]  /*3c10*/  STL [R1+0x514], R21 ;  /* 0x0005141501007387 */ /* 0x000fe60000100800 */
[----:B-1----:R-:W-:Y:S02]  /*3c20*/  IADD3.X R20, PT, PT, R3, UR14, RZ, P1, !PT ;  /* 0x0000000e03147c10 */ /* 0x002fe40008ffe4ff */
[----:B------:R-:W-:Y:S01]  /*3c30*/  PRMT R24, RZ, 0x7610, R24 ;  /* 0x00007610ff187816 */ /* 0x000fe20000000018 */
[----:B---3--:R0:W-:Y:S04]  /*3c40*/  STL [R1+0xe4], R22 ;  /* 0x0000e41601007387 */ /* 0x0081e80000100800 */
[----:B----4-:R1:W-:Y:S01]  /*3c50*/  STL [R1+0xe8], R23 ;  /* 0x0000e81701007387 */ /* 0x0103e20000100800 */
[----:B0-----:R-:W-:-:S02]  /*3c60*/  @!P6 IMAD.MOV.U32 R22, RZ, RZ, R18 ;  /* 0x000000ffff16e224 */ /* 0x001fc400078e0012 */
[----:B-1----:R-:W-:-:S05]  /*3c70*/  @!P6 IMAD.MOV.U32 R23, RZ, RZ, R20 ;  /* 0x000000ffff17e224 */ /* 0x002fca00078e0014 */
[----:B------:R0:W3:Y:S01]  /*3c80*/  @!P6 LDG.E.U8 R24, desc[UR22][R22.64] ;  /* 0x000000161618e981 */ /* 0x0000e2000c1e1100 */
[----:B------:R-:W-:Y:S01]  /*3c90*/  VIADD R21, R25, 0xfffffff4 ;  /* 0xfffffff419157836 */ /* 0x000fe20000000000 */
[----:B------:R-:W-:-:S04]  /*3ca0*/  IADD3 R19, P2, PT, R4, UR4, RZ ;  /* 0x0000000404137c10 */ /* 0x000fc8000ff5e0ff */
[----:B------:R-:W-:Y:S02]  /*3cb0*/  ISETP.GE.U32.AND P1, PT, R21, 0x7fffffd5, PT ;  /* 0x7fffffd51500780c */ /* 0x000fe40003f26070 */
[----:B------:R-:W-:Y:S01]  /*3cc0*/  IADD3.X R21, PT, PT, R5, UR14, RZ, P2, !PT ;  /* 0x0000000e05157c10 */ /* 0x000fe200097fe4ff */
[----:B------:R-:W-:Y:S01]  /*3cd0*/  STL [R1+0x77c], R18 ;  /* 0x00077c1201007387 */ /* 0x000fe20000100800 */
[----:B0-----:R-:W-:-:S03]  /*3ce0*/  IADD3 R22, P2, PT, R6, UR4, RZ ;  /* 0x0000000406167c10 */ /* 0x001fc6000ff5e0ff */
[----:B------:R-:W-:Y:S01]  /*3cf0*/  STL [R1+0x778], R20 ;  /* 0x0007781401007387 */ /* 0x000fe20000100800 */
[----:B------:R-:W-:Y:S01]  /*3d00*/  @!P6 IMAD.MOV.U32 R25, RZ, RZ, R21 ;  /* 0x000000ffff19e224 */ /* 0x000fe200078e0015 */
[----:B------:R-:W-:Y:S02]  /*3d10*/  PRMT R69, RZ, 0x7610, R69 ;  /* 0x00007610ff457816 */ /* 0x000fe40000000045 */
[----:B------:R-:W-:Y:S02]  /*3d20*/  IADD3.X R23, PT, PT, R7, UR14, RZ, P2, !PT ;  /* 0x0000000e07177c10 */ /* 0x000fe400097fe4ff */
[----:B------:R-:W-:-:S03]  /*3d30*/  PRMT R65, RZ, 0x7610, R65 ;  /* 0x00007610ff417816 */ /* 0x000fc60000000041 */
[----:B------:R-:W4:Y:S04]  /*3d40*/  @!P6 LDG.E.U8 R69, desc[UR22][R22.64] ;  /* 0x000000161645e981 */ /* 0x000f28000c1e1100 */
[----:B---3--:R0:W-:Y:S02]  /*3d50*/  STL [R1+0xb4], R24 ;  /* 0x0000b41801007387 */ /* 0x0081e40000100800 */
[----:B0-----:R-:W-:-:S05]  /*3d60*/  @!P6 IMAD.MOV.U32 R24, RZ, RZ, R19 ;  /* 0x000000ffff18e224 */ /* 0x001fca00078e0013 */
[----:B------:R0:W3:Y:S02]  /*3d70*/  @!P6 LDG.E.U8 R71, desc[UR22][R24.64] ;  /* 0x000000161847e981 */ /* 0x0000e4000c1e1100 */
[----:B0-----:R-:W-:-:S04]  /*3d80*/  IADD3 R24, P2, PT, R8, UR4, RZ ;  /* 0x0000000408187c10 */ /* 0x001fc8000ff5e0ff */
[----:B------:R-:W-:-:S05]  /*3d90*/  IADD3.X R25, PT, PT, R9, UR14, RZ, P2, !PT ;  /* 0x0000000e09197c10 */ /* 0x000fca00097fe4ff */
[----:B------:R-:W2:Y:S01]  /*3da0*/  @!P6 LDG.E.U8 R65, desc[UR22][R24.64] ;  /* 0x000000161841e981 */ /* 0x000ea2000c1e1100 */
[----:B------:R-:W-:Y:S01]  /*3db0*/  UIMAD UR5, UR6, 0xa, URZ ;  /* 0x0000000a060578a4 */ /* 0x000fe2000f8e02ff */
[----:B------:R-:W-:Y:S02]  /*3dc0*/  IMAD.MOV.U32 R88, RZ, RZ, R91 ;  /* 0x000000ffff587224 */ /* 0x000fe400078e005b */
[----:B------:R-:W-:Y:S01]  /*3dd0*/  STL [R1+0x784], R19 ;  /* 0x0007841301007387 */ /* 0x000fe20000100800 */
[----:B------:R-:W-:Y:S02]  /*3de0*/  IMAD.MOV.U32 R91, RZ, RZ, R27 ;  /* 0x000000ffff5b7224 */ /* 0x000fe400078e001b */
[----:B------:R-:W-:Y:S01]  /*3df0*/  IADD3 R27, P2, PT, R2, UR5, RZ ;  /* 0x00000005021b7c10 */ /* 0x000fe2000ff5e0ff */
[----:B------:R-:W-:Y:S01]  /*3e00*/  STL [R1+0x780], R21 ;  /* 0x0007801501007387 */ /* 0x000fe20000100800 */
[----:B------:R-:W-:-:S03]  /*3e10*/  USHF.R.S32.HI UR15, URZ, 0x1f, UR5 ;  /* 0x0000001fff0f7899 */ /* 0x000fc60008011405 */
[----:B----4-:R0:W-:Y:S02]  /*3e20*/  STL [R1+0xf4], R69 ;  /* 0x0000f44501007387 */ /* 0x0101e40000100800 */
[----:B0-----:R-:W-:Y:S02]  /*3e30*/  IMAD.MOV.U32 R69, RZ, RZ, R89 ;  /* 0x000000ffff457224 */ /* 0x001fe400078e0059 */
[----:B------:R-:W-:Y:S02]  /*3e40*/  IMAD.MOV.U32 R89, RZ, RZ, R90 ;  /* 0x000000ffff597224 */ /* 0x000fe400078e005a */
[----:B------:R-:W-:Y:S02]  /*3e50*/  IMAD.MOV.U32 R90, RZ, RZ, R78 ;  /* 0x000000ffff5a7224 */ /* 0x000fe400078e004e */
[----:B------:R-:W-:Y:S01]  /*3e60*/  IMAD.MOV.U32 R78, RZ, RZ, R26 ;  /* 0x000000ffff4e7224 */ /* 0x000fe200078e001a */
[----:B------:R-:W-:Y:S01]  /*3e70*/  SHF.R.U32.HI R26, RZ, 0xd, R30 ;  /* 0x0000000dff1a7819 */ /* 0x000fe2000001161e */
[----:B------:R-:W-:Y:S01]  /*3e80*/  IMAD.MOV.U32 R85, RZ, RZ, R66 ;  /* 0x000000ffff557224 */ /* 0x000fe200078e0042 */
[----:B------:R-:W-:-:S02]  /*3e90*/  IADD3 R66, P6, PT, R4, UR5, RZ ;  /* 0x0000000504427c10 */ /* 0x000fc4000ffde0ff */
[----:B------:R-:W-:Y:S02]  /*3ea0*/  PRMT R73, RZ, 0x7610, R73 ;  /* 0x00007610ff497816 */ /* 0x000fe40000000049 */
[----:B------:R-:W-:Y:S01]  /*3eb0*/  PRMT R67, RZ, 0x7610, R67 ;  /* 0x00007610ff437816 */ /* 0x000fe20000000043 */
[----:B---3--:R-:W-:Y:S04]  /*3ec0*/  STL [R1+0x16c], R71 ;  /* 0x00016c4701007387 */ /* 0x008fe80000100800 */
[----:B------:R-:W-:Y:S04]  /*3ed0*/  STL [R1+0x78c], R22 ;  /* 0x00078c1601007387 */ /* 0x000fe80000100800 */
[----:B------:R-:W-:Y:S04]  /*3ee0*/  STL [R1+0x788], R23 ;  /* 0x0007881701007387 */ /* 0x000fe80000100800 */
[----:B------:R-:W-:Y:S04]  /*3ef0*/  STL [R1+0x1c0], R27 ;  /* 0x0001c01b01007387 */ /* 0x000fe80000100800 */
[----:B------:R-:W-:Y:S04]  /*3f00*/  STL [R1+0x794], R24 ;  /* 0x0007941801007387 */ /* 0x000fe80000100800 */
[----:B------:R-:W-:Y:S04]  /*3f10*/  STL [R1+0x790], R25 ;  /* 0x0007901901007387 */ /* 0x000fe80000100800 */
[----:B--2---:R0:W-:Y:S02]  /*3f20*/  STL [R1+0x178], R65 ;  /* 0x0001784101007387 */ /* 0x0041e40000100800 */
[----:B0-----:R-:W-:-:S02]  /*3f30*/  IADD3.X R65, PT, PT, R3, UR15, RZ, P2, !PT ;  /* 0x0000000f03417c10 */ /* 0x001fc400097fe4ff */
[----:B------:R-:W-:-:S03]  /*3f40*/  LOP3.LUT P2, RZ, R26, 0x1, RZ, 0xc0, !PT ;  /* 0x000000011aff7812 */ /* 0x000fc6000784c0ff */
[----:B------:R-:W-:-:S05]  /*3f50*/  IMAD.MOV.U32 R26, RZ, RZ, R65 ;  /* 0x000000ffff1a7224 */ /* 0x000fca00078e0041 */
[----:B------:R-:W-:-:S04]  /*3f60*/  @!P5 LOP3.LUT R27, R27, R26, RZ, 0x3c, !PT ;  /* 0x0000001a1b1bd212 */ /* 0x000fc800078e3cff */
[----:B------:R-:W-:Y:S01]  /*3f70*/  @!P5 LOP3.LUT R26, R27, R26, RZ, 0x3c, !PT ;  /* 0x0000001a1b1ad212 */ /* 0x000fe200078e3cff */
[----:B------:R-:W-:Y:S01]  /*3f80*/  IMAD.MOV.U32 R71, RZ, RZ, R82 ;  /* 0x000000ffff477224 */ /* 0x000fe200078e0052 */
[----:B------:R-:W-:Y:S02]  /*3f90*/  IADD3.X R82, PT, PT, R5, UR15, RZ, P6, !PT ;  /* 0x0000000f05527c10 */ /* 0x000fe4000b7fe4ff */
[----:B------:R-:W-:-:S05]  /*3fa0*/  @!P5 LOP3.LUT R27, R27, R26, RZ, 0x3c, !PT ;  /* 0x0000001a1b1bd212 */ /* 0x000fca00078e3cff */
[----:B------:R0:W2:Y:S02]  /*3fb0*/  @!P5 LDG.E.U8 R73, desc[UR22][R26.64] ;  /* 0x000000161a49d981 */ /* 0x0000a4000c1e1100 */
[----:B0-----:R-:W-:Y:S02]  /*3fc0*/  @!P5 IMAD.MOV.U32 R26, RZ, RZ, R66 ;  /* 0x000000ffff1ad224 */ /* 0x001fe400078e0042 */
[----:B------:R-:W-:-:S05]  /*3fd0*/  @!P5 IMAD.MOV.U32 R27, RZ, RZ, R82 ;  /* 0x000000ffff1bd224 */ /* 0x000fca00078e0052 */
[----:B------:R0:W3:Y:S04]  /*3fe0*/  @!P5 LDG.E.U8 R67, desc[UR22][R26.64] ;  /* 0x000000161a43d981 */ /* 0x0000e8000c1e1100 */
[----:B------:R1:W-:Y:S04]  /*3ff0*/  STL [R1+0x1bc], R65 ;  /* 0x0001bc4101007387 */ /* 0x0003e80000100800 */
[----:B------:R-:W-:Y:S01]  /*4000*/  STL [R1+0x1c8], R66 ;  /* 0x0001c84201007387 */ /* 0x000fe20000100800 */
[----:B-1----:R-:W-:-:S03]  /*4010*/  IADD3 R65, P6, PT, R6, UR5, RZ ;  /* 0x0000000506417c10 */ /* 0x002fc6000ffde0ff */
[----:B------:R1:W-:Y:S04]  /*4020*/  STL [R1+0x1c4], R82 ;  /* 0x0001c45201007387 */ /* 0x0003e80000100800 */
[----:B------:R-:W-:Y:S01]  /*4030*/  STL [R1+0x1ec], R65 ;  /* 0x0001ec4101007387 */ /* 0x000fe20000100800 */
[----:B------:R-:W-:Y:S01]  /*4040*/  PRMT R28, RZ, 0x7610, R28 ;  /* 0x00007610ff1c7816 */ /* 0x000fe2000000001c */
[----:B0-----:R-:W-:Y:S01]  /*4050*/  @!P5 IMAD.MOV.U32 R26, RZ, RZ, R65 ;  /* 0x000000ffff1ad224 */ /* 0x001fe200078e0041 */
[----:B------:R-:W-:Y:S01]  /*4060*/  PRMT R77, RZ, 0x7610, R77 ;  /* 0x00007610ff4d7816 */ /* 0x000fe2000000004d */
[----:B--2---:R0:W-:Y:S04]  /*4070*/  STL [R1+0xf0], R73 ;  /* 0x0000f04901007387 */ /* 0x0041e80000100800 */
[----:B-1----:R-:W2:Y:S04]  /*4080*/  LDL.LU R82, [R1+0x83c] ;  /* 0x00083c0001527983 */ /* 0x002ea80000300800 */
[----:B------:R-:W4:Y:S01]  /*4090*/  LDL.LU R66, [R1+0x838] ;  /* 0x0008380001427983 */ /* 0x000f220000300800 */
[----:B0-----:R-:W-:-:S05]  /*40a0*/  IADD3.X R73, PT, PT, R7, UR15, RZ, P6, !PT ;  /* 0x0000000f07497c10 */ /* 0x001fca000b7fe4ff */
[----:B------:R-:W-:Y:S01]  /*40b0*/  IMAD.MOV.U32 R27, RZ, RZ, R73 ;  /* 0x000000ffff1b7224 */ /* 0x000fe200078e0049 */
[----:B---3--:R0:W-:Y:S04]  /*40c0*/  STL [R1+0xec], R67 ;  /* 0x0000ec4301007387 */ /* 0x0081e80000100800 */
[----:B------:R1:W3:Y:S04]  /*40d0*/  @!P5 LDG.E.U8 R28, desc[UR22][R26.64] ;  /* 0x000000161a1cd981 */ /* 0x0002e8000c1e1100 */
[----:B0-----:R-:W2:Y:S04]  /*40e0*/  LDL.LU R67, [R1+0x834] ;  /* 0x0008340001437983 */ /* 0x001ea80000300800 */
[----:B------:R0:W-:Y:S02]  /*40f0*/  STL [R1+0x1e8], R73 ;  /* 0x0001e84901007387 */ /* 0x0001e40000100800 */
[----:B0-----:R-:W-:-:S02]  /*4100*/  IMAD.MOV.U32 R73, RZ, RZ, R71 ;  /* 0x000000ffff497224 */ /* 0x001fc400078e0047 */
[----:B------:R-:W-:Y:S02]  /*4110*/  IMAD.MOV.U32 R71, RZ, RZ, R85 ;  /* 0x000000ffff477224 */ /* 0x000fe400078e0055 */
[----:B------:R-:W-:Y:S01]  /*4120*/  IMAD.MOV.U32 R85, RZ, RZ, R78 ;  /* 0x000000ffff557224 */ /* 0x000fe200078e004e */
[----:B------:R-:W-:-:S04]  /*4130*/  IADD3 R78, P6, PT, R8, UR5, RZ ;  /* 0x00000005084e7c10 */ /* 0x000fc8000ffde0ff */
[----:B-1----:R-:W-:Y:S01]  /*4140*/  IADD3.X R27, PT, PT, R9, UR15, RZ, P6, !PT ;  /* 0x0000000f091b7c10 */ /* 0x002fe2000b7fe4ff */
[----:B------:R-:W-:-:S05]  /*4150*/  @!P5 IMAD.MOV.U32 R26, RZ, RZ, R78 ;  /* 0x000000ffff1ad224 */ /* 0x000fca00078e004e */
[----:B------:R0:W2:Y:S01]  /*4160*/  @!P5 LDG.E.U8 R77, desc[UR22][R26.64] ;  /* 0x000000161a4dd981 */ /* 0x0000a2000c1e1100 */
[----:B------:R-:W-:-:S04]  /*4170*/  UIMAD UR4, UR6, 0x12, URZ ;  /* 0x00000012060478a4 */ /* 0x000fc8000f8e02ff */
[----:B------:R-:W-:Y:S02]  /*4180*/  USHF.R.S32.HI UR14, URZ, 0x1f, UR4 ;  /* 0x0000001fff0e7899 */ /* 0x000fe40008011404 */
[----:B------:R-:W-:Y:S01]  /*4190*/  IADD3 R65, P6, PT, R2, UR4, RZ ;  /* 0x0000000402417c10 */ /* 0x000fe2000ffde0ff */
[----:B------:R-:W-:Y:S03]  /*41a0*/  STL [R1+0x1f4], R78 ;  /* 0x0001f44e01007387 */ /* 0x000fe60000100800 */
[----:B0-----:R-:W-:Y:S02]  /*41b0*/  IADD3.X R26, PT, PT, R3, UR14, RZ, P6, !PT ;  /* 0x0000000e031a7c10 */ /* 0x001fe4000b7fe4ff */
[----:B------:R-:W-:Y:S01]  /*41c0*/  PRMT R23, RZ, 0x7610, R23 ;  /* 0x00007610ff177816 */ /* 0x000fe20000000017 */
[----:B---3--:R-:W-:Y:S04]  /*41d0*/  STL [R1+0x164], R28 ;  /* 0x0001641c01007387 */ /* 0x008fe80000100800 */
[----:B------:R0:W-:Y:S04]  /*41e0*/  STL [R1+0x1f0], R27 ;  /* 0x0001f01b01007387 */ /* 0x0001e80000100800 */
[----:B------:R-:W-:Y:S01]  /*41f0*/  STL [R1+0x480], R65 ;  /* 0x0004804101007387 */ /* 0x000fe20000100800 */
[----:B0-----:R-:W-:-:S05]  /*4200*/  IMAD.MOV.U32 R27, RZ, RZ, R65 ;  /* 0x000000ffff1b7224 */ /* 0x001fca00078e0041 */
[----:B------:R-:W-:Y:S02]  /*4210*/  @P2 LOP3.LUT R27, R27, R26, RZ, 0x3c, !PT ;  /* 0x0000001a1b1b2212 */ /* 0x000fe400078e3cff */
[----:B----4-:R-:W-:Y:S01]  /*4220*/  PRMT R66, RZ, 0x7610, R66 ;  /* 0x00007610ff427816 */ /* 0x010fe20000000042 */
        /* <DEDUP_REMOVED lines=12> */
[----:B------:R-:W-:Y:S01]  /*42f0*/  STL [R1+0x484], R78 ;  /* 0x0004844e01007387 */ /* 0x000fe20000100800 */
[----:B------:R-:W-:Y:S02]  /*4300*/  PRMT R82, RZ, 0x7610, R82 ;  /* 0x00007610ff527816 */ /* 0x000fe40000000052 */
[----:B0-----:R-:W-:-:S05]  /*4310*/  IADD3.X R26, PT, PT, R7, UR14, RZ, P5, !PT ;  /* 0x0000000e071a7c10 */ /* 0x001fca000affe4ff */
[----:B------:R-:W-:Y:S01]  /*4320*/  @P2 IMAD.MOV.U32 R27, RZ, RZ, R26 ;  /* 0x000000ffff1b2224 */ /* 0x000fe200078e001a */
[----:B------:R-:W-:Y:S01]  /*4330*/  PRMT R87, RZ, 0x7610, R87 ;  /* 0x00007610ff577816 */ /* 0x000fe20000000057 */
[----:B--2---:R0:W-:Y:S04]  /*4340*/  STL [R1+0x9c], R66 ;  /* 0x00009c4201007387 */ /* 0x0041e80000100800 */
[----:B0-----:R-:W2:Y:S04]  /*4350*/  LDL.LU R66, [R1+0x830] ;  /* 0x0008300001427983 */ /* 0x001ea80000300800 */
[----:B------:R-:W4:Y:S04]  /*4360*/  LDL.LU R78, [R1+0x82c] ;  /* 0x00082c00014e7983 */ /* 0x000f280000300800 */
[----:B------:R-:W-:Y:S04]  /*4370*/  STL [R1+0x490], R65 ;  /* 0x0004904101007387 */ /* 0x000fe80000100800 */
[----:B---3--:R0:W-:Y:S04]  /*4380*/  STL [R1+0xf8], R23 ;  /* 0x0000f81701007387 */ /* 0x0081e80000100800 */
[----:B------:R1:W-:Y:S01]  /*4390*/  STL [R1+0x48c], R26 ;  /* 0x00048c1a01007387 */ /* 0x0003e20000100800 */
[----:B0-----:R-:W-:Y:S01]  /*43a0*/  IADD3 R23, P5, PT, R8, UR4, RZ ;  /* 0x0000000408177c10 */ /* 0x001fe2000ffbe0ff */
[----:B-1----:R-:W-:-:S03]  /*43b0*/  @P2 IMAD.MOV.U32 R26, RZ, RZ, R65 ;  /* 0x000000ffff1a2224 */ /* 0x002fc600078e0041 */
[----:B------:R-:W-:Y:S02]  /*43c0*/  IADD3.X R77, PT, PT, R9, UR14, RZ, P5, !PT ;  /* 0x0000000e094d7c10 */ /* 0x000fe4000affe4ff */
[----:B------:R0:W3:Y:S03]  /*43d0*/  @P2 LDG.E.U8 R82, desc[UR22][R26.64] ;  /* 0x000000161a522981 */ /* 0x0000e6000c1e1100 */
[----:B0-----:R-:W-:Y:S02]  /*43e0*/  IMAD.MOV.U32 R26, RZ, RZ, R77 ;  /* 0x000000ffff1a7224 */ /* 0x001fe400078e004d */
[----:B------:R-:W-:-:S05]  /*43f0*/  IMAD.MOV.U32 R27, RZ, RZ, R23 ;  /* 0x000000ffff1b7224 */ /* 0x000fca00078e0017 */
[----:B------:R-:W-:-:S04]  /*4400*/  @P2 LOP3.LUT R27, R27, R26, RZ, 0x3c, !PT ;  /* 0x0000001a1b1b2212 */ /* 0x000fc800078e3cff */
[----:B------:R-:W-:-:S04]  /*4410*/  @P2 LOP3.LUT R26, R27, R26, RZ, 0x3c, !PT ;  /* 0x0000001a1b1a2212 */ /* 0x000fc800078e3cff */
[----:B------:R-:W-:-:S05]  /*4420*/  @P2 LOP3.LUT R27, R27, R26, RZ, 0x3c, !PT ;  /* 0x0000001a1b1b2212 */ /* 0x000fca00078e3cff */
[----:B------:R0:W2:Y:S04]  /*4430*/  @P2 LDG.E.U8 R87, desc[UR22][R26.64] ;  /* 0x000000161a572981 */ /* 0x0000a8000c1e1100 */
[----:B------:R1:W-:Y:S01]  /*4440*/  STL [R1+0x498], R23 ;  /* 0x0004981701007387 */ /* 0x0003e20000100800 */
[----:B------:R-:W-:-:S03]  /*4450*/  UIMAD UR5, UR6, 0x1a, URZ ;  /* 0x0000001a060578a4 */ /* 0x000fc6000f8e02ff */
[----:B------:R-:W4:Y:S01]  /*4460*/  LDL.LU R65, [R1+0x828] ;  /* 0x0008280001417983 */ /* 0x000f220000300800 */
[----:B-1----:R-:W0:Y:S01]  /*4470*/  LDC R23, c[0x0][0x3a0] ;  /* 0x0000e800ff177b82 */ /* 0x002e220000000800 */
[----:B------:R-:W-:Y:S01]  /*4480*/  SHF.R.U32.HI R28, RZ, 0x5, R30 ;  /* 0x00000005ff1c7819 */ /* 0x000fe2000001161e */
[----:B------:R-:W-:-:S03]  /*4490*/  USHF.R.S32.HI UR14, URZ, 0x1f, UR5 ;  /* 0x0000001fff0e7899 */ /* 0x000fc60008011405 */
[----:B------:R-:W-:Y:S01]  /*44a0*/  LOP3.LUT P6, RZ, R28, 0x1, RZ, 0xc0, !PT ;  /* 0x000000011cff7812 */ /* 0x000fe200078cc0ff */
[----:B0-----:R-:W-:Y:S01]  /*44b0*/  VIADD R26, R23, 0xfffffffb ;  /* 0xfffffffb171a7836 */ /* 0x001fe20000000000 */
[----:B------:R-:W-:Y:S02]  /*44c0*/  PRMT R93, RZ, 0x7610, R93 ;  /* 0x00007610ff5d7816 */ /* 0x000fe4000000005d */
[----:B------:R-:W-:Y:S01]  /*44d0*/  PRMT R74, RZ, 0x7610, R74 ;  /* 0x00007610ff4a7816 */ /* 0x000fe2000000004a */
[----:B---3--:R0:W-:Y:S04]  /*44e0*/  STL [R1+0xac], R82 ;  /* 0x0000ac5201007387 */ /* 0x0081e80000100800 */
[----:B0-----:R-:W3:Y:S04]  /*44f0*/  LDL.LU R82, [R1+0x824] ;  /* 0x0008240001527983 */ /* 0x001ee80000300800 */
[----:B------:R0:W-:Y:S02]  /*4500*/  STL [R1+0x494], R77 ;  /* 0x0004944d01007387 */ /* 0x0001e40000100800 */
[----:B0-----:R-:W-:-:S05]  /*4510*/  IADD3 R77, P5, PT, R2, UR5, RZ ;  /* 0x00000005024d7c10 */ /* 0x001fca000ffbe0ff */
[----:B------:R-:W-:Y:S04]  /*4520*/  STL [R1+0x520], R77 ;  /* 0x0005204d01007387 */ /* 0x000fe80000100800 */
[----:B--2---:R0:W-:Y:S01]  /*4530*/  STL [R1+0xa8], R87 ;  /* 0x0000a85701007387 */ /* 0x0041e20000100800 */
[----:B------:R-:W-:Y:S01]  /*4540*/  IMAD.MOV.U32 R27, RZ, RZ, R77 ;  /* 0x000000ffff1b7224 */ /* 0x000fe200078e004d */
[----:B0-----:R-:W-:Y:S02]  /*4550*/  IADD3.X R87, PT, PT, R3, UR14, RZ, P5, !PT ;  /* 0x0000000e03577c10 */ /* 0x001fe4000affe4ff */
[----:B------:R-:W-:-:S03]  /*4560*/  ISETP.GE.U32.AND P5, PT, R26, 0x7fffffdc, PT ;  /* 0x7fffffdc1a00780c */ /* 0x000fc60003fa6070 */
[----:B------:R-:W-:-:S05]  /*4570*/  IMAD.MOV.U32 R26, RZ, RZ, R87 ;  /* 0x000000ffff1a7224 */ /* 0x000fca00078e0057 */
[----:B------:R-:W-:-:S04]  /*4580*/  @P6 LOP3.LUT R27, R27, R26, RZ, 0x3c, !PT ;  /* 0x0000001a1b1b6212 */ /* 0x000fc800078e3cff */
[C---:B------:R-:W-:Y:S02]  /*4590*/  @P6 LOP3.LUT R26, R27.reuse, R26, RZ, 0x3c, !PT ;  /* 0x0000001a1b1a6212 */ /* 0x040fe400078e3cff */
[----:B------:R-:W-:Y:S02]  /*45a0*/  IADD3 R77, P2, PT, R4, UR5, RZ ;  /* 0x00000005044d7c10 */ /* 0x000fe4000ff5e0ff */
[----:B------:R-:W-:Y:S01]  /*45b0*/  @P6 LOP3.LUT R27, R27, R26, RZ, 0x3c, !PT ;  /* 0x0000001a1b1b6212 */ /* 0x000fe200078e3cff */
[----:B------:R0:W-:Y:S04]  /*45c0*/  STL [R1+0x51c], R87 ;  /* 0x00051c5701007387 */ /* 0x0001e80000100800 */
[----:B------:R1:W2:Y:S01]  /*45d0*/  @P6 LDG.E.U8 R93, desc[UR22][R26.64] ;  /* 0x000000161a5d6981 */ /* 0x0002a2000c1e1100 */
[----:B0-----:R-:W-:Y:S01]  /*45e0*/  IADD3.X R87, PT, PT, R5, UR14, RZ, P2, !PT ;  /* 0x0000000e05577c10 */ /* 0x001fe200097fe4ff */
[----:B-1----:R-:W-:-:S04]  /*45f0*/  @P6 IMAD.MOV.U32 R26, RZ, RZ, R77 ;  /* 0x000000ffff1a6224 */ /* 0x002fc800078e004d */
[----:B------:R-:W-:-:S05]  /*4600*/  IMAD.MOV.U32 R27, RZ, RZ, R87 ;  /* 0x000000ffff1b7224 */ /* 0x000fca00078e0057 */
[----:B------:R0:W3:Y:S04]  /*4610*/  @P6 LDG.E.U8 R74, desc[UR22][R26.64] ;  /* 0x000000161a4a6981 */ /* 0x0000e8000c1e1100 */
[----:B------:R1:W-:Y:S01]  /*4620*/  STL [R1+0x528], R77 ;  /* 0x0005284d01007387 */ /* 0x0003e20000100800 */
[----:B------:R-:W-:Y:S02]  /*4630*/  PRMT R28, RZ, 0x7610, R28 ;  /* 0x00007610ff1c7816 */ /* 0x000fe4000000001c */
[----:B----4-:R-:W-:Y:S01]  /*4640*/  PRMT R78, RZ, 0x7610, R78 ;  /* 0x00007610ff4e7816 */ /* 0x010fe2000000004e */
[----:B-1----:R-:W-:Y:S02]  /*4650*/  IMAD.MOV.U32 R77, RZ, RZ, R73 ;  /* 0x000000ffff4d7224 */ /* 0x002fe400078e0049 */
[----:B------:R-:W-:Y:S01]  /*4660*/  IMAD.MOV.U32 R73, RZ, RZ, R66 ;  /* 0x000000ffff497224 */ /* 0x000fe200078e0042 */
[----:B--2---:R1:W-:Y:S04]  /*4670*/  STL [R1+0xcc], R93 ;  /* 0x0000cc5d01007387 */ /* 0x0043e80000100800 */
[----:B-1----:R-:W2:Y:S04]  /*4680*/  LDL.LU R93, [R1+0x820] ;  /* 0x00082000015d7983 */ /* 0x002ea80000300800 */
[----:B------:R1:W-:Y:S02]  /*4690*/  STL [R1+0x524], R87 ;  /* 0x0005245701007387 */ /* 0x0003e40000100800 */
[----:B-1----:R-:W-:-:S04]  /*46a0*/  IADD3 R87, P2, PT, R6, UR5, RZ ;  /* 0x0000000506577c10 */ /* 0x002fc8000ff5e0ff */
[----:B0-----:R-:W-:Y:S01]  /*46b0*/  IADD3.X R26, PT, PT, R7, UR14, RZ, P2, !PT ;  /* 0x0000000e071a7c10 */ /* 0x001fe200097fe4ff */
[----:B------:R-:W-:Y:S01]  /*46c0*/  STL [R1+0x530], R87 ;  /* 0x0005305701007387 */ /* 0x000fe20000100800 */
[----:B------:R-:W-:-:S03]  /*46d0*/  IADD3 R66, P2, PT, R8, UR5, RZ ;  /* 0x0000000508427c10 */ /* 0x000fc6000ff5e0ff */
[----:B---3--:R0:W-:Y:S01]  /*46e0*/  STL [R1+0xc4], R74 ;  /* 0x0000c44a01007387 */ /* 0x0081e20000100800 */
[----:B------:R-:W-:-:S03]  /*46f0*/  @P6 IMAD.MOV.U32 R27, RZ, RZ, R26 ;  /* 0x000000ffff1b6224 */ /* 0x000fc600078e001a */
[----:B------:R1:W-:Y:S01]  /*4700*/  STL [R1+0x52c], R26 ;  /* 0x00052c1a01007387 */ /* 0x0003e20000100800 */
[----:B0-----:R-:W-:Y:S02]  /*4710*/  IMAD.MOV.U32 R74, RZ, RZ, R69 ;  /* 0x000000ffff4a7224 */ /* 0x001fe400078e0045 */
[----:B------:R-:W-:Y:S02]  /*4720*/  IMAD.MOV.U32 R69, RZ, RZ, R67 ;  /* 0x000000ffff457224 */ /* 0x000fe400078e0043 */
[----:B-1----:R-:W-:Y:S01]  /*4730*/  @P6 IMAD.MOV.U32 R26, RZ, RZ, R87 ;  /* 0x000000ffff1a6224 */ /* 0x002fe200078e0057 */
[----:B------:R-:W-:-:S04]  /*4740*/  IADD3.X R67, PT, PT, R9, UR14, RZ, P2, !PT ;  /* 0x0000000e09437c10 */ /* 0x000fc800097fe4ff */
[----:B------:R0:W3:Y:S04]  /*4750*/  @P6 LDG.E.U8 R28, desc[UR22][R26.64] ;  /* 0x000000161a1c6981 */ /* 0x0000e8000c1e1100 */
[----:B------:R-:W4:Y:S01]  /*4760*/  @P6 LDG.E.U8 R78, desc[UR22][R66.64] ;  /* 0x00000016424e6981 */ /* 0x000f22000c1e1100 */
[----:B------:R-:W-:-:S04]  /*4770*/  UIMAD UR4, UR6, 0x3, URZ ;  /* 0x00000003060478a4 */ /* 0x000fc8000f8e02ff */
[----:B------:R-:W-:Y:S02]  /*4780*/  USHF.R.S32.HI UR5, URZ, 0x1f, UR4 ;  /* 0x0000001fff057899 */ /* 0x000fe40008011404 */
[----:B0-----:R-:W-:Y:S01]  /*4790*/  IADD3 R26, P2, PT, R2, UR4, RZ ;  /* 0x00000004021a7c10 */ /* 0x001fe2000ff5e0ff */
[----:B------:R-:W-:Y:S01]  /*47a0*/  STL [R1+0x538], R66 ;  /* 0x0005384201007387 */ /* 0x000fe20000100800 */
[----:B------:R-:W-:Y:S02]  /*47b0*/  PRMT R79, RZ, 0x7610, R79 ;  /* 0x00007610ff4f7816 */ /* 0x000fe4000000004f */
[----:B------:R-:W-:Y:S01]  /*47c0*/  IADD3.X R27, PT, PT, R3, UR5, RZ, P2, !PT ;  /* 0x00000005031b7c10 */ /* 0x000fe200097fe4ff */
[----:B------:R-:W-:Y:S04]  /*47d0*/  STL [R1+0x534], R67 ;  /* 0x0005344301007387 */ /* 0x000fe80000100800 */
[----:B------:R-:W2:Y:S01]  /*47e0*/  @!P3 LDG.E.U8 R79, desc[UR22][R26.64] ;  /* 0x000000161a4fb981 */ /* 0x000ea2000c1e1100 */
[----:B------:R-:W-:-:S03]  /*47f0*/  PRMT R65, RZ, 0x7610, R65 ;  /* 0x00007610ff417816 */ /* 0x000fc60000000041 */
[----:B---3--:R0:W-:Y:S04]  /*4800*/  STL [R1+0x90], R28 ;  /* 0x0000901c01007387 */ /* 0x0081e80000100800 */
[----:B----4-:R1:W-:Y:S01]  /*4810*/  STL [R1+0xd8], R78 ;  /* 0x0000d84e01007387 */ /* 0x0103e20000100800 */
[----:B0-----:R-:W-:Y:S01]  /*4820*/  VIADD R28, R23, 0xfffffff3 ;  /* 0xfffffff3171c7836 */ /* 0x001fe20000000000 */
[----:B-1----:R-:W-:-:S04]  /*4830*/  IADD3 R78, P6, PT, R4, UR4, RZ ;  /* 0x00000004044e7c10 */ /* 0x002fc8000ffde0ff */
[----:B------:R-:W-:Y:S02]  /*4840*/  ISETP.GE.U32.AND P2, PT, R28, 0x7fffffd4, PT ;  /* 0x7fffffd41c00780c */ /* 0x000fe40003f46070 */
[----:B------:R-:W-:Y:S01]  /*4850*/  IADD3.X R28, PT, PT, R5, UR5, RZ, P6, !PT ;  /* 0x00000005051c7c10 */ /* 0x000fe2000b7fe4ff */
[----:B------:R-:W-:-:S04]  /*4860*/  @!P3 IMAD.MOV.U32 R66, RZ, RZ, R78 ;  /* 0x000000ffff42b224 */ /* 0x000fc800078e004e */
[----:B------:R-:W-:-:S05]  /*4870*/  @!P3 IMAD.MOV.U32 R67, RZ, RZ, R28 ;  /* 0x000000ffff43b224 */ /* 0x000fca00078e001c */
[----:B------:R0:W3:Y:S01]  /*4880*/  @!P3 LDG.E.U8 R65, desc[UR22][R66.64] ;  /* 0x000000164241b981 */ /* 0x0000e2000c1e1100 */
[----:B------:R-:W-:-:S05]  /*4890*/  IADD3 R87, P6, PT, R6, UR4, RZ ;  /* 0x0000000406577c10 */ /* 0x000fca000ffde0ff */
[----:B------:R-:W-:Y:S04]  /*48a0*/  STL [R1+0x4c], R87 ;  /* 0x00004c5701007387 */ /* 0x000fe80000100800 */
[----:B--2---:R1:W-:Y:S02]  /*48b0*/  STL [R1+0xa4], R79 ;  /* 0x0000a44f01007387 */ /* 0x0043e40000100800 */
[----:B-1----:R-:W-:Y:S02]  /*48c0*/  IMAD.MOV.U32 R79, RZ, RZ, R77 ;  /* 0x000000ffff4f7224 */ /* 0x002fe400078e004d */
[----:B------:R-:W-:Y:S02]  /*48d0*/  IMAD.MOV.U32 R77, RZ, RZ, R74 ;  /* 0x000000ffff4d7224 */ /* 0x000fe400078e004a */
[----:B------:R-:W-:-:S02]  /*48e0*/  IMAD.MOV.U32 R74, RZ, RZ, R73 ;  /* 0x000000ffff4a7224 */ /* 0x000fc400078e0049 */
[----:B------:R-:W-:Y:S02]  /*48f0*/  IMAD.MOV.U32 R73, RZ, RZ, R71 ;  /* 0x000000ffff497224 */ /* 0x000fe400078e0047 */
[----:B------:R-:W-:Y:S02]  /*4900*/  IMAD.MOV.U32 R71, RZ, RZ, R89 ;  /* 0x000000ffff477224 */ /* 0x000fe400078e0059 */
[----:B------:R-:W-:Y:S01]  /*4910*/  IMAD.MOV.U32 R89, RZ, RZ, R82 ;  /* 0x000000ffff597224 */ /* 0x000fe200078e0052 */
[----:B------:R-:W-:Y:S01]  /*4920*/  IADD3.X R82, PT, PT, R7, UR5, RZ, P6, !PT ;  /* 0x0000000507527c10 */ /* 0x000fe2000b7fe4ff */
[----:B------:R-:W-:Y:S01]  /*4930*/  STL [R1+0x79c], R26 ;  /* 0x00079c1a01007387 */ /* 0x000fe20000100800 */
[----:B------:R-:W-:-:S03]  /*4940*/  PRMT R80, RZ, 0x7610, R80 ;  /* 0x00007610ff507816 */ /* 0x000fc60000000050 */
[----:B------:R-:W-:Y:S01]  /*4950*/  STL [R1+0x798], R27 ;  /* 0x0007981b01007387 */ /* 0x000fe20000100800 */
[----:B0-----:R-:W-:-:S03]  /*4960*/  @!P3 IMAD.MOV.U32 R66, RZ, RZ, R87 ;  /* 0x000000ffff42b224 */ /* 0x001fc600078e0057 */
[----:B------:R-:W-:Y:S01]  /*4970*/  STL [R1+0x7a4], R78 ;  /* 0x0007a44e01007387 */ /* 0x000fe20000100800 */
[----:B------:R-:W-:-:S03]  /*4980*/  @!P3 IMAD.MOV.U32 R67, RZ, RZ, R82 ;  /* 0x000000ffff43b224 */ /* 0x000fc600078e0052 */
[----:B------:R-:W-:Y:S04]  /*4990*/  STL [R1+0x7a0], R28 ;  /* 0x0007a01c01007387 */ /* 0x000fe80000100800 */
[----:B------:R0:W2:Y:S01]  /*49a0*/  @!P3 LDG.E.U8 R80, desc[UR22][R66.64] ;  /* 0x000000164250b981 */ /* 0x0000a2000c1e1100 */
[----:B------:R-:W-:-:S03]  /*49b0*/  PRMT R86, RZ, 0x7610, R86 ;  /* 0x00007610ff567816 */ /* 0x000fc60000000056 */
[----:B---3--:R1:W-:Y:S04]  /*49c0*/  STL [R1+0xa0], R65 ;  /* 0x0000a04101007387 */ /* 0x0083e80000100800 */
[----:B------:R-:W3:Y:S01]  /*49d0*/  LDL.LU R87, [R1+0x81c] ;  /* 0x00081c0001577983 */ /* 0x000ee20000300800 */
[----:B-1----:R-:W-:-:S04]  /*49e0*/  IADD3 R65, P6, PT, R8, UR4, RZ ;  /* 0x0000000408417c10 */ /* 0x002fc8000ffde0ff */
[----:B0-----:R-:W-:Y:S01]  /*49f0*/  IADD3.X R66, PT, PT, R9, UR5, RZ, P6, !PT ;  /* 0x0000000509427c10 */ /* 0x001fe2000b7fe4ff */
[----:B------:R-:W-:Y:S01]  /*4a00*/  IMAD.MOV.U32 R67, RZ, RZ, R65 ;  /* 0x000000ffff437224 */ /* 0x000fe200078e0041 */
[----:B------:R-:W-:Y:S04]  /*4a10*/  STL [R1+0x7a8], R82 ;  /* 0x0007a85201007387 */ /* 0x000fe80000100800 */
[-C--:B------:R-:W-:Y:S01]  /*4a20*/  @!P3 LOP3.LUT R67, R67, R66.reuse, RZ, 0x3c, !PT ;  /* 0x000000424343b212 */ /* 0x080fe200078e3cff */
[----:B------:R-:W-:Y:S04]  /*4a30*/  STL [R1+0xb8], R65 ;  /* 0x0000b84101007387 */ /* 0x000fe80000100800 */
[----:B------:R0:W-:Y:S02]  /*4a40*/  STL [R1+0xb0], R66 ;  /* 0x0000b04201007387 */ /* 0x0001e40000100800 */
[----:B0-----:R-:W-:-:S04]  /*4a50*/  @!P3 LOP3.LUT R66, R67, R66, RZ, 0x3c, !PT ;  /* 0x000000424342b212 */ /* 0x001fc800078e3cff */
[----:B------:R-:W-:-:S05]  /*4a60*/  @!P3 LOP3.LUT R67, R67, R66, RZ, 0x3c, !PT ;  /* 0x000000424343b212 */ /* 0x000fca00078e3cff */
[----:B------:R0:W4:Y:S01]  /*4a70*/  @!P3 LDG.E.U8 R86, desc[UR22][R66.64] ;  /* 0x000000164256b981 */ /* 0x000122000c1e1100 */
[----:B------:R-:W-:-:S03]  /*4a80*/  UIMAD UR4, UR6, 0xb, URZ ;  /* 0x0000000b060478a4 */ /* 0x000fc6000f8e02ff */
[----:B--2---:R1:W-:Y:S01]  /*4a90*/  STL [R1+0x94], R80 ;  /* 0x0000945001007387 */ /* 0x0043e20000100800 */
[----:B------:R-:W-:Y:S02]  /*4aa0*/  USHF.R.S32.HI UR5, URZ, 0x1f, UR4 ;  /* 0x0000001fff057899 */ /* 0x000fe40008011404 */
[----:B-1----:R-:W-:-:S05]  /*4ab0*/  IADD3 R80, P6, PT, R2, UR4, RZ ;  /* 0x0000000402507c10 */ /* 0x002fca000ffde0ff */
[----:B------:R1:W-:Y:S01]  /*4ac0*/  STL [R1+0x1fc], R80 ;  /* 0x0001fc5001007387 */ /* 0x0003e20000100800 */
[----:B0-----:R-:W-:Y:S01]  /*4ad0*/  IMAD.MOV.U32 R67, RZ, RZ, R80 ;  /* 0x000000ffff437224 */ /* 0x001fe200078e0050 */
[----:B------:R-:W-:-:S04]  /*4ae0*/  IADD3.X R66, PT, PT, R3, UR5, RZ, P6, !PT ;  /* 0x0000000503427c10 */ /* 0x000fc8000b7fe4ff */
[----:B------:R-:W-:Y:S02]  /*4af0*/  @!P1 LOP3.LUT R67, R67, R66, RZ, 0x3c, !PT ;  /* 0x0000004243439212 */ /* 0x000fe400078e3cff */
[----:B------:R-:W-:Y:S02]  /*4b00*/  SHF.R.U32.HI R65, RZ, 0xc, R30 ;  /* 0x0000000cff417819 */ /* 0x000fe4000001161e */
[----:B------:R-:W-:Y:S01]  /*4b10*/  PRMT R83, RZ, 0x7610, R83 ;  /* 0x00007610ff537816 */ /* 0x000fe20000000053 */
[----:B-1----:R-:W-:Y:S01]  /*4b20*/  IMAD.MOV.U32 R80, RZ, RZ, R90 ;  /* 0x000000ffff507224 */ /* 0x002fe200078e005a */
[----:B------:R-:W-:Y:S02]  /*4b30*/  LOP3.LUT P6, RZ, R65, 0x1, RZ, 0xc0, !PT ;  /* 0x0000000141ff7812 */ /* 0x000fe400078cc0ff */
[----:B------:R-:W-:Y:S01]  /*4b40*/  PRMT R16, RZ, 0x7610, R16 ;  /* 0x00007610ff107816 */ /* 0x000fe20000000010 */
[----:B----4-:R0:W-:Y:S02]  /*4b50*/  STL [R1+0x98], R86 ;  /* 0x0000985601007387 */ /* 0x0101e40000100800 */
[----:B0-----:R-:W-:-:S02]  /*4b60*/  IMAD.MOV.U32 R86, RZ, RZ, R77 ;  /* 0x000000ffff567224 */ /* 0x001fc400078e004d */
[----:B------:R-:W-:Y:S02]  /*4b70*/  IMAD.MOV.U32 R77, RZ, RZ, R74 ;  /* 0x000000ffff4d7224 */ /* 0x000fe400078e004a */
[----:B------:R-:W-:Y:S02]  /*4b80*/  IMAD.MOV.U32 R74, RZ, RZ, R73 ;  /* 0x000000ffff4a7224 */ /* 0x000fe400078e0049 */
[----:B------:R-:W-:Y:S02]  /*4b90*/  IMAD.MOV.U32 R73, RZ, RZ, R71 ;  /* 0x000000ffff497224 */ /* 0x000fe400078e0047 */
[----:B------:R-:W-:Y:S01]  /*4ba0*/  IMAD.MOV.U32 R71, RZ, RZ, R89 ;  /* 0x000000ffff477224 */ /* 0x000fe200078e0059 */
[----:B------:R-:W-:-:S05]  /*4bb0*/  IADD3 R89, P3, PT, R4, UR4, RZ ;  /* 0x0000000404597c10 */ /* 0x000fca000ff7e0ff */
[----:B------:R-:W-:Y:S04]  /*4bc0*/  STL [R1+0x204], R89 ;  /* 0x0002045901007387 */ /* 0x000fe80000100800 */
[----:B------:R0:W-:Y:S01]  /*4bd0*/  STL [R1+0x1f8], R66 ;  /* 0x0001f84201007387 */ /* 0x0001e20000100800 */
[----:B------:R-:W-:Y:S01]  /*4be0*/  IADD3.X R90, PT, PT, R5, UR5, RZ, P3, !PT ;  /* 0x00000005055a7c10 */ /* 0x000fe20009ffe4ff */
[----:B------:R-:W-:Y:S01]  /*4bf0*/  IMAD.MOV.U32 R65, RZ, RZ, R89 ;  /* 0x000000ffff417224 */ /* 0x000fe200078e0059 */
[----:B0-----:R-:W-:-:S04]  /*4c00*/  @!P1 LOP3.LUT R66, R67, R66, RZ, 0x3c, !PT ;  /* 0x0000004243429212 */ /* 0x001fc800078e3cff */
[----:B------:R-:W-:-:S05]  /*4c10*/  @!P1 LOP3.LUT R67, R67, R66, RZ, 0x3c, !PT ;  /* 0x0000004243439212 */ /* 0x000fca00078e3cff */
[----:B------:R0:W2:Y:S02]  /*4c20*/  @!P1 LDG.E.U8 R83, desc[UR22][R66.64] ;  /* 0x0000001642539981 */ /* 0x0000a4000c1e1100 */
[----:B0-----:R-:W-:Y:S02]  /*4c30*/  IMAD.MOV.U32 R67, RZ, RZ, R90 ;  /* 0x000000ffff437224 */ /* 0x001fe400078e005a */
[----:B------:R-:W-:-:S05]  /*4c40*/  @!P1 IMAD.MOV.U32 R66, RZ, RZ, R65 ;  /* 0x000000ffff429224 */ /* 0x000fca00078e0041 */
[----:B------:R0:W4:Y:S01]  /*4c50*/  @!P1 LDG.E.U8 R16, desc[UR22][R66.64] ;  /* 0x0000001642109981 */ /* 0x000122000c1e1100 */
[----:B------:R-:W-:-:S03]  /*4c60*/  IADD3 R89, P3, PT, R6, UR4, RZ ;  /* 0x0000000406597c10 */ /* 0x000fc6000ff7e0ff */
[----:B------:R-:W-:Y:S01]  /*4c70*/  STL [R1+0x200], R90 ;  /* 0x0002005a01007387 */ /* 0x000fe20000100800 */
[----:B------:R-:W-:Y:S02]  /*4c80*/  PRMT R84, RZ, 0x7610, R84 ;  /* 0x00007610ff547816 */ /* 0x000fe40000000054 */
[----:B0-----:R-:W-:Y:S02]  /*4c90*/  IADD3.X R67, PT, PT, R7, UR5, RZ, P3, !PT ;  /* 0x0000000507437c10 */ /* 0x001fe40009ffe4ff */
[----:B------:R-:W-:Y:S01]  /*4ca0*/  IADD3 R65, P3, PT, R8, UR4, RZ ;  /* 0x0000000408417c10 */ /* 0x000fe2000ff7e0ff */
[----:B------:R-:W-:Y:S01]  /*4cb0*/  @!P1 IMAD.MOV.U32 R66, RZ, RZ, R89 ;  /* 0x000000ffff429224 */ /* 0x000fe200078e0059 */
[----:B------:R-:W-:-:S04]  /*4cc0*/  PRMT R33, RZ, 0x7610, R33 ;  /* 0x00007610ff217816 */ /* 0x000fc80000000021 */
[----:B------:R0:W3:Y:S02]  /*4cd0*/  @!P1 LDG.E.U8 R84, desc[UR22][R66.64] ;  /* 0x0000001642549981 */ /* 0x0000e4000c1e1100 */
[----:B0-----:R-:W-:Y:S02]  /*4ce0*/  @!P1 IMAD.MOV.U32 R66, RZ, RZ, R65 ;  /* 0x000000ffff429224 */ /* 0x001fe400078e0041 */
[----:B--2---:R0:W-:Y:S04]  /*4cf0*/  STL [R1+0x80], R83 ;  /* 0x0000805301007387 */ /* 0x0041e80000100800 */
[----:B0-----:R-:W2:Y:S04]  /*4d00*/  LDL.LU R83, [R1+0x818] ;  /* 0x0008180001537983 */ /* 0x001ea80000300800 */
[----:B------:R-:W2:Y:S04]  /*4d10*/  LDL.LU R90, [R1+0x814] ;  /* 0x00081400015a7983 */ /* 0x000ea80000300800 */
[----:B------:R0:W-:Y:S04]  /*4d20*/  STL [R1+0x370], R89 ;  /* 0x0003705901007387 */ /* 0x0001e80000100800 */
[----:B------:R-:W-:Y:S04]  /*4d30*/  STL [R1+0x208], R67 ;  /* 0x0002084301007387 */ /* 0x000fe80000100800 */
[----:B------:R-:W-:Y:S04]  /*4d40*/  STL [R1+0x378], R65 ;  /* 0x0003784101007387 */ /* 0x000fe80000100800 */
[----:B----4-:R1:W-:Y:S01]  /*4d50*/  STL [R1+0x7c], R16 ;  /* 0x00007c1001007387 */ /* 0x0103e20000100800 */
[----:B------:R-:W-:-:S03]  /*4d60*/  UIMAD UR4, UR6, 0x13, URZ ;  /* 0x00000013060478a4 */ /* 0x000fc6000f8e02ff */
[----:B0-----:R-:W4:Y:S01]  /*4d70*/  LDL.LU R89, [R1+0x810] ;  /* 0x0008100001597983 */ /* 0x001f220000300800 */
[----:B-1----:R-:W-:-:S05]  /*4d80*/  IADD3.X R16, PT, PT, R9, UR5, RZ, P3, !PT ;  /* 0x0000000509107c10 */ /* 0x002fca0009ffe4ff */
[----:B------:R-:W-:-:S05]  /*4d90*/  IMAD.MOV.U32 R67, RZ, RZ, R16 ;  /* 0x000000ffff437224 */ /* 0x000fca00078e0010 */
[----:B------:R0:W2:Y:S04]  /*4da0*/  @!P1 LDG.E.U8 R33, desc[UR22][R66.64] ;  /* 0x0000001642219981 */ /* 0x0000a8000c1e1100 */
[----:B---3--:R1:W-:Y:S01]  /*4db0*/  STL [R1+0x8c], R84 ;  /* 0x00008c5401007387 */ /* 0x0083e20000100800 */
[----:B------:R-:W-:-:S03]  /*4dc0*/  USHF.R.S32.HI UR14, URZ, 0x1f, UR4 ;  /* 0x0000001fff0e7899 */ /* 0x000fc60008011404 */
[----:B-1----:R-:W3:Y:S04]  /*4dd0*/  LDL.LU R84, [R1+0x80c] ;  /* 0x00080c0001547983 */ /* 0x002ee80000300800 */
[----:B------:R1:W-:Y:S02]  /*4de0*/  STL [R1+0x374], R16 ;  /* 0x0003741001007387 */ /* 0x0003e40000100800 */
[----:B-1----:R-:W-:-:S05]  /*4df0*/  IADD3 R16, P3, PT, R2, UR4, RZ ;  /* 0x0000000402107c10 */ /* 0x002fca000ff7e0ff */
[----:B------:R1:W-:Y:S01]  /*4e00*/  STL [R1+0x4a0], R16 ;  /* 0x0004a01001007387 */ /* 0x0003e20000100800 */
[----:B0-----:R-:W-:Y:S01]  /*4e10*/  IMAD.MOV.U32 R67, RZ, RZ, R16 ;  /* 0x000000ffff437224 */ /* 0x001fe200078e0010 */
[----:B------:R-:W-:-:S04]  /*4e20*/  IADD3.X R66, PT, PT, R3, UR14, RZ, P3, !PT ;  /* 0x0000000e03427c10 */ /* 0x000fc80009ffe4ff */
[----:B------:R-:W-:Y:S02]  /*4e30*/  @P6 LOP3.LUT R67, R67, R66, RZ, 0x3c, !PT ;  /* 0x0000004243436212 */ /* 0x000fe400078e3cff */
[----:B------:R-:W-:Y:S01]  /*4e40*/  PRMT R17, RZ, 0x7610, R17 ;  /* 0x00007610ff117816 */ /* 0x000fe20000000011 */
[----:B-1----:R-:W-:Y:S01]  /*4e50*/  IMAD.MOV.U32 R16, RZ, RZ, R80 ;  /* 0x000000ffff107224 */ /* 0x002fe200078e0050 */
[----:B------:R-:W-:Y:S01]  /*4e60*/  SHF.R.U32.HI R65, RZ, 0x4, R30 ;  /* 0x00000004ff417819 */ /* 0x000fe2000001161e */
[----:B------:R-:W-:Y:S02]  /*4e70*/  IMAD.MOV.U32 R80, RZ, RZ, R79 ;  /* 0x000000ffff507224 */ /* 0x000fe400078e004f */
[----:B------:R-:W-:Y:S01]  /*4e80*/  IMAD.MOV.U32 R79, RZ, RZ, R91 ;  /* 0x000000ffff4f7224 */ /* 0x000fe200078e005b */
[----:B------:R-:W-:Y:S02]  /*4e90*/  LOP3.LUT P3, RZ, R65, 0x1, RZ, 0xc0, !PT ;  /* 0x0000000141ff7812 */ /* 0x000fe4000786c0ff */
[----:B------:R-:W-:Y:S01]  /*4ea0*/  PRMT R65, RZ, 0x7610, R65 ;  /* 0x00007610ff417816 */ /* 0x000fe20000000041 */
[----:B--2---:R0:W-:Y:S02]  /*4eb0*/  STL [R1+0x88], R33 ;  /* 0x0000882101007387 */ /* 0x0041e40000100800 */
[----:B0-----:R-:W-:-:S02]  /*4ec0*/  IMAD.MOV.U32 R33, RZ, RZ, R86 ;  /* 0x000000ffff217224 */ /* 0x001fc400078e0056 */
[----:B------:R-:W-:Y:S01]  /*4ed0*/  IMAD.MOV.U32 R86, RZ, RZ, R85 ;  /* 0x000000ffff567224 */ /* 0x000fe200078e0055 */
[----:B------:R-:W-:-:S05]  /*4ee0*/  IADD3 R85, P1, PT, R4, UR4, RZ ;  /* 0x0000000404557c10 */ /* 0x000fca000ff3e0ff */
[----:B------:R-:W-:Y:S04]  /*4ef0*/  STL [R1+0x4a8], R85 ;  /* 0x0004a85501007387 */ /* 0x000fe80000100800 */
[----:B------:R0:W-:Y:S02]  /*4f00*/  STL [R1+0x49c], R66 ;  /* 0x00049c4201007387 */ /* 0x0001e40000100800 */
[----:B0-----:R-:W-:-:S04]  /*4f10*/  @P6 LOP3.LUT R66, R67, R66, RZ, 0x3c, !PT ;  /* 0x0000004243426212 */ /* 0x001fc800078e3cff */
[----:B------:R-:W-:-:S05]  /*4f20*/  @P6 LOP3.LUT R67, R67, R66, RZ, 0x3c, !PT ;  /* 0x0000004243436212 */ /* 0x000fca00078e3cff */
[----:B------:R0:W2:Y:S01]  /*4f30*/  @P6 LDG.E.U8 R17, desc[UR22][R66.64] ;  /* 0x0000001642116981 */ /* 0x0000a2000c1e1100 */
[----:B------:R-:W-:Y:S01]  /*4f40*/  IADD3.X R91, PT, PT, R5, UR14, RZ, P1, !PT ;  /* 0x0000000e055b7c10 */ /* 0x000fe20008ffe4ff */
[----:B0-----:R-:W-:-:S04]  /*4f50*/  @P6 IMAD.MOV.U32 R66, RZ, RZ, R85 ;  /* 0x000000ffff426224 */ /* 0x001fc800078e0055 */
[----:B------:R-:W-:-:S05]  /*4f60*/  @P6 IMAD.MOV.U32 R67, RZ, RZ, R91 ;  /* 0x000000ffff436224 */ /* 0x000fca00078e005b */
[----:B------:R0:W3:Y:S04]  /*4f70*/  @P6 LDG.E.U8 R65, desc[UR22][R66.64] ;  /* 0x0000001642416981 */ /* 0x0000e8000c1e1100 */
[----:B------:R1:W-:Y:S01]  /*4f80*/  STL [R1+0x4a4], R91 ;  /* 0x0004a45b01007387 */ /* 0x0003e20000100800 */
[----:B------:R-:W-:Y:S02]  /*4f90*/  PRMT R68, RZ, 0x7610, R68 ;  /* 0x00007610ff447816 */ /* 0x000fe40000000044 */
[----:B------:R-:W-:Y:S01]  /*4fa0*/  PRMT R18, RZ, 0x7610, R18 ;  /* 0x00007610ff127816 */ /* 0x000fe20000000012 */
[----:B--2---:R2:W-:Y:S04]  /*4fb0*/  STL [R1+0x64], R17 ;  /* 0x0000641101007387 */ /* 0x0045e80000100800 */
[----:B-1----:R-:W4:Y:S04]  /*4fc0*/  LDL.LU R91, [R1+0x808] ;  /* 0x00080800015b7983 */ /* 0x002f280000300800 */
[----:B------:R-:W4:Y:S01]  /*4fd0*/  LDL.LU R85, [R1+0x804] ;  /* 0x0008040001557983 */ /* 0x000f220000300800 */
[----:B--2---:R-:W-:-:S04]  /*4fe0*/  IADD3 R17, P1, PT, R6, UR4, RZ ;  /* 0x0000000406117c10 */ /* 0x004fc8000ff3e0ff */
[----:B0-----:R-:W-:Y:S01]  /*4ff0*/  IADD3.X R66, PT, PT, R7, UR14, RZ, P1, !PT ;  /* 0x0000000e07427c10 */ /* 0x001fe20008ffe4ff */
[----:B------:R-:W-:Y:S01]  /*5000*/  IMAD.MOV.U32 R67, RZ, RZ, R17 ;  /* 0x000000ffff437224 */ /* 0x000fe200078e0011 */
[----:B------:R0:W-:Y:S04]  /*5010*/  STL [R1+0x4b0], R17 ;  /* 0x0004b01101007387 */ /* 0x0001e80000100800 */
[-C--:B------:R-:W-:Y:S01]  /*5020*/  @P6 LOP3.LUT R67, R67, R66.reuse, RZ, 0x3c, !PT ;  /* 0x0000004243436212 */ /* 0x080fe200078e3cff */
[----:B------:R1:W-:Y:S01]  /*5030*/  STL [R1+0x4ac], R66 ;  /* 0x0004ac4201007387 */ /* 0x0003e20000100800 */
[----:B0-----:R-:W-:Y:S02]  /*5040*/  IADD3 R17, P1, PT, R8, UR4, RZ ;  /* 0x0000000408117c10 */ /* 0x001fe4000ff3e0ff */
[----:B-1----:R-:W-:-:S03]  /*5050*/  @P6 LOP3.LUT R66, R67, R66, RZ, 0x3c, !PT ;  /* 0x0000004243426212 */ /* 0x002fc600078e3cff */
[----:B------:R-:W-:Y:S01]  /*5060*/  STL [R1+0x4b8], R17 ;  /* 0x0004b81101007387 */ /* 0x000fe20000100800 */
[----:B------:R-:W-:-:S03]  /*5070*/  @P6 LOP3.LUT R67, R67, R66, RZ, 0x3c, !PT ;  /* 0x0000004243436212 */ /* 0x000fc600078e3cff */
[----:B---3--:R0:W-:Y:S04]  /*5080*/  STL [R1+0x84], R65 ;  /* 0x0000844101007387 */ /* 0x0081e80000100800 */
[----:B------:R1:W2:Y:S01]  /*5090*/  @P6 LDG.E.U8 R68, desc[UR22][R66.64] ;  /* 0x0000001642446981 */ /* 0x0002a2000c1e1100 */
[----:B0-----:R-:W-:Y:S01]  /*50a0*/  IADD3.X R65, PT, PT, R9, UR14, RZ, P1, !PT ;  /* 0x0000000e09417c10 */ /* 0x001fe20008ffe4ff */
[----:B-1----:R-:W-:-:S04]  /*50b0*/  IMAD.MOV.U32 R67, RZ, RZ, R17 ;  /* 0x000000ffff437224 */ /* 0x002fc800078e0011 */
[----:B------:R-:W-:-:S05]  /*50c0*/  IMAD.MOV.U32 R66, RZ, RZ, R65 ;  /* 0x000000ffff427224 */ /* 0x000fca00078e0041 */
[----:B------:R-:W-:-:S04]  /*50d0*/  @P6 LOP3.LUT R67, R67, R66, RZ, 0x3c, !PT ;  /* 0x0000004243436212 */ /* 0x000fc800078e3cff */
[----:B------:R-:W-:-:S04]  /*50e0*/  @P6 LOP3.LUT R66, R67, R66, RZ, 0x3c, !PT ;  /* 0x0000004243426212 */ /* 0x000fc800078e3cff */
[----:B------:R-:W-:-:S05]  /*50f0*/  @P6 LOP3.LUT R67, R67, R66, RZ, 0x3c, !PT ;  /* 0x0000004243436212 */ /* 0x000fca00078e3cff */
[----:B------:R0:W3:Y:S01]  /*5100*/  @P6 LDG.E.U8 R18, desc[UR22][R66.64] ;  /* 0x0000001642126981 */ /* 0x0000e2000c1e1100 */
[----:B------:R-:W-:-:S04]  /*5110*/  UIMAD UR5, UR6, 0x1b, URZ ;  /* 0x0000001b060578a4 */ /* 0x000fc8000f8e02ff */
[----:B------:R-:W-:Y:S02]  /*5120*/  USHF.R.S32.HI UR15, URZ, 0x1f, UR5 ;  /* 0x0000001fff0f7899 */ /* 0x000fe40008011405 */
[----:B------:R-:W-:-:S04]  /*5130*/  IADD3 R17, P1, PT, R2, UR5, RZ ;  /* 0x0000000502117c10 */ /* 0x000fc8000ff3e0ff */
[----:B0-----:R-:W-:Y:S01]  /*5140*/  IADD3.X R66, PT, PT, R3, UR15, RZ, P1, !PT ;  /* 0x0000000f03427c10 */ /* 0x001fe20008ffe4ff */
[----:B------:R-:W-:-:S05]  /*5150*/  IMAD.MOV.U32 R67, RZ, RZ, R17 ;  /* 0x000000ffff437224 */ /* 0x000fca00078e0011 */
[-C--:B------:R-:W-:Y:S02]  /*5160*/  @P3 LOP3.LUT R67, R67, R66.reuse, RZ, 0x3c, !PT ;  /* 0x0000004243433212 */ /* 0x080fe400078e3cff */
[----:B------:R-:W-:Y:S01]  /*5170*/  PRMT R26, RZ, 0x7610, R26 ;  /* 0x00007610ff1a7816 */ /* 0x000fe2000000001a */
[----:B--2---:R0:W-:Y:S04]  /*5180*/  STL [R1+0x5c], R68 ;  /* 0x00005c4401007387 */ /* 0x0041e80000100800 */
[----:B0-----:R-:W2:Y:S04]  /*5190*/  LDL.LU R68, [R1+0x800] ;  /* 0x0008000001447983 */ /* 0x001ea80000300800 */
[----:B------:R-:W-:Y:S04]  /*51a0*/  STL [R1+0x4b4], R65 ;  /* 0x0004b44101007387 */ /* 0x000fe80000100800 */
[----:B------:R-:W-:Y:S04]  /*51b0*/  STL [R1+0x540], R17 ;  /* 0x0005401101007387 */ /* 0x000fe80000100800 */
[----:B---3--:R-:W-:Y:S04]  /*51c0*/  STL [R1+0x54], R18 ;  /* 0x0000541201007387 */ /* 0x008fe80000100800 */
[----:B------:R0:W-:Y:S02]  /*51d0*/  STL [R1+0x53c], R66 ;  /* 0x00053c4201007387 */ /* 0x0001e40000100800 */
[----:B0-----:R-:W-:-:S04]  /*51e0*/  @P3 LOP3.LUT R66, R67, R66, RZ, 0x3c, !PT ;  /* 0x0000004243423212 */ /* 0x001fc800078e3cff */
[----:B------:R-:W-:-:S05]  /*51f0*/  @P3 LOP3.LUT R67, R67, R66, RZ, 0x3c, !PT ;  /* 0x0000004243433212 */ /* 0x000fca00078e3cff */
[----:B------:R0:W3:Y:S01]  /*5200*/  @P3 LDG.E.U8 R26, desc[UR22][R66.64] ;  /* 0x00000016421a3981 */ /* 0x0000e2000c1e1100 */
[----:B------:R-:W-:Y:S02]  /*5210*/  IMAD.MOV.U32 R18, RZ, RZ, R80 ;  /* 0x000000ffff127224 */ /* 0x000fe400078e0050 */
[----:B------:R-:W-:Y:S02]  /*5220*/  IMAD.MOV.U32 R80, RZ, RZ, R79 ;  /* 0x000000ffff507224 */ /* 0x000fe400078e004f */
[----:B------:R-:W-:Y:S02]  /*5230*/  IMAD.MOV.U32 R79, RZ, RZ, R77 ;  /* 0x000000ffff4f7224 */ /* 0x000fe400078e004d */
[----:B------:R-:W-:Y:S01]  /*5240*/  IMAD.MOV.U32 R77, RZ, RZ, R69 ;  /* 0x000000ffff4d7224 */ /* 0x000fe200078e0045 */
[----:B------:R-:W-:Y:S01]  /*5250*/  IADD3 R69, P6, PT, R4, UR5, RZ ;  /* 0x0000000504457c10 */ /* 0x000fe2000ffde0ff */
[----:B------:R-:W-:Y:S02]  /*5260*/  IMAD.MOV.U32 R17, RZ, RZ, R33 ;  /* 0x000000ffff117224 */ /* 0x000fe400078e0021 */
[----:B------:R-:W-:-:S02]  /*5270*/  IMAD.MOV.U32 R33, RZ, RZ, R86 ;  /* 0x000000ffff217224 */ /* 0x000fc400078e0056 */
[----:B------:R-:W-:Y:S01]  /*5280*/  IMAD.MOV.U32 R86, RZ, RZ, R88 ;  /* 0x000000ffff567224 */ /* 0x000fe200078e0058 */
[----:B------:R-:W-:Y:S01]  /*5290*/  IADD3.X R88, PT, PT, R5, UR15, RZ, P6, !PT ;  /* 0x0000000f05587c10 */ /* 0x000fe2000b7fe4ff */
[----:B------:R-:W-:Y:S01]  /*52a0*/  VIADD R65, R23, 0xfffffffa ;  /* 0xfffffffa17417836 */ /* 0x000fe20000000000 */
[----:B------:R-:W-:Y:S01]  /*52b0*/  PRMT R70, RZ, 0x7610, R70 ;  /* 0x00007610ff467816 */ /* 0x000fe20000000046 */
[----:B0-----:R-:W-:Y:S02]  /*52c0*/  @P3 IMAD.MOV.U32 R66, RZ, RZ, R69 ;  /* 0x000000ffff423224 */ /* 0x001fe400078e0045 */
[----:B------:R-:W-:Y:S01]  /*52d0*/  @P3 IMAD.MOV.U32 R67, RZ, RZ, R88 ;  /* 0x000000ffff433224 */ /* 0x000fe200078e0058 */
[----:B------:R-:W-:Y:S02]  /*52e0*/  ISETP.GE.U32.AND P1, PT, R65, 0x7fffffdb, PT ;  /* 0x7fffffdb4100780c */ /* 0x000fe40003f26070 */
[----:B------:R-:W-:Y:S01]  /*52f0*/  IADD3 R65, P6, PT, R6, UR5, RZ ;  /* 0x0000000506417c10 */ /* 0x000fe2000ffde0ff */
[----:B------:R-:W-:Y:S04]  /*5300*/  STL [R1+0x548], R69 ;  /* 0x0005484501007387 */ /* 0x000fe80000100800 */
[----:B------:R0:W-:Y:S04]  /*5310*/  STL [R1+0x544], R88 ;  /* 0x0005445801007387 */ /* 0x0001e80000100800 */
[----:B------:R1:W2:Y:S04]  /*5320*/  @P3 LDG.E.U8 R70, desc[UR22][R66.64] ;  /* 0x0000001642463981 */ /* 0x0002a8000c1e1100 */
[----:B------:R-:W-:Y:S01]  /*5330*/  STL [R1+0x550], R65 ;  /* 0x0005504101007387 */ /* 0x000fe20000100800 */
[----:B------:R-:W-:Y:S01]  /*5340*/  PRMT R21, RZ, 0x7610, R21 ;  /* 0x00007610ff157816 */ /* 0x000fe20000000015 */
[----:B-1----:R-:W-:-:S02]  /*5350*/  @P3 IMAD.MOV.U32 R66, RZ, RZ, R65 ;  /* 0x000000ffff423224 */ /* 0x002fc400078e0041 */
[----:B---3--:R1:W-:Y:S04]  /*5360*/  STL [R1+0x70], R26 ;  /* 0x0000701a01007387 */ /* 0x0083e80000100800 */
[----:B0-----:R-:W3:Y:S04]  /*5370*/  LDL.LU R88, [R1+0x7fc] ;  /* 0x0007fc0001587983 */ /* 0x001ee80000300800 */
[----:B------:R-:W3:Y:S01]  /*5380*/  LDL.LU R69, [R1+0x7f8] ;  /* 0x0007f80001457983 */ /* 0x000ee20000300800 */
[----:B-1----:R-:W-:-:S05]  /*5390*/  IADD3.X R26, PT, PT, R7, UR15, RZ, P6, !PT ;  /* 0x0000000f071a7c10 */ /* 0x002fca000b7fe4ff */
[----:B------:R-:W-:-:S05]  /*53a0*/  IMAD.MOV.U32 R67, RZ, RZ, R26 ;  /* 0x000000ffff437224 */ /* 0x000fca00078e001a */
[----:B------:R0:W3:Y:S01]  /*53b0*/  @P3 LDG.E.U8 R21, desc[UR22][R66.64] ;  /* 0x0000001642153981 */ /* 0x0000e2000c1e1100 */
[----:B------:R-:W-:-:S03]  /*53c0*/  USHF.L.U32 UR4, UR6, 0x2, URZ ;  /* 0x0000000206047899 */ /* 0x000fc600080006ff */
[----:B--2---:R1:W-:Y:S04]  /*53d0*/  STL [R1+0x6c], R70 ;  /* 0x00006c4601007387 */ /* 0x0043e80000100800 */
[----:B-1----:R-:W2:Y:S04]  /*53e0*/  LDL.LU R70, [R1+0x7f4] ;  /* 0x0007f40001467983 */ /* 0x002ea80000300800 */
[----:B------:R1:W-:Y:S01]  /*53f0*/  STL [R1+0x54c], R26 ;  /* 0x00054c1a01007387 */ /* 0x0003e20000100800 */
[----:B------:R-:W-:Y:S02]  /*5400*/  PRMT R25, RZ, 0x7610, R25 ;  /* 0x00007610ff197816 */ /* 0x000fe40000000019 */
[----:B-1----:R-:W-:-:S04]  /*5410*/  IADD3 R26, P6, PT, R8, UR5, RZ ;  /* 0x00000005081a7c10 */ /* 0x002fc8000ffde0ff */
[----:B0-----:R-:W-:Y:S01]  /*5420*/  IADD3.X R67, PT, PT, R9, UR15, RZ, P6, !PT ;  /* 0x0000000f09437c10 */ /* 0x001fe2000b7fe4ff */
[----:B------:R-:W-:Y:S01]  /*5430*/  STL [R1+0x558], R26 ;  /* 0x0005581a01007387 */ /* 0x000fe20000100800 */
[----:B------:R-:W-:Y:S01]  /*5440*/  @P3 IMAD.MOV.U32 R66, RZ, RZ, R26 ;  /* 0x000000ffff423224 */ /* 0x000fe200078e001a */
[----:B------:R-:W-:Y:S02]  /*5450*/  USHF.R.S32.HI UR5, URZ, 0x1f, UR4 ;  /* 0x0000001fff057899 */ /* 0x000fe40008011404 */
[----:B------:R-:W-:Y:S04]  /*5460*/  STL [R1+0x554], R67 ;  /* 0x0005544301007387 */ /* 0x000fe80000100800 */
[----:B------:R0:W2:Y:S01]  /*5470*/  @P3 LDG.E.U8 R25, desc[UR22][R66.64] ;  /* 0x0000001642193981 */ /* 0x0000a2000c1e1100 */
[----:B------:R-:W-:-:S02]  /*5480*/  PRMT R81, RZ, 0x7610, R81 ;  /* 0x00007610ff517816 */ /* 0x000fc40000000051 */
[----:B------:R-:W-:Y:S01]  /*5490*/  PRMT R20, RZ, 0x7610, R20 ;  /* 0x00007610ff147816 */ /* 0x000fe20000000014 */
[----:B---3--:R1:W-:Y:S02]  /*54a0*/  STL [R1+0x44], R21 ;  /* 0x0000441501007387 */ /* 0x0083e40000100800 */
[----:B-1----:R-:W-:-:S04]  /*54b0*/  IADD3 R21, P6, PT, R2, UR4, RZ ;  /* 0x0000000402157c10 */ /* 0x002fc8000ffde0ff */
[----:B0-----:R-:W-:Y:S01]  /*54c0*/  IADD3.X R66, PT, PT, R3, UR5, RZ, P6, !PT ;  /* 0x0000000503427c10 */ /* 0x001fe2000b7fe4ff */
[----:B------:R-:W-:Y:S01]  /*54d0*/  IMAD.MOV.U32 R67, RZ, RZ, R21 ;  /* 0x000000ffff437224 */ /* 0x000fe200078e0015 */
[----:B------:R0:W-:Y:S04]  /*54e0*/  STL [R1+0xc8], R21 ;  /* 0x0000c81501007387 */ /* 0x0001e80000100800 */
[----:B------:R-:W-:Y:S02]  /*54f0*/  @!P5 LOP3.LUT R67, R67, R66, RZ, 0x3c, !PT ;  /* 0x000000424343d212 */ /* 0x000fe400078e3cff */
[----:B0-----:R-:W-:-:S05]  /*5500*/  IADD3 R21, P3, PT, R4, UR4, RZ ;  /* 0x0000000404157c10 */ /* 0x001fca000ff7e0ff */
[----:B------:R-:W-:Y:S04]  /*5510*/  STL [R1+0x108], R21 ;  /* 0x0001081501007387 */ /* 0x000fe80000100800 */
[----:B------:R0:W-:Y:S01]  /*5520*/  STL [R1+0xc0], R66 ;  /* 0x0000c04201007387 */ /* 0x0001e20000100800 */
[----:B------:R-:W-:Y:S02]  /*5530*/  IADD3.X R26, PT, PT, R5, UR5, RZ, P3, !PT ;  /* 0x00000005051a7c10 */ /* 0x000fe40009ffe4ff */
[----:B0-----:R-:W-:-:S04]  /*5540*/  @!P5 LOP3.LUT R66, R67, R66, RZ, 0x3c, !PT ;  /* 0x000000424342d212 */ /* 0x001fc800078e3cff */
[----:B------:R-:W-:-:S05]  /*5550*/  @!P5 LOP3.LUT R67, R67, R66, RZ, 0x3c, !PT ;  /* 0x000000424343d212 */ /* 0x000fca00078e3cff */
[----:B------:R0:W3:Y:S02]  /*5560*/  @!P5 LDG.E.U8 R81, desc[UR22][R66.64] ;  /* 0x000000164251d981 */ /* 0x0000e4000c1e1100 */
[----:B0-----:R-:W-:Y:S02]  /*5570*/  @!P5 IMAD.MOV.U32 R66, RZ, RZ, R21 ;  /* 0x000000ffff42d224 */ /* 0x001fe400078e0015 */
[----:B------:R-:W-:-:S05]  /*5580*/  @!P5 IMAD.MOV.U32 R67, RZ, RZ, R26 ;  /* 0x000000ffff43d224 */ /* 0x000fca00078e001a */
[----:B------:R0:W3:Y:S04]  /*5590*/  @!P5 LDG.E.U8 R20, desc[UR22][R66.64] ;  /* 0x000000164214d981 */ /* 0x0000e8000c1e1100 */
[----:B--2---:R1:W-:Y:S04]  /*55a0*/  STL [R1+0x50], R25 ;  /* 0x0000501901007387 */ /* 0x0043e80000100800 */
[----:B------:R2:W-:Y:S01]  /*55b0*/  STL [R1+0x104], R26 ;  /* 0x0001041a01007387 */ /* 0x0005e20000100800 */
[----:B-1----:R-:W-:-:S04]  /*55c0*/  IADD3 R25, P3, PT, R6, UR4, RZ ;  /* 0x0000000406197c10 */ /* 0x002fc8000ff7e0ff */
[----:B--2---:R-:W-:Y:S01]  /*55d0*/  IADD3.X R26, PT, PT, R7, UR5, RZ, P3, !PT ;  /* 0x00000005071a7c10 */ /* 0x004fe20009ffe4ff */
[----:B------:R-:W-:Y:S01]  /*55e0*/  STL [R1+0x110], R25 ;  /* 0x0001101901007387 */ /* 0x000fe20000100800 */
[----:B------:R-:W-:Y:S01]  /*55f0*/  PRMT R22, RZ, 0x7610, R22 ;  /* 0x00007610ff167816 */ /* 0x000fe20000000016 */
[----:B0-----:R-:W-:Y:S02]  /*5600*/  @!P5 IMAD.MOV.U32 R66, RZ, RZ, R25 ;  /* 0x000000ffff42d224 */ /* 0x001fe400078e0019 */
[----:B------:R-:W-:Y:S01]  /*5610*/  @!P5 IMAD.MOV.U32 R67, RZ, RZ, R26 ;  /* 0x000000ffff43d224 */ /* 0x000fe200078e001a */
[----:B------:R-:W-:-:S04]  /*5620*/  PRMT R19, RZ, 0x7610, R19 ;  /* 0x00007610ff137816 */ /* 0x000fc80000000013 */
[----:B------:R0:W2:Y:S04]  /*5630*/  @!P5 LDG.E.U8 R22, desc[UR22][R66.64] ;  /* 0x000000164216d981 */ /* 0x0000a8000c1e1100 */
[----:B---3--:R1:W-:Y:S02]  /*5640*/  STL [R1+0x3c], R20 ;  /* 0x00003c1401007387 */ /* 0x0083e40000100800 */
[----:B-1----:R-:W-:-:S04]  /*5650*/  IADD3 R20, P3, PT, R8, UR4, RZ ;  /* 0x0000000408147c10 */ /* 0x002fc8000ff7e0ff */
[----:B------:R-:W-:Y:S01]  /*5660*/  IADD3.X R21, PT, PT, R9, UR5, RZ, P3, !PT ;  /* 0x0000000509157c10 */ /* 0x000fe20009ffe4ff */
[----:B0-----:R-:W-:-:S04]  /*5670*/  @!P5 IMAD.MOV.U32 R66, RZ, RZ, R20 ;  /* 0x000000ffff42d224 */ /* 0x001fc800078e0014 */
[----:B------:R-:W-:-:S05]  /*5680*/  @!P5 IMAD.MOV.U32 R67, RZ, RZ, R21 ;  /* 0x000000ffff43d224 */ /* 0x000fca00078e0015 */
[----:B------:R0:W3:Y:S01]  /*5690*/  @!P5 LDG.E.U8 R19, desc[UR22][R66.64] ;  /* 0x000000164213d981 */ /* 0x0000e2000c1e1100 */
[----:B------:R-:W-:-:S03]  /*56a0*/  UIMAD UR4, UR6, 0xc, URZ ;  /* 0x0000000c060478a4 */ /* 0x000fc6000f8e02ff */
[----:B------:R-:W-:Y:S04]  /*56b0*/  STL [R1+0x10c], R26 ;  /* 0x00010c1a01007387 */ /* 0x000fe80000100800 */
[----:B------:R-:W-:Y:S04]  /*56c0*/  STL [R1+0x118], R20 ;  /* 0x0001181401007387 */ /* 0x000fe80000100800 */
[----:B------:R-:W-:Y:S04]  /*56d0*/  STL [R1+0x114], R21 ;  /* 0x0001141501007387 */ /* 0x000fe80000100800 */
[----:B------:R1:W-:Y:S01]  /*56e0*/  STL [R1+0x40], R81 ;  /* 0x0000405101007387 */ /* 0x0003e20000100800 */
[----:B------:R-:W-:-:S02]  /*56f0*/  USHF.R.S32.HI UR5, URZ, 0x1f, UR4 ;  /* 0x0000001fff057899 */ /* 0x000fc40008011404 */
[----:B-1----:R-:W-:-:S05]  /*5700*/  IADD3 R81, P3, PT, R2, UR4, RZ ;  /* 0x0000000402517c10 */ /* 0x002fca000ff7e0ff */
[----:B------:R-:W-:Y:S01]  /*5710*/  STL [R1+0x380], R81 ;  /* 0x0003805101007387 */ /* 0x000fe20000100800 */
[----:B0-----:R-:W-:Y:S02]  /*5720*/  IADD3.X R66, PT, PT, R3, UR5, RZ, P3, !PT ;  /* 0x0000000503427c10 */ /* 0x001fe40009ffe4ff */
[----:B------:R-:W-:-:S03]  /*5730*/  PRMT R72, RZ, 0x7610, R72 ;  /* 0x00007610ff487816 */ /* 0x000fc60000000048 */
[----:B------:R-:W-:Y:S01]  /*5740*/  @!P2 IMAD.MOV.U32 R67, RZ, RZ, R66 ;  /* 0x000000ffff43a224 */ /* 0x000fe200078e0042 */
[----:B------:R-:W-:Y:S01]  /*5750*/  SHF.R.U32.HI R65, RZ, 0xb, R30 ;  /* 0x0000000bff417819 */ /* 0x000fe2000001161e */
[----:B------:R-:W-:Y:S01]  /*5760*/  IMAD.MOV.U32 R21, RZ, RZ, R77 ;  /* 0x000000ffff157224 */ /* 0x000fe200078e004d */
[----:B------:R-:W-:Y:S01]  /*5770*/  IADD3 R77, P3, PT, R6, UR4, RZ ;  /* 0x00000004064d7c10 */ /* 0x000fe2000ff7e0ff */
[----:B------:R-:W-:Y:S01]  /*5780*/  IMAD.MOV.U32 R20, RZ, RZ, R74 ;  /* 0x000000ffff147224 */ /* 0x000fe200078e004a */
[----:B------:R-:W-:Y:S02]  /*5790*/  LOP3.LUT P6, RZ, R65, 0x1, RZ, 0xc0, !PT ;  /* 0x0000000141ff7812 */ /* 0x000fe400078cc0ff */
[----:B------:R-:W-:Y:S02]  /*57a0*/  PRMT R75, RZ, 0x7610, R75 ;  /* 0x00007610ff4b7816 */ /* 0x000fe4000000004b */
[----:B------:R-:W-:Y:S02]  /*57b0*/  SHF.R.U32.HI R65, RZ, 0x3, R30 ;  /* 0x00000003ff417819 */ /* 0x000fe4000001161e */
[----:B------:R-:W-:-:S02]  /*57c0*/  IADD3.X R74, PT, PT, R7, UR5, RZ, P3, !PT ;  /* 0x00000005074a7c10 */ /* 0x000fc40009ffe4ff */
[----:B------:R-:W-:Y:S02]  /*57d0*/  LOP3.LUT P3, RZ, R65, 0x1, RZ, 0xc0, !PT ;  /* 0x0000000141ff7812 */ /* 0x000fe4000786c0ff */
[----:B------:R-:W-:Y:S02]  /*57e0*/  PRMT R65, RZ, 0x7610, R65 ;  /* 0x00007610ff417816 */ /* 0x000fe40000000041 */
[----:B------:R-:W-:Y:S01]  /*57f0*/  PRMT R24, RZ, 0x7610, R24 ;  /* 0x00007610ff187816 */ /* 0x000fe20000000018 */
[----:B---3--:R-:W-:Y:S04]  /*5800*/  STL [R1+0x48], R19 ;  /* 0x0000481301007387 */ /* 0x008fe80000100800 */
[----:B--2---:R0:W-:Y:S02]  /*5810*/  STL [R1+0x1c], R22 ;  /* 0x00001c1601007387 */ /* 0x0041e40000100800 */
[----:B0-----:R-:W-:Y:S01]  /*5820*/  IMAD.MOV.U32 R22, RZ, RZ, R73 ;  /* 0x000000ffff167224 */ /* 0x001fe200078e0049 */
[----:B------:R-:W-:Y:S01]  /*5830*/  IADD3 R73, P5, PT, R4, UR4, RZ ;  /* 0x0000000404497c10 */ /* 0x000fe2000ffbe0ff */
[----:B------:R-:W-:-:S02]  /*5840*/  IMAD.MOV.U32 R19, RZ, RZ, R17 ;  /* 0x000000ffff137224 */ /* 0x000fc400078e0011 */
[----:B------:R-:W-:Y:S02]  /*5850*/  IMAD.MOV.U32 R17, RZ, RZ, R16 ;  /* 0x000000ffff117224 */ /* 0x000fe400078e0010 */
[----:B------:R-:W-:Y:S01]  /*5860*/  STL [R1+0x388], R73 ;  /* 0x0003884901007387 */ /* 0x000fe20000100800 */
[----:B------:R-:W-:Y:S01]  /*5870*/  IMAD.MOV.U32 R16, RZ, RZ, R71 ;  /* 0x000000ffff107224 */ /* 0x000fe200078e0047 */
[----:B------:R-:W-:Y:S02]  /*5880*/  IADD3.X R71, PT, PT, R5, UR5, RZ, P5, !PT ;  /* 0x0000000505477c10 */ /* 0x000fe4000affe4ff */
[----:B------:R0:W-:Y:S01]  /*5890*/  STL [R1+0x37c], R66 ;  /* 0x00037c4201007387 */ /* 0x0001e20000100800 */
[----:B------:R-:W-:Y:S01]  /*58a0*/  IADD3 R25, P5, PT, R8, UR4, RZ ;  /* 0x0000000408197c10 */ /* 0x000fe2000ffbe0ff */
[----:B0-----:R-:W-:-:S05]  /*58b0*/  @!P2 IMAD.MOV.U32 R66, RZ, RZ, R81 ;  /* 0x000000ffff42a224 */ /* 0x001fca00078e0051 */
[----:B------:R0:W2:Y:S01]  /*58c0*/  @!P2 LDG.E.U8 R72, desc[UR22][R66.64] ;  /* 0x000000164248a981 */ /* 0x0000a2000c1e1100 */
[----:B------:R-:W-:Y:S01]  /*58d0*/  IADD3.X R26, PT, PT, R9, UR5, RZ, P5, !PT ;  /* 0x00000005091a7c10 */ /* 0x000fe2000affe4ff */
[----:B0-----:R-:W-:Y:S02]  /*58e0*/  @!P2 IMAD.MOV.U32 R66, RZ, RZ, R73 ;  /* 0x000000ffff42a224 */ /* 0x001fe400078e0049 */
[----:B------:R-:W-:-:S05]  /*58f0*/  @!P2 IMAD.MOV.U32 R67, RZ, RZ, R71 ;  /* 0x000000ffff43a224 */ /* 0x000fca00078e0047 */
[----:B------:R0:W3:Y:S02]  /*5900*/  @!P2 LDG.E.U8 R75, desc[UR22][R66.64] ;  /* 0x00000016424ba981 */ /* 0x0000e4000c1e1100 */
[----:B0-----:R-:W-:Y:S02]  /*5910*/  @!P2 IMAD.MOV.U32 R66, RZ, RZ, R77 ;  /* 0x000000ffff42a224 */ /* 0x001fe400078e004d */
[----:B------:R-:W-:-:S05]  /*5920*/  @!P2 IMAD.MOV.U32 R67, RZ, RZ, R74 ;  /* 0x000000ffff43a224 */ /* 0x000fca00078e004a */
[----:B------:R0:W4:Y:S02]  /*5930*/  @!P2 LDG.E.U8 R65, desc[UR22][R66.64] ;  /* 0x000000164241a981 */ /* 0x000124000c1e1100 */
[----:B0-----:R-:W-:Y:S02]  /*5940*/  @!P2 IMAD.MOV.U32 R66, RZ, RZ, R25 ;  /* 0x000000ffff42a224 */ /* 0x001fe400078e0019 */
[----:B------:R-:W-:-:S05]  /*5950*/  @!P2 IMAD.MOV.U32 R67, RZ, RZ, R26 ;  /* 0x000000ffff43a224 */ /* 0x000fca00078e001a */
[----:B------:R0:W4:Y:S01]  /*5960*/  @!P2 LDG.E.U8 R24, desc[UR22][R66.64] ;  /* 0x000000164218a981 */ /* 0x000122000c1e1100 */
[----:B------:R-:W-:-:S03]  /*5970*/  ISETP.GT.U32.AND P5, PT, R29, R58, PT ;  /* 0x0000003a1d00720c */ /* 0x000fc60003fa4070 */
[----:B------:R-:W-:Y:S01]  /*5980*/  STL [R1+0x420], R77 ;  /* 0x0004204d01007387 */ /* 0x000fe20000100800 */
[----:B------:R-:W-:-:S03]  /*5990*/  UIMAD UR5, UR6, 0x14, URZ ;  /* 0x00000014060578a4 */ /* 0x000fc6000f8e02ff */
[----:B------:R-:W-:Y:S04]  /*59a0*/  STL [R1+0x384], R71 ;  /* 0x0003844701007387 */ /* 0x000fe80000100800 */
[----:B------:R1:W-:Y:S04]  /*59b0*/  STL [R1+0x428], R25 ;  /* 0x0004281901007387 */ /* 0x0003e80000100800 */
[----:B------:R-:W-:Y:S04]  /*59c0*/  STL [R1+0x41c], R74 ;  /* 0x00041c4a01007387 */ /* 0x000fe80000100800 */
[----:B------:R-:W4:Y:S01]  /*59d0*/  LDL.LU R81, [R1+0x7f0] ;  /* 0x0007f00001517983 */ /* 0x000f220000300800 */
[----:B------:R-:W-:Y:S01]  /*59e0*/  @!P5 IMAD.IADD R58, R58, 0x1, -R29 ;  /* 0x000000013a3ad824 */ /* 0x000fe200078e0a1d */
[----:B0-----:R-:W-:Y:S01]  /*59f0*/  IADD3 R67, P5, PT, R2, UR5, RZ ;  /* 0x0000000502437c10 */ /* 0x001fe2000ffbe0ff */
[----:B------:R-:W-:-:S02]  /*5a00*/  USHF.R.S32.HI UR16, URZ, 0x1f, UR5 ;  /* 0x0000001fff107899 */ /* 0x000fc40008011405 */
[----:B------:R-:W-:-:S04]  /*5a10*/  UIMAD UR14, UR6, 0x1c, URZ ;  /* 0x0000001c060e78a4 */ /* 0x000fc8000f8e02ff */
[----:B------:R-:W-:Y:S01]  /*5a20*/  IADD3.X R66, PT, PT, R3, UR16, RZ, P5, !PT ;  /* 0x0000001003427c10 */ /* 0x000fe2000affe4ff */
[----:B------:R-:W-:Y:S01]  /*5a30*/  USHF.R.S32.HI UR17, URZ, 0x1f, UR14 ;  /* 0x0000001fff117899 */ /* 0x000fe2000801140e */
[----:B------:R-:W-:Y:S02]  /*5a40*/  PRMT R76, RZ, 0x7610, R76 ;  /* 0x00007610ff4c7816 */ /* 0x000fe4000000004c */
[----:B------:R-:W-:Y:S01]  /*5a50*/  PRMT R78, RZ, 0x7610, R78 ;  /* 0x00007610ff4e7816 */ /* 0x000fe2000000004e */
[----:B-1----:R-:W-:Y:S01]  /*5a60*/  IMAD.MOV.U32 R25, RZ, RZ, R80 ;  /* 0x000000ffff197224 */ /* 0x002fe200078e0050 */
[----:B------:R-:W-:Y:S01]  /*5a70*/  PRMT R82, RZ, 0x7610, R82 ;  /* 0x00007610ff527816 */ /* 0x000fe20000000052 */
[----:B--2---:R0:W-:Y:S04]  /*5a80*/  STL [R1+0x18], R72 ;  /* 0x0000184801007387 */ /* 0x0041e80000100800 */
[----:B0-----:R-:W2:Y:S04]  /*5a90*/  LDL.LU R72, [R1+0x7ec] ;  /* 0x0007ec0001487983 */ /* 0x001ea80000300800 */
[----:B------:R-:W-:Y:S04]  /*5aa0*/  STL [R1+0x424], R26 ;  /* 0x0004241a01007387 */ /* 0x000fe80000100800 */
[----:B------:R-:W2:Y:S04]  /*5ab0*/  LDL.LU R71, [R1+0x7e8] ;  /* 0x0007e80001477983 */ /* 0x000ea80000300800 */
[----:B------:R-:W2:Y:S04]  /*5ac0*/  LDL.LU R73, [R1+0x7e4] ;  /* 0x0007e40001497983 */ /* 0x000ea80000300800 */
[----:B---3--:R0:W-:Y:S04]  /*5ad0*/  STL [R1+0x14], R75 ;  /* 0x0000144b01007387 */ /* 0x0081e80000100800 */
[----:B0-----:R-:W3:Y:S04]  /*5ae0*/  LDL.LU R75, [R1+0x7e0] ;  /* 0x0007e000014b7983 */ /* 0x001ee80000300800 */
[----:B------:R-:W2:Y:S04]  /*5af0*/  LDL.LU R74, [R1+0x7dc] ;  /* 0x0007dc00014a7983 */ /* 0x000ea80000300800 */
[----:B------:R-:W2:Y:S04]  /*5b00*/  LDL.LU R77, [R1+0x7d8] ;  /* 0x0007d800014d7983 */ /* 0x000ea80000300800 */
[----:B----4-:R0:W-:Y:S04]  /*5b10*/  STL [R1+0x30], R65 ;  /* 0x0000304101007387 */ /* 0x0101e80000100800 */
[----:B------:R1:W-:Y:S04]  /*5b20*/  STL [R1+0x4c0], R67 ;  /* 0x0004c04301007387 */ /* 0x0003e80000100800 */
[----:B------:R4:W-:Y:S01]  /*5b30*/  STL [R1+0x24], R24 ;  /* 0x0000241801007387 */ /* 0x0009e20000100800 */
[----:B0-----:R-:W-:Y:S01]  /*5b40*/  VIADD R65, R23, 0xfffffff2 ;  /* 0xfffffff217417836 */ /* 0x001fe20000000000 */
[----:B-1----:R-:W-:Y:S01]  /*5b50*/  @P6 LOP3.LUT R67, R67, R66, RZ, 0x3c, !PT ;  /* 0x0000004243436212 */ /* 0x002fe200078e3cff */
[----:B----4-:R-:W-:Y:S01]  /*5b60*/  IMAD.MOV.U32 R24, RZ, RZ, R33 ;  /* 0x000000ffff187224 */ /* 0x010fe200078e0021 */
[----:B------:R-:W-:Y:S01]  /*5b70*/  IADD3 R33, P2, PT, R4, UR5, RZ ;  /* 0x0000000504217c10 */ /* 0x000fe2000ff5e0ff */
[----:B------:R-:W-:Y:S01]  /*5b80*/  IMAD.MOV.U32 R23, RZ, RZ, R86 ;  /* 0x000000ffff177224 */ /* 0x000fe200078e0056 */
[----:B------:R-:W-:-:S03]  /*5b90*/  IADD3 R86, P5, PT, R2, UR14, RZ ;  /* 0x0000000e02567c10 */ /* 0x000fc6000ffbe0ff */
[----:B------:R-:W-:Y:S04]  /*5ba0*/  STL [R1+0x4c8], R33 ;  /* 0x0004c82101007387 */ /* 0x000fe80000100800 */
[----:B------:R0:W-:Y:S01]  /*5bb0*/  STL [R1+0x4bc], R66 ;  /* 0x0004bc4201007387 */ /* 0x0001e20000100800 */
[----:B------:R-:W-:Y:S02]  /*5bc0*/  IMAD.MOV.U32 R26, RZ, RZ, R21 ;  /* 0x000000ffff1a7224 */ /* 0x000fe400078e0015 */
[----:B------:R-:W-:Y:S01]  /*5bd0*/  IMAD.MOV.U32 R21, RZ, RZ, R79 ;  /* 0x000000ffff157224 */ /* 0x000fe200078e004f */
[----:B------:R-:W-:Y:S02]  /*5be0*/  IADD3.X R79, PT, PT, R3, UR17, RZ, P5, !PT ;  /* 0x00000011034f7c10 */ /* 0x000fe4000affe4ff */
[----:B0-----:R-:W-:-:S04]  /*5bf0*/  @P6 LOP3.LUT R66, R67, R66, RZ, 0x3c, !PT ;  /* 0x0000004243426212 */ /* 0x001fc800078e3cff */
[----:B------:R-:W-:-:S05]  /*5c00*/  @P6 LOP3.LUT R67, R67, R66, RZ, 0x3c, !PT ;  /* 0x0000004243436212 */ /* 0x000fca00078e3cff */
[----:B------:R0:W4:Y:S02]  /*5c10*/  @P6 LDG.E.U8 R76, desc[UR22][R66.64] ;  /* 0x00000016424c6981 */ /* 0x000124000c1e1100 */
[----:B0-----:R-:W-:Y:S02]  /*5c20*/  @P3 IMAD.MOV.U32 R66, RZ, RZ, R86 ;  /* 0x000000ffff423224 */ /* 0x001fe400078e0056 */
[----:B------:R-:W-:-:S05]  /*5c30*/  @P3 IMAD.MOV.U32 R67, RZ, RZ, R79 ;  /* 0x000000ffff433224 */ /* 0x000fca00078e004f */
[----:B------:R0:W2:Y:S01]  /*5c40*/  @P3 LDG.E.U8 R78, desc[UR22][R66.64] ;  /* 0x00000016424e3981 */ /* 0x0000a2000c1e1100 */
[----:B------:R-:W-:Y:S01]  /*5c50*/  IADD3.X R80, PT, PT, R5, UR16, RZ, P2, !PT ;  /* 0x0000001005507c10 */ /* 0x000fe200097fe4ff */
[----:B0-----:R-:W-:-:S04]  /*5c60*/  @P6 IMAD.MOV.U32 R66, RZ, RZ, R33 ;  /* 0x000000ffff426224 */ /* 0x001fc800078e0021 */
[----:B------:R-:W-:-:S05]  /*5c70*/  @P6 IMAD.MOV.U32 R67, RZ, RZ, R80 ;  /* 0x000000ffff436224 */ /* 0x000fca00078e0050 */
[----:B------:R0:W3:Y:S04]  /*5c80*/  @P6 LDG.E.U8 R82, desc[UR22][R66.64] ;  /* 0x0000001642526981 */ /* 0x0000e8000c1e1100 */
[----:B------:R-:W-:Y:S04]  /*5c90*/  STL [R1+0x560], R86 ;  /* 0x0005605601007387 */ /* 0x000fe80000100800 */
[----:B------:R-:W-:Y:S04]  /*5ca0*/  STL [R1+0x4c4], R80 ;  /* 0x0004c45001007387 */ /* 0x000fe80000100800 */
[----:B------:R-:W-:Y:S01]  /*5cb0*/  STL [R1+0x55c], R79 ;  /* 0x00055c4f01007387 */ /* 0x000fe20000100800 */
[----:B------:R-:W-:-:S02]  /*5cc0*/  PRMT R27, RZ, 0x7610, R27 ;  /* 0x00007610ff1b7816 */ /* 0x000fc4000000001b */
[----:B------:R-:W-:Y:S01]  /*5cd0*/  PRMT R93, RZ, 0x7610, R93 ;  /* 0x00007610ff5d7816 */ /* 0x000fe2000000005d */
[----:B----4-:R1:W-:Y:S04]  /*5ce0*/  STL [R1+0x4], R76 ;  /* 0x0000044c01007387 */ /* 0x0103e80000100800 */
[----:B-1----:R-:W4:Y:S04]  /*5cf0*/  LDL.LU R76, [R1+0x7d4] ;  /* 0x0007d400014c7983 */ /* 0x002f280000300800 */
[----:B------:R-:W4:Y:S04]  /*5d00*/  LDL.LU R79, [R1+0x7d0] ;  /* 0x0007d000014f7983 */ /* 0x000f280000300800 */
[----:B------:R-:W4:Y:S04]  /*5d10*/  LDL.LU R86, [R1+0x7cc] ;  /* 0x0007cc0001567983 */ /* 0x000f280000300800 */
[----:B--2---:R1:W-:Y:S04]  /*5d20*/  STL [R1+0x68], R78 ;  /* 0x0000684e01007387 */ /* 0x0043e80000100800 */
[----:B------:R-:W2:Y:S04]  /*5d30*/  LDL.LU R80, [R1+0x7c8] ;  /* 0x0007c80001507983 */ /* 0x000ea80000300800 */
[----:B------:R-:W2:Y:S01]  /*5d40*/  LDL.LU R33, [R1+0x7c4] ;  /* 0x0007c40001217983 */ /* 0x000ea20000300800 */
[----:B-1----:R-:W-:-:S04]  /*5d50*/  IADD3 R78, P5, PT, R6, UR5, RZ ;  /* 0x00000005064e7c10 */ /* 0x002fc8000ffbe0ff */
[----:B0-----:R-:W-:Y:S01]  /*5d60*/  IADD3.X R66, PT, PT, R7, UR16, RZ, P5, !PT ;  /* 0x0000001007427c10 */ /* 0x001fe2000affe4ff */
[----:B------:R-:W-:Y:S01]  /*5d70*/  IMAD.MOV.U32 R67, RZ, RZ, R78 ;  /* 0x000000ffff437224 */ /* 0x000fe200078e004e */
[----:B------:R0:W-:Y:S04]  /*5d80*/  STL [R1+0x4d0], R78 ;  /* 0x0004d04e01007387 */ /* 0x0001e80000100800 */
[-C--:B------:R-:W-:Y:S01]  /*5d90*/  @P6 LOP3.LUT R67, R67, R66.reuse, RZ, 0x3c, !PT ;  /* 0x0000004243436212 */ /* 0x080fe200078e3cff */
[----:B------:R1:W-:Y:S01]  /*5da0*/  STL [R1+0x4cc], R66 ;  /* 0x0004cc4201007387 */ /* 0x0003e20000100800 */
[----:B0-----:R-:W-:Y:S02]  /*5db0*/  IADD3 R78, P5, PT, R8, UR5, RZ ;  /* 0x00000005084e7c10 */ /* 0x001fe4000ffbe0ff */
[----:B-1----:R-:W-:-:S04]  /*5dc0*/  @P6 LOP3.LUT R66, R67, R66, RZ, 0x3c, !PT ;  /* 0x0000004243426212 */ /* 0x002fc800078e3cff */
[----:B------:R-:W-:Y:S01]  /*5dd0*/  @P6 LOP3.LUT R67, R67, R66, RZ, 0x3c, !PT ;  /* 0x0000004243436212 */ /* 0x000fe200078e3cff */
[----:B------:R-:W-:Y:S04]  /*5de0*/  STL [R1+0x4d8], R78 ;  /* 0x0004d84e01007387 */ /* 0x000fe80000100800 */
[----:B------:R0:W2:Y:S04]  /*5df0*/  @P6 LDG.E.U8 R27, desc[UR22][R66.64] ;  /* 0x00000016421b6981 */ /* 0x0000a8000c1e1100 */
[----:B---3--:R1:W-:Y:S02]  /*5e00*/  STL [R1+0x10], R82 ;  /* 0x0000105201007387 */ /* 0x0083e40000100800 */
[----:B-1----:R-:W-:Y:S01]  /*5e10*/  IADD3.X R82, PT, PT, R9, UR16, RZ, P5, !PT ;  /* 0x0000001009527c10 */ /* 0x002fe2000affe4ff */
[----:B0-----:R-:W-:-:S04]  /*5e20*/  @P6 IMAD.MOV.U32 R66, RZ, RZ, R78 ;  /* 0x000000ffff426224 */ /* 0x001fc800078e004e */
[----:B------:R-:W-:-:S05]  /*5e30*/  @P6 IMAD.MOV.U32 R67, RZ, RZ, R82 ;  /* 0x000000ffff436224 */ /* 0x000fca00078e0052 */
[----:B------:R0:W3:Y:S01]  /*5e40*/  @P6 LDG.E.U8 R93, desc[UR22][R66.64] ;  /* 0x00000016425d6981 */ /* 0x0000e2000c1e1100 */
[----:B------:R-:W-:-:S03]  /*5e50*/  UIMAD UR4, UR6, 0x5, URZ ;  /* 0x00000005060478a4 */ /* 0x000fc6000f8e02ff */
[----:B------:R1:W-:Y:S01]  /*5e60*/  STL [R1+0x4d4], R82 ;  /* 0x0004d45201007387 */ /* 0x0003e20000100800 */
[----:B------:R-:W-:Y:S02]  /*5e70*/  USHF.R.S32.HI UR15, URZ, 0x1f, UR4 ;  /* 0x0000001fff0f7899 */ /* 0x000fe40008011404 */
[----:B------:R-:W-:Y:S01]  /*5e80*/  UIMAD UR5, UR6, 0xd, URZ ;  /* 0x0000000d060578a4 */ /* 0x000fe2000f8e02ff */
[----:B------:R-:W-:-:S05]  /*5e90*/  ISETP.GE.U32.AND P2, PT, R65, 0x7fffffd3, PT ;  /* 0x7fffffd34100780c */ /* 0x000fca0003f46070 */
[----:B------:R-:W-:Y:S01]  /*5ea0*/  IADD3 R78, P6, PT, R2, UR5, RZ ;  /* 0x00000005024e7c10 */ /* 0x000fe2000ffde0ff */
[----:B------:R-:W-:Y:S01]  /*5eb0*/  USHF.R.S32.HI UR16, URZ, 0x1f, UR5 ;  /* 0x0000001fff107899 */ /* 0x000fe20008011405 */
[----:B------:R-:W-:-:S05]  /*5ec0*/  PRMT R28, RZ, 0x7610, R28 ;  /* 0x00007610ff1c7816 */ /* 0x000fca000000001c */
[----:B-1----:R-:W-:Y:S01]  /*5ed0*/  IADD3.X R82, PT, PT, R3, UR16, RZ, P6, !PT ;  /* 0x0000001003527c10 */ /* 0x002fe2000b7fe4ff */
[----:B--2---:R1:W-:Y:S02]  /*5ee0*/  STL [R1], R27 ;  /* 0x0000001b01007387 */ /* 0x0043e40000100800 */
[----:B-1----:R-:W-:-:S04]  /*5ef0*/  IADD3 R27, P5, PT, R2, UR4, RZ ;  /* 0x00000004021b7c10 */ /* 0x002fc8000ffbe0ff */
[----:B0-----:R-:W-:Y:S01]  /*5f00*/  IADD3.X R66, PT, PT, R3, UR15, RZ, P5, !PT ;  /* 0x0000000f03427c10 */ /* 0x001fe2000affe4ff */
[----:B------:R-:W-:Y:S01]  /*5f10*/  IMAD.MOV.U32 R67, RZ, RZ, R27 ;  /* 0x000000ffff437224 */ /* 0x000fe200078e001b */
[----:B------:R-:W-:Y:S04]  /*5f20*/  STL [R1+0x120], R27 ;  /* 0x0001201b01007387 */ /* 0x000fe80000100800 */
[----:B------:R-:W-:Y:S01]  /*5f30*/  @!P1 LOP3.LUT R67, R67, R66, RZ, 0x3c, !PT ;  /* 0x0000004243439212 */ /* 0x000fe200078e3cff */
[----:B---3--:R0:W-:Y:S04]  /*5f40*/  STL [R1+0x7ac], R93 ;  /* 0x0007ac5d01007387 */ /* 0x0081e80000100800 */
[----:B------:R-:W-:Y:S04]  /*5f50*/  STL [R1+0x430], R78 ;  /* 0x0004304e01007387 */ /* 0x000fe80000100800 */
[----:B------:R1:W-:Y:S01]  /*5f60*/  STL [R1+0x11c], R66 ;  /* 0x00011c4201007387 */ /* 0x0003e20000100800 */
[----:B0-----:R-:W-:-:S02]  /*5f70*/  PRMT R93, RZ, 0x7610, R93 ;  /* 0x00007610ff5d7816 */ /* 0x001fc4000000005d */
[----:B-1----:R-:W-:-:S04]  /*5f80*/  @!P1 LOP3.LUT R66, R67, R66, RZ, 0x3c, !PT ;  /* 0x0000004243429212 */ /* 0x002fc800078e3cff */
[----:B------:R-:W-:-:S05]  /*5f90*/  @!P1 LOP3.LUT R67, R67, R66, RZ, 0x3c, !PT ;  /* 0x0000004243439212 */ /* 0x000fca00078e3cff */
[----:B------:R0:W2:Y:S02]  /*5fa0*/  @!P1 LDG.E.U8 R93, desc[UR22][R66.64] ;  /* 0x00000016425d9981 */ /* 0x0000a4000c1e1100 */
[----:B0-----:R-:W-:Y:S02]  /*5fb0*/  @!P2 IMAD.MOV.U32 R66, RZ, RZ, R78 ;  /* 0x000000ffff42a224 */ /* 0x001fe400078e004e */
[----:B------:R-:W-:-:S05]  /*5fc0*/  @!P2 IMAD.MOV.U32 R67, RZ, RZ, R82 ;  /* 0x000000ffff43a224 */ /* 0x000fca00078e0052 */
[----:B------:R0:W3:Y:S01]  /*5fd0*/  @!P2 LDG.E.U8 R28, desc[UR22][R66.64] ;  /* 0x00000016421ca981 */ /* 0x0000e2000c1e1100 */
[----:B------:R-:W-:-:S03]  /*5fe0*/  IADD3 R27, P6, PT, R4, UR14, RZ ;  /* 0x0000000e041b7c10 */ /* 0x000fc6000ffde0ff */
[----:B------:R-:W-:Y:S04]  /*5ff0*/  STL [R1+0x42c], R82 ;  /* 0x00042c5201007387 */ /* 0x000fe80000100800 */
[----:B------:R1:W-:Y:S01]  /*6000*/  STL [R1+0x568], R27 ;  /* 0x0005681b01007387 */ /* 0x0003e20000100800 */
[----:B------:R-:W-:Y:S01]  /*6010*/  ISETP.GT.U32.AND P5, PT, R29, R57, PT ;  /* 0x000000391d00720c */ /* 0x000fe20003fa4070 */
[----:B0-----:R-:W-:Y:S01]  /*6020*/  @P3 IMAD.MOV.U32 R66, RZ, RZ, R27 ;  /* 0x000000ffff423224 */ /* 0x001fe200078e001b */
[----:B------:R-:W-:Y:S02]  /*6030*/  PRMT R87, RZ, 0x7610, R87 ;  /* 0x00007610ff577816 */ /* 0x000fe40000000057 */
[----:B------:R-:W-:-:S09]  /*6040*/  PRMT R83, RZ, 0x7610, R83 ;  /* 0x00007610ff537816 */ /* 0x000fd20000000053 */
[----:B------:R-:W-:Y:S01]  /*6050*/  @!P5 IMAD.IADD R57, R57, 0x1, -R29 ;  /* 0x000000013939d824 */ /* 0x000fe200078e0a1d */
[----:B-1----:R-:W-:Y:S02]  /*6060*/  IADD3 R27, P5, PT, R8, UR14, RZ ;  /* 0x0000000e081b7c10 */ /* 0x002fe4000ffbe0ff */
[----:B------:R-:W-:Y:S01]  /*6070*/  PRMT R90, RZ, 0x7610, R90 ;  /* 0x00007610ff5a7816 */ /* 0x000fe2000000005a */
[----:B---3--:R0:W-:Y:S02]  /*6080*/  STL [R1+0x74], R28 ;  /* 0x0000741c01007387 */ /* 0x0081e40000100800 */
[----:B0-----:R-:W-:-:S05]  /*6090*/  IADD3.X R28, PT, PT, R5, UR17, RZ, P6, !PT ;  /* 0x00000011051c7c10 */ /* 0x001fca000b7fe4ff */
[----:B------:R-:W-:Y:S01]  /*60a0*/  @P3 IMAD.MOV.U32 R67, RZ, RZ, R28 ;  /* 0x000000ffff433224 */ /* 0x000fe200078e001c */
[----:B------:R-:W-:-:S04]  /*60b0*/  IADD3 R78, P6, PT, R6, UR14, RZ ;  /* 0x0000000e064e7c10 */ /* 0x000fc8000ffde0ff */
[----:B------:R0:W3:Y:S01]  /*60c0*/  @P3 LDG.E.U8 R87, desc[UR22][R66.64] ;  /* 0x0000001642573981 */ /* 0x0000e2000c1e1100 */
[----:B------:R-:W-:-:S03]  /*60d0*/  IADD3.X R82, PT, PT, R7, UR17, RZ, P6, !PT ;  /* 0x0000001107527c10 */ /* 0x000fc6000b7fe4ff */
[----:B------:R1:W-:Y:S01]  /*60e0*/  STL [R1+0x564], R28 ;  /* 0x0005641c01007387 */ /* 0x0003e20000100800 */
[----:B0-----:R-:W-:Y:S02]  /*60f0*/  @P3 IMAD.MOV.U32 R66, RZ, RZ, R78 ;  /* 0x000000ffff423224 */ /* 0x001fe400078e004e */
[----:B------:R-:W-:Y:S01]  /*6100*/  @P3 IMAD.MOV.U32 R67, RZ, RZ, R82 ;  /* 0x000000ffff433224 */ /* 0x000fe200078e0052 */
[----:B-1----:R-:W-:Y:S02]  /*6110*/  IADD3.X R28, PT, PT, R9, UR17, RZ, P5, !PT ;  /* 0x00000011091c7c10 */ /* 0x002fe4000affe4ff */
[----:B------:R-:W-:Y:S02]  /*6120*/  PRMT R89, RZ, 0x7610, R89 ;  /* 0x00007610ff597816 */ /* 0x000fe40000000059 */
[----:B------:R0:W4:Y:S01]  /*6130*/  @P3 LDG.E.U8 R83, desc[UR22][R66.64] ;  /* 0x0000001642533981 */ /* 0x000122000c1e1100 */
[----:B------:R-:W-:Y:S02]  /*6140*/  ISETP.GT.U32.AND P6, PT, R29, R62, PT ;  /* 0x0000003e1d00720c */ /* 0x000fe40003fc4070 */
[----:B------:R-:W-:-:S02]  /*6150*/  PRMT R84, RZ, 0x7610, R84 ;  /* 0x00007610ff547816 */ /* 0x000fc40000000054 */
[----:B------:R-:W-:Y:S02]  /*6160*/  PRMT R91, RZ, 0x7610, R91 ;  /* 0x00007610ff5b7816 */ /* 0x000fe4000000005b */
[----:B------:R-:W-:Y:S02]  /*6170*/  PRMT R85, RZ, 0x7610, R85 ;  /* 0x00007610ff557816 */ /* 0x000fe40000000055 */
[----:B------:R-:W-:Y:S01]  /*6180*/  PRMT R88, RZ, 0x7610, R88 ;  /* 0x00007610ff587816 */ /* 0x000fe20000000058 */
[----:B0-----:R-:W-:Y:S01]  /*6190*/  @P3 IMAD.MOV.U32 R66, RZ, RZ, R27 ;  /* 0x000000ffff423224 */ /* 0x001fe200078e001b */
[----:B------:R-:W-:Y:S01]  /*61a0*/  PRMT R81, RZ, 0x7610, R81 ;  /* 0x00007610ff517816 */ /* 0x000fe20000000051 */
[----:B------:R-:W-:Y:S01]  /*61b0*/  @P3 IMAD.MOV.U32 R67, RZ, RZ, R28 ;  /* 0x000000ffff433224 */ /* 0x000fe200078e001c */
[----:B------:R-:W-:Y:S01]  /*61c0*/  PRMT R75, RZ, 0x7610, R75 ;  /* 0x00007610ff4b7816 */ /* 0x000fe2000000004b */
[----:B------:R-:W-:Y:S01]  /*61d0*/  UIMAD UR14, UR6, 0x6, URZ ;  /* 0x00000006060e78a4 */ /* 0x000fe2000f8e02ff */
[----:B------:R-:W-:Y:S01]  /*61e0*/  PRMT R65, RZ, 0x7610, R65 ;  /* 0x00007610ff417816 */ /* 0x000fe20000000041 */
[----:B------:R-:W0:Y:S01]  /*61f0*/  LDCU UR17, c[0x0][0x3b0] ;  /* 0x00007600ff1177ac */ /* 0x000e220008000800 */
[----:B------:R1:W4:Y:S01]  /*6200*/  @P3 LDG.E.U8 R90, desc[UR22][R66.64] ;  /* 0x00000016425a3981 */ /* 0x000322000c1e1100 */
[C---:B------:R-:W-:Y:S01]  /*6210*/  ISETP.GT.U32.AND P5, PT, R29.reuse, R61, PT ;  /* 0x0000003d1d00720c */ /* 0x040fe20003fa4070 */
[----:B------:R-:W-:Y:S01]  /*6220*/  @!P6 IMAD.IADD R62, R62, 0x1, -R29 ;  /* 0x000000013e3ee824 */ /* 0x000fe200078e0a1d */
[----:B------:R-:W-:-:S11]  /*6230*/  ISETP.GT.U32.AND P6, PT, R29, R60, PT ;  /* 0x0000003c1d00720c */ /* 0x000fd60003fc4070 */
[--C-:B------:R-:W-:Y:S02]  /*6240*/  @!P5 IMAD.IADD R61, R61, 0x1, -R29.reuse ;  /* 0x000000013d3dd824 */ /* 0x100fe400078e0a1d */
[----:B------:R-:W-:Y:S01]  /*6250*/  @!P6 IMAD.IADD R60, R60, 0x1, -R29 ;  /* 0x000000013c3ce824 */ /* 0x000fe200078e0a1d */
[----:B---3--:R-:W-:Y:S04]  /*6260*/  STL [R1+0x7b0], R87 ;  /* 0x0007b05701007387 */ /* 0x008fe80000100800 */
[----:B------:R-:W-:Y:S04]  /*6270*/  STL [R1+0x570], R78 ;  /* 0x0005704e01007387 */ /* 0x000fe80000100800 */
[----:B------:R-:W-:Y:S04]  /*6280*/  STL [R1+0x56c], R82 ;  /* 0x00056c5201007387 */ /* 0x000fe80000100800 */
[----:B------:R3:W-:Y:S04]  /*6290*/  STL [R1+0x57c], R27 ;  /* 0x00057c1b01007387 */ /* 0x0007e80000100800 */
[----:B--2---:R-:W-:Y:S01]  /*62a0*/  STL [R1+0x34], R93 ;  /* 0x0000345d01007387 */ /* 0x004fe20000100800 */
[----:B---3--:R-:W-:-:S03]  /*62b0*/  IADD3 R27, P5, PT, R4, UR4, RZ ;  /* 0x00000004041b7c10 */ /* 0x008fc6000ffbe0ff */
[----:B------:R2:W-:Y:S02]  /*62c0*/  STL [R1+0x574], R28 ;  /* 0x0005741c01007387 */ /* 0x0005e40000100800 */
[----:B-1----:R-:W-:Y:S01]  /*62d0*/  @!P1 IMAD.MOV.U32 R66, RZ, RZ, R27 ;  /* 0x000000ffff429224 */ /* 0x002fe200078e001b */
[----:B--2---:R-:W-:-:S05]  /*62e0*/  IADD3.X R28, PT, PT, R5, UR15, RZ, P5, !PT ;  /* 0x0000000f051c7c10 */ /* 0x004fca000affe4ff */
[----:B------:R-:W-:Y:S01]  /*62f0*/  @!P1 IMAD.MOV.U32 R67, RZ, RZ, R28 ;  /* 0x000000ffff439224 */ /* 0x000fe200078e001c */
[----:B----4-:R1:W-:Y:S04]  /*6300*/  STL [R1+0x7b4], R83 ;  /* 0x0007b45301007387 */ /* 0x0103e80000100800 */
[----:B------:R2:W3:Y:S04]  /*6310*/  @!P1 LDG.E.U8 R89, desc[UR22][R66.64] ;  /* 0x0000001642599981 */ /* 0x0004e8000c1e1100 */
[----:B------:R-:W-:Y:S01]  /*6320*/  STL [R1+0x7b8], R90 ;  /* 0x0007b85a01007387 */ /* 0x000fe20000100800 */
[----:B------:R-:W-:Y:S01]  /*6330*/  ISETP.GT.U32.AND P3, PT, R29, R64, PT ;  /* 0x000000401d00720c */ /* 0x000fe20003f64070 */
[----:B-1----:R-:W1:Y:S02]  /*6340*/  LDC R83, c[0x0][0x3a0] ;  /* 0x0000e800ff537b82 */ /* 0x002e640000000800 */
[----:B------:R4:W-:Y:S04]  /*6350*/  STL [R1+0x128], R27 ;  /* 0x0001281b01007387 */ /* 0x0009e80000100800 */
[----:B------:R0:W-:Y:S01]  /*6360*/  STL [R1+0x124], R28 ;  /* 0x0001241c01007387 */ /* 0x0001e20000100800 */
[----:B----4-:R-:W-:-:S04]  /*6370*/  IADD3 R27, P6, PT, R6, UR4, RZ ;  /* 0x00000004061b7c10 */ /* 0x010fc8000ffde0ff */
[----:B0-----:R-:W-:Y:S01]  /*6380*/  IADD3.X R28, PT, PT, R7, UR15, RZ, P6, !PT ;  /* 0x0000000f071c7c10 */ /* 0x001fe2000b7fe4ff */
[----:B--2---:R-:W-:-:S04]  /*6390*/  @!P1 IMAD.MOV.U32 R66, RZ, RZ, R27 ;  /* 0x000000ffff429224 */ /* 0x004fc800078e001b */
[----:B------:R-:W-:-:S05]  /*63a0*/  @!P1 IMAD.MOV.U32 R67, RZ, RZ, R28 ;  /* 0x000000ffff439224 */ /* 0x000fca00078e001c */
[----:B------:R0:W2:Y:S01]  /*63b0*/  @!P1 LDG.E.U8 R84, desc[UR22][R66.64] ;  /* 0x0000001642549981 */ /* 0x0000a2000c1e1100 */
[----:B------:R-:W-:Y:S01]  /*63c0*/  @!P3 IMAD.IADD R64, R64, 0x1, -R29 ;  /* 0x000000014040b824 */ /* 0x000fe200078e0a1d */
[C---:B------:R-:W-:Y:S02]  /*63d0*/  ISETP.GT.U32.AND P3, PT, R29.reuse, R51, PT ;  /* 0x000000331d00720c */ /* 0x040fe40003f64070 */
[----:B------:R-:W-:-:S11]  /*63e0*/  ISETP.GT.U32.AND P5, PT, R29, R63, PT ;  /* 0x0000003f1d00720c */ /* 0x000fd60003fa4070 */
[--C-:B------:R-:W-:Y:S02]  /*63f0*/  @!P3 IMAD.IADD R51, R51, 0x1, -R29.reuse ;  /* 0x000000013333b824 */ /* 0x100fe400078e0a1d */
[----:B------:R-:W-:Y:S01]  /*6400*/  @!P5 IMAD.IADD R63, R63, 0x1, -R29 ;  /* 0x000000013f3fd824 */ /* 0x000fe200078e0a1d */
[C---:B------:R-:W-:Y:S02]  /*6410*/  ISETP.GT.U32.AND P5, PT, R29.reuse, R49, PT ;  /* 0x000000311d00720c */ /* 0x040fe40003fa4070 */
[----:B------:R-:W-:-:S11]  /*6420*/  ISETP.GT.U32.AND P6, PT, R29, R50, PT ;  /* 0x000000321d00720c */ /* 0x000fd60003fc4070 */
[--C-:B------:R-:W-:Y:S01]  /*6430*/  @!P5 IMAD.IADD R49, R49, 0x1, -R29.reuse ;  /* 0x000000013131d824 */ /* 0x100fe200078e0a1d */
[C---:B------:R-:W-:Y:S01]  /*6440*/  ISETP.GT.U32.AND P5, PT, R29.reuse, R54, PT ;  /* 0x000000361d00720c */ /* 0x040fe20003fa4070 */
[----:B------:R-:W-:Y:S01]  /*6450*/  @!P6 IMAD.IADD R50, R50, 0x1, -R29 ;  /* 0x000000013232e824 */ /* 0x000fe200078e0a1d */
[----:B------:R-:W-:-:S11]  /*6460*/  ISETP.GT.U32.AND P6, PT, R29, R56, PT ;  /* 0x000000381d00720c */ /* 0x000fd60003fc4070 */
[--C-:B------:R-:W-:Y:S02]  /*6470*/  @!P5 IMAD.IADD R54, R54, 0x1, -R29.reuse ;  /* 0x000000013636d824 */ /* 0x100fe400078e0a1d */
[----:B------:R-:W-:Y:S01]  /*6480*/  @!P6 IMAD.IADD R56, R56, 0x1, -R29 ;  /* 0x000000013838e824 */ /* 0x000fe200078e0a1d */
[----:B------:R-:W-:-:S13]  /*6490*/  ISETP.GE.AND P6, PT, R31, RZ, PT ;  /* 0x000000ff1f00720c */ /* 0x000fda0003fc6270 */
[----:B------:R-:W-:Y:S01]  /*64a0*/  @!P6 IMAD.MOV R37, RZ, RZ, -R37 ;  /* 0x000000ffff25e224 */ /* 0x000fe200078e0a25 */
[----:B---3--:R-:W-:Y:S04]  /*64b0*/  STL [R1+0x7bc], R89 ;  /* 0x0007bc5901007387 */ /* 0x008fe80000100800 */
[----:B------:R3:W-:Y:S04]  /*64c0*/  STL [R1+0x130], R27 ;  /* 0x0001301b01007387 */ /* 0x0007e80000100800 */
[----:B------:R4:W-:Y:S01]  /*64d0*/  STL [R1+0x12c], R28 ;  /* 0x00012c1c01007387 */ /* 0x0009e20000100800 */
[----:B---3--:R-:W-:-:S04]  /*64e0*/  IADD3 R27, P3, PT, R8, UR4, RZ ;  /* 0x00000004081b7c10 */ /* 0x008fc8000ff7e0ff */
[----:B----4-:R-:W-:Y:S02]  /*64f0*/  IADD3.X R28, PT, PT, R9, UR15, RZ, P3, !PT ;  /* 0x0000000f091c7c10 */ /* 0x010fe40009ffe4ff */
[----:B------:R-:W-:Y:S01]  /*6500*/  ISETP.GT.U32.AND P3, PT, R29, R32, PT ;  /* 0x000000201d00720c */ /* 0x000fe20003f64070 */
[----:B0-----:R-:W-:Y:S02]  /*6510*/  @!P1 IMAD.MOV.U32 R66, RZ, RZ, R27 ;  /* 0x000000ffff429224 */ /* 0x001fe400078e001b */
[----:B------:R-:W-:-:S05]  /*6520*/  @!P1 IMAD.MOV.U32 R67, RZ, RZ, R28 ;  /* 0x000000ffff439224 */ /* 0x000fca00078e001c */
[----:B------:R0:W3:Y:S01]  /*6530*/  @!P1 LDG.E.U8 R91, desc[UR22][R66.64] ;  /* 0x00000016425b9981 */ /* 0x0000e2000c1e1100 */
[----:B------:R-:W-:-:S03]  /*6540*/  ISETP.GT.U32.AND P1, PT, R29, R55, PT ;  /* 0x000000371d00720c */ /* 0x000fc60003f24070 */
[----:B--2---:R-:W-:Y:S01]  /*6550*/  STL [R1+0x7c0], R84 ;  /* 0x0007c05401007387 */ /* 0x004fe20000100800 */
[----:B------:R-:W-:-:S03]  /*6560*/  @!P3 IMAD.IADD R32, R32, 0x1, -R29 ;  /* 0x000000012020b824 */ /* 0x000fc600078e0a1d */
[----:B------:R2:W-:Y:S04]  /*6570*/  STL [R1+0x138], R27 ;  /* 0x0001381b01007387 */ /* 0x0005e80000100800 */
[----:B------:R4:W-:Y:S01]  /*6580*/  STL [R1+0x134], R28 ;  /* 0x0001341c01007387 */ /* 0x0009e20000100800 */
[----:B--2---:R-:W-:-:S04]  /*6590*/  IADD3 R27, P3, PT, R4, UR5, RZ ;  /* 0x00000005041b7c10 */ /* 0x004fc8000ff7e0ff */
[----:B----4-:R-:W-:Y:S01]  /*65a0*/  IADD3.X R28, PT, PT, R5, UR16, RZ, P3, !PT ;  /* 0x00000010051c7c10 */ /* 0x010fe20009ffe4ff */
[----:B------:R2:W-:Y:S01]  /*65b0*/  STL [R1+0x438], R27 ;  /* 0x0004381b01007387 */ /* 0x0005e20000100800 */
[----:B0-----:R-:W-:-:S03]  /*65c0*/  @!P2 IMAD.MOV.U32 R66, RZ, RZ, R27 ;  /* 0x000000ffff42a224 */ /* 0x001fc600078e001b */
[----:B------:R-:W-:Y:S01]  /*65d0*/  @!P2 IMAD.MOV.U32 R67, RZ, RZ, R28 ;  /* 0x000000ffff43a224 */ /* 0x000fe200078e001c */
[----:B------:R0:W-:Y:S01]  /*65e0*/  STL [R1+0x434], R28 ;  /* 0x0004341c01007387 */ /* 0x0001e20000100800 */
[----:B------:R-:W-:Y:S01]  /*65f0*/  @!P1 IMAD.IADD R55, R55, 0x1, -R29 ;  /* 0x0000000137379824 */ /* 0x000fe200078e0a1d */
[----:B--2---:R-:W-:Y:S02]  /*6600*/  IADD3 R27, P5, PT, R6, UR5, RZ ;  /* 0x00000005061b7c10 */ /* 0x004fe4000ffbe0ff */
[----:B------:R2:W4:Y:S01]  /*6610*/  @!P2 LDG.E.U8 R85, desc[UR22][R66.64] ;  /* 0x000000164255a981 */ /* 0x000522000c1e1100 */
[----:B------:R-:W-:Y:S02]  /*6620*/  ISETP.GT.U32.AND P1, PT, R29, R53, PT ;  /* 0x000000351d00720c */ /* 0x000fe40003f24070 */
[----:B0-----:R-:W-:Y:S01]  /*6630*/  IADD3.X R28, PT, PT, R7, UR16, RZ, P5, !PT ;  /* 0x00000010071c7c10 */ /* 0x001fe2000affe4ff */
[----:B------:R0:W-:Y:S01]  /*6640*/  STL [R1+0x418], R27 ;  /* 0x0004181b01007387 */ /* 0x0001e20000100800 */
[----:B--2---:R-:W-:-:S03]  /*6650*/  @!P2 IMAD.MOV.U32 R66, RZ, RZ, R27 ;  /* 0x000000ffff42a224 */ /* 0x004fc600078e001b */
[----:B------:R2:W-:Y:S01]  /*6660*/  STL [R1+0x38c], R28 ;  /* 0x00038c1c01007387 */ /* 0x0005e20000100800 */
[----:B------:R-:W-:Y:S01]  /*6670*/  @!P2 IMAD.MOV.U32 R67, RZ, RZ, R28 ;  /* 0x000000ffff43a224 */ /* 0x000fe200078e001c */
[----:B0-----:R-:W-:-:S04]  /*6680*/  IADD3 R27, P5, PT, R8, UR5, RZ ;  /* 0x00000005081b7c10 */ /* 0x001fc8000ffbe0ff */
[----:B------:R0:W3:Y:S01]  /*6690*/  @!P2 LDG.E.U8 R88, desc[UR22][R66.64] ;  /* 0x000000164258a981 */ /* 0x0000e2000c1e1100 */
[----:B--2---:R-:W-:Y:S01]  /*66a0*/  IADD3.X R28, PT, PT, R9, UR16, RZ, P5, !PT ;  /* 0x00000010091c7c10 */ /* 0x004fe2000affe4ff */
[----:B------:R-:W-:Y:S01]  /*66b0*/  @!P1 IMAD.IADD R53, R53, 0x1, -R29 ;  /* 0x0000000135359824 */ /* 0x000fe200078e0a1d */
[----:B------:R-:W-:Y:S01]  /*66c0*/  ISETP.GE.AND P3, PT, R68, RZ, PT ;  /* 0x000000ff4400720c */ /* 0x000fe20003f66270 */
[----:B------:R-:W-:Y:S01]  /*66d0*/  UIMAD UR4, UR6, 0x15, URZ ;  /* 0x00000015060478a4 */ /* 0x000fe2000f8e02ff */
[----:B------:R2:W-:Y:S01]  /*66e0*/  STL [R1+0x394], R27 ;  /* 0x0003941b01007387 */ /* 0x0005e20000100800 */
[----:B------:R-:W-:Y:S01]  /*66f0*/  USHF.R.S32.HI UR15, URZ, 0x1f, UR14 ;  /* 0x0000001fff0f7899 */ /* 0x000fe2000801140e */
[----:B0-----:R-:W-:Y:S01]  /*6700*/  @!P2 IMAD.MOV.U32 R66, RZ, RZ, R27 ;  /* 0x000000ffff42a224 */ /* 0x001fe200078e001b */
[----:B------:R-:W0:Y:S01]  /*6710*/  LDCU UR16, c[0x0][0x3b0] ;  /* 0x00007600ff1077ac */ /* 0x000e220008000800 */
[----:B------:R-:W-:Y:S01]  /*6720*/  @!P2 IMAD.MOV.U32 R67, RZ, RZ, R28 ;  /* 0x000000ffff43a224 */ /* 0x000fe200078e001c */
[----:B------:R-:W-:-:S02]  /*6730*/  ISETP.GE.AND P1, PT, R69, RZ, PT ;  /* 0x000000ff4500720c */ /* 0x000fc40003f26270 */
[----:B------:R-:W-:Y:S02]  /*6740*/  ISETP.GE.AND P5, PT, R70, RZ, PT ;  /* 0x000000ff4600720c */ /* 0x000fe40003fa6270 */
[----:B------:R0:W3:Y:S01]  /*6750*/  @!P2 LDG.E.U8 R81, desc[UR22][R66.64] ;  /* 0x000000164251a981 */ /* 0x0000e2000c1e1100 */
[----:B------:R-:W-:Y:S02]  /*6760*/  ISETP.GE.AND P2, PT, R72, RZ, PT ;  /* 0x000000ff4800720c */ /* 0x000fe40003f46270 */
[----:B------:R-:W-:Y:S01]  /*6770*/  SHF.R.U32.HI R29, RZ, 0xa, R30 ;  /* 0x0000000aff1d7819 */ /* 0x000fe2000001161e */
[----:B------:R-:W-:Y:S01]  /*6780*/  @!P3 IMAD.MOV R36, RZ, RZ, -R36 ;  /* 0x000000ffff24b224 */ /* 0x000fe200078e0a24 */
[----:B------:R-:W-:-:S04]  /*6790*/  ISETP.GE.AND P3, PT, R71, RZ, PT ;  /* 0x000000ff4700720c */ /* 0x000fc80003f66270 */
[----:B------:R-:W-:Y:S01]  /*67a0*/  @!P1 IMAD.MOV R35, RZ, RZ, -R35 ;  /* 0x000000ffff239224 */ /* 0x000fe200078e0a23 */
[----:B------:R-:W-:Y:S01]  /*67b0*/  LOP3.LUT P1, RZ, R29, 0x1, RZ, 0xc0, !PT ;  /* 0x000000011dff7812 */ /* 0x000fe2000782c0ff */
[----:B------:R-:W-:Y:S01]  /*67c0*/  @!P5 IMAD.MOV R34, RZ, RZ, -R34 ;  /* 0x000000ffff22d224 */ /* 0x000fe200078e0a22 */
[----:B------:R-:W-:Y:S02]  /*67d0*/  ISETP.GE.AND P5, PT, R73, RZ, PT ;  /* 0x000000ff4900720c */ /* 0x000fe40003fa6270 */
[----:B------:R-:W-:Y:S01]  /*67e0*/  @!P2 IMAD.MOV R40, RZ, RZ, -R40 ;  /* 0x000000ffff28a224 */ /* 0x000fe200078e0a28 */
[----:B------:R-:W-:Y:S01]  /*67f0*/  ISETP.GE.AND P2, PT, R74, RZ, PT ;  /* 0x000000ff4a00720c */ /* 0x000fe20003f46270 */
[----:B------:R-:W-:Y:S02]  /*6800*/  USHF.R.S32.HI UR5, URZ, 0x1f, UR4 ;  /* 0x0000001fff057899 */ /* 0x000fe40008011404 */
[----:B--2---:R-:W-:Y:S01]  /*6810*/  IADD3 R27, P6, PT, R2, UR4, RZ ;  /* 0x00000004021b7c10 */ /* 0x004fe2000ffde0ff */
[----:B------:R2:W-:Y:S01]  /*6820*/  STL [R1+0x390], R28 ;  /* 0x0003901c01007387 */ /* 0x0005e20000100800 */
[----:B------:R-:W-:Y:S01]  /*6830*/  @!P3 IMAD.MOV R39, RZ, RZ, -R39 ;  /* 0x000000ffff27b224 */ /* 0x000fe200078e0a27 */
[----:B------:R-:W-:-:S02]  /*6840*/  ISETP.GE.AND P3, PT, R76, RZ, PT ;  /* 0x000000ff4c00720c */ /* 0x000fc40003f66270 */
[----:B------:R1:W-:Y:S01]  /*6850*/  STL [R1+0x3bc], R27 ;  /* 0x0003bc1b01007387 */ /* 0x0003e20000100800 */
[----:B0-----:R-:W-:Y:S01]  /*6860*/  @P1 IMAD.MOV.U32 R66, RZ, RZ, R27 ;  /* 0x000000ffff421224 */ /* 0x001fe200078e001b */
[----:B--2---:R-:W-:Y:S02]  /*6870*/  IADD3.X R28, PT, PT, R3, UR5, RZ, P6, !PT ;  /* 0x00000005031c7c10 */ /* 0x004fe4000b7fe4ff */
[----:B------:R-:W-:Y:S01]  /*6880*/  ISETP.GE.AND P6, PT, R77, RZ, PT ;  /* 0x000000ff4d00720c */ /* 0x000fe20003fc6270 */
[----:B------:R-:W-:Y:S01]  /*6890*/  @!P5 IMAD.MOV R38, RZ, RZ, -R38 ;  /* 0x000000ffff26d224 */ /* 0x000fe200078e0a26 */
[----:B-1----:R-:W-:Y:S01]  /*68a0*/  IADD3 R27, P5, PT, R4, UR4, RZ ;  /* 0x00000004041b7c10 */ /* 0x002fe2000ffbe0ff */
[----:B------:R-:W-:Y:S01]  /*68b0*/  @!P2 IMAD.MOV R43, RZ, RZ, -R43 ;  /* 0x000000ffff2ba224 */ /* 0x000fe200078e0a2b */
[----:B------:R-:W-:Y:S01]  /*68c0*/  ISETP.GE.AND P2, PT, R86, RZ, PT ;  /* 0x000000ff5600720c */ /* 0x000fe20003f46270 */
[----:B------:R0:W-:Y:S01]  /*68d0*/  STL [R1+0x3b8], R28 ;  /* 0x0003b81c01007387 */ /* 0x0001e20000100800 */
[----:B------:R-:W-:-:S03]  /*68e0*/  @P1 IMAD.MOV.U32 R67, RZ, RZ, R28 ;  /* 0x000000ffff431224 */ /* 0x000fc600078e001c */
[----:B------:R1:W-:Y:S04]  /*68f0*/  STL [R1+0x3c4], R27 ;  /* 0x0003c41b01007387 */ /* 0x0003e80000100800 */
[----:B------:R2:W3:Y:S01]  /*6900*/  @P1 LDG.E.U8 R75, desc[UR22][R66.64] ;  /* 0x00000016424b1981 */ /* 0x0004e2000c1e1100 */
[----:B0-----:R-:W-:Y:S02]  /*6910*/  IADD3.X R28, PT, PT, R5, UR5, RZ, P5, !PT ;  /* 0x00000005051c7c10 */ /* 0x001fe4000affe4ff */
[----:B------:R-:W-:Y:S01]  /*6920*/  ISETP.GE.AND P5, PT, R79, RZ, PT ;  /* 0x000000ff4f00720c */ /* 0x000fe20003fa6270 */
[----:B------:R-:W-:Y:S01]  /*6930*/  @!P6 IMAD.MOV R42, RZ, RZ, -R42 ;  /* 0x000000ffff2ae224 */ /* 0x000fe200078e0a2a */
[----:B------:R-:W-:Y:S01]  /*6940*/  PRMT R74, RZ, 0x7610, R74 ;  /* 0x00007610ff4a7816 */ /* 0x000fe2000000004a */
[----:B--2---:R-:W-:Y:S01]  /*6950*/  @P1 IMAD.MOV.U32 R66, RZ, RZ, R27 ;  /* 0x000000ffff421224 */ /* 0x004fe200078e001b */
[----:B-1----:R-:W-:Y:S01]  /*6960*/  IADD3 R27, P6, PT, R6, UR4, RZ ;  /* 0x00000004061b7c10 */ /* 0x002fe2000ffde0ff */
[----:B------:R0:W-:Y:S01]  /*6970*/  STL [R1+0x3c0], R28 ;  /* 0x0003c01c01007387 */ /* 0x0001e20000100800 */
[----:B------:R-:W-:-:S02]  /*6980*/  @P1 IMAD.MOV.U32 R67, RZ, RZ, R28 ;  /* 0x000000ffff431224 */ /* 0x000fc400078e001c */
[----:B------:R-:W-:Y:S01]  /*6990*/  @!P3 IMAD.MOV R41, RZ, RZ, -R41 ;  /* 0x000000ffff29b224 */ /* 0x000fe200078e0a29 */
[----:B------:R-:W-:Y:S01]  /*69a0*/  ISETP.GE.AND P3, PT, R80, RZ, PT ;  /* 0x000000ff5000720c */ /* 0x000fe20003f66270 */
[----:B------:R-:W-:Y:S01]  /*69b0*/  @!P2 IMAD.MOV R44, RZ, RZ, -R44 ;  /* 0x000000ffff2ca224 */ /* 0x000fe200078e0a2c */
[----:B------:R1:W2:Y:S01]  /*69c0*/  @P1 LDG.E.U8 R74, desc[UR22][R66.64] ;  /* 0x00000016424a1981 */ /* 0x0002a2000c1e1100 */
[----:B0-----:R-:W-:Y:S02]  /*69d0*/  IADD3.X R28, PT, PT, R7, UR5, RZ, P6, !PT ;  /* 0x00000005071c7c10 */ /* 0x001fe4000b7fe4ff */
[----:B------:R-:W-:Y:S02]  /*69e0*/  ISETP.GE.AND P6, PT, R24, RZ, PT ;  /* 0x000000ff1800720c */ /* 0x000fe40003fc6270 */
[----:B------:R-:W-:Y:S01]  /*69f0*/  IADD3 R24, P2, PT, R8, UR4, RZ ;  /* 0x0000000408187c10 */ /* 0x000fe2000ff5e0ff */
[----:B------:R-:W-:Y:S01]  /*6a00*/  @!P5 IMAD.MOV R45, RZ, RZ, -R45 ;  /* 0x000000ffff2dd224 */ /* 0x000fe200078e0a2d */
[----:B------:R-:W-:Y:S01]  /*6a10*/  PRMT R73, RZ, 0x7610, R73 ;  /* 0x00007610ff497816 */ /* 0x000fe20000000049 */
[----:B-1----:R-:W-:Y:S01]  /*6a20*/  @P1 IMAD.MOV.U32 R66, RZ, RZ, R27 ;  /* 0x000000ffff421224 */ /* 0x002fe200078e001b */
[----:B------:R-:W-:Y:S01]  /*6a30*/  ISETP.GE.AND P5, PT, R25, RZ, PT ;  /* 0x000000ff1900720c */ /* 0x000fe20003fa6270 */
[----:B------:R-:W-:Y:S01]  /*6a40*/  @P1 IMAD.MOV.U32 R67, RZ, RZ, R28 ;  /* 0x000000ffff431224 */ /* 0x000fe200078e001c */
[----:B------:R-:W-:-:S02]  /*6a50*/  IADD3.X R25, PT, PT, R9, UR5, RZ, P2, !PT ;  /* 0x0000000509197c10 */ /* 0x000fc400097fe4ff */
[----:B------:R-:W-:Y:S02]  /*6a60*/  PRMT R72, RZ, 0x7610, R72 ;  /* 0x00007610ff487816 */ /* 0x000fe40000000048 */
[----:B------:R0:W2:Y:S01]  /*6a70*/  @P1 LDG.E.U8 R73, desc[UR22][R66.64] ;  /* 0x0000001642491981 */ /* 0x0000a2000c1e1100 */
[----:B------:R-:W-:Y:S01]  /*6a80*/  @!P3 IMAD.MOV R52, RZ, RZ, -R52 ;  /* 0x000000ffff34b224 */ /* 0x000fe200078e0a34 */
[----:B------:R-:W-:Y:S02]  /*6a90*/  ISETP.GE.AND P3, PT, R22, RZ, PT ;  /* 0x000000ff1600720c */ /* 0x000fe40003f66270 */
[----:B------:R-:W-:Y:S01]  /*6aa0*/  ISETP.GE.AND P2, PT, R26, RZ, PT ;  /* 0x000000ff1a00720c */ /* 0x000fe20003f46270 */
[----:B0-----:R-:W-:Y:S02]  /*6ab0*/  @P1 IMAD.MOV.U32 R66, RZ, RZ, R24 ;  /* 0x000000ffff421224 */ /* 0x001fe400078e0018 */
[----:B------:R-:W-:-:S05]  /*6ac0*/  @P1 IMAD.MOV.U32 R67, RZ, RZ, R25 ;  /* 0x000000ffff431224 */ /* 0x000fca00078e0019 */
[----:B------:R0:W2:Y:S01]  /*6ad0*/  @P1 LDG.E.U8 R72, desc[UR22][R66.64] ;  /* 0x0000001642481981 */ /* 0x0000a2000c1e1100 */
[----:B------:R-:W-:Y:S02]  /*6ae0*/  ISETP.GE.AND P1, PT, R23, RZ, PT ;  /* 0x000000ff1700720c */ /* 0x000fe40003f26270 */
[----:B------:R-:W-:Y:S01]  /*6af0*/  @!P3 IMAD.MOV R58, RZ, RZ, -R58 ;  /* 0x000000ffff3ab224 */ /* 0x000fe200078e0a3a */
[----:B------:R-:W-:Y:S01]  /*6b00*/  ISETP.GE.AND P3, PT, R20, RZ, PT ;  /* 0x000000ff1400720c */ /* 0x000fe20003f66270 */
[----:B------:R-:W-:Y:S01]  /*6b10*/  @!P2 IMAD.MOV R46, RZ, RZ, -R46 ;  /* 0x000000ffff2ea224 */ /* 0x000fe200078e0a2e */
[----:B------:R-:W-:Y:S01]  /*6b20*/  ISETP.GE.AND P2, PT, R21, RZ, PT ;  /* 0x000000ff1500720c */ /* 0x000fe20003f46270 */
[----:B------:R-:W-:-:S07]  /*6b30*/  UIMAD UR4, UR6, 0x1d, URZ ;  /* 0x0000001d060478a4 */ /* 0x000fce000f8e02ff */
[----:B------:R-:W-:Y:S01]  /*6b40*/  @!P1 IMAD.MOV R59, RZ, RZ, -R59 ;  /* 0x000000ffff3b9224 */ /* 0x000fe200078e0a3b */
[----:B------:R-:W-:Y:S01]  /*6b50*/  ISETP.GE.AND P1, PT, R19, RZ, PT ;  /* 0x000000ff1300720c */ /* 0x000fe20003f26270 */
[----:B------:R-:W-:Y:S01]  /*6b60*/  USHF.R.S32.HI UR5, URZ, 0x1f, UR4 ;  /* 0x0000001fff057899 */ /* 0x000fe20008011404 */
[----:B------:R-:W-:Y:S01]  /*6b70*/  @!P6 IMAD.MOV R47, RZ, RZ, -R47 ;  /* 0x000000ffff2fe224 */ /* 0x000fe200078e0a2f */
[----:B------:R-:W-:Y:S01]  /*6b80*/  IADD3 R21, P6, PT, R2, UR4, RZ ;  /* 0x0000000402157c10 */ /* 0x000fe2000ffde0ff */
[----:B------:R-:W-:Y:S01]  /*6b90*/  @!P3 IMAD.MOV R61, RZ, RZ, -R61 ;  /* 0x000000ffff3db224 */ /* 0x000fe200078e0a3d */
[----:B------:R-:W-:Y:S01]  /*6ba0*/  ISETP.GE.AND P3, PT, R16, RZ, PT ;  /* 0x000000ff1000720c */ /* 0x000fe20003f66270 */
[----:B------:R-:W-:Y:S01]  /*6bb0*/  @!P2 IMAD.MOV R57, RZ, RZ, -R57 ;  /* 0x000000ffff39a224 */ /* 0x000fe200078e0a39 */
[----:B------:R-:W-:Y:S02]  /*6bc0*/  IADD3.X R22, PT, PT, R3, UR5, RZ, P6, !PT ;  /* 0x0000000503167c10 */ /* 0x000fe4000b7fe4ff */
[----:B------:R-:W-:-:S02]  /*6bd0*/  ISETP.GE.AND P2, PT, R18, RZ, PT ;  /* 0x000000ff1200720c */ /* 0x000fc40003f46270 */
[----:B------:R-:W-:Y:S02]  /*6be0*/  IADD3 R18, P6, PT, R4, UR4, RZ ;  /* 0x0000000404127c10 */ /* 0x000fe4000ffde0ff */
[----:B------:R-:W-:Y:S01]  /*6bf0*/  @!P1 IMAD.MOV R62, RZ, RZ, -R62 ;  /* 0x000000ffff3e9224 */ /* 0x000fe200078e0a3e */
[----:B------:R-:W-:Y:S02]  /*6c00*/  ISETP.GE.AND P1, PT, R17, RZ, PT ;  /* 0x000000ff1100720c */ /* 0x000fe40003f26270 */
[----:B------:R-:W-:Y:S02]  /*6c10*/  IADD3.X R19, PT, PT, R5, UR5, RZ, P6, !PT ;  /* 0x0000000505137c10 */ /* 0x000fe4000b7fe4ff */
[----:B------:R-:W-:Y:S01]  /*6c20*/  IADD3 R16, P6, PT, R6, UR4, RZ ;  /* 0x0000000406107c10 */ /* 0x000fe2000ffde0ff */
[----:B------:R-:W-:-:S03]  /*6c30*/  @!P3 IMAD.MOV R63, RZ, RZ, -R63 ;  /* 0x000000ffff3fb224 */ /* 0x000fc600078e0a3f */
[----:B------:R-:W-:Y:S02]  /*6c40*/  IADD3.X R17, PT, PT, R7, UR5, RZ, P6, !PT ;  /* 0x0000000507117c10 */ /* 0x000fe4000b7fe4ff */
[----:B------:R-:W-:Y:S02]  /*6c50*/  ISETP.GE.AND P6, PT, R13, RZ, PT ;  /* 0x000000ff0d00720c */ /* 0x000fe40003fc6270 */
[----:B------:R-:W-:Y:S01]  /*6c60*/  IADD3 R13, P3, PT, R8, UR4, RZ ;  /* 0x00000004080d7c10 */ /* 0x000fe2000ff7e0ff */
[----:B------:R-:W-:Y:S01]  /*6c70*/  @!P1 IMAD.MOV R64, RZ, RZ, -R64 ;  /* 0x000000ffff409224 */ /* 0x000fe200078e0a40 */
[----:B------:R-:W-:Y:S02]  /*6c80*/  ISETP.GE.AND P1, PT, R14, RZ, PT ;  /* 0x000000ff0e00720c */ /* 0x000fe40003f26270 */
[----:B------:R-:W-:Y:S02]  /*6c90*/  IADD3.X R14, PT, PT, R9, UR5, RZ, P3, !PT ;  /* 0x00000005090e7c10 */ /* 0x000fe40009ffe4ff */
[----:B------:R-:W-:Y:S01]  /*6ca0*/  ISETP.GE.AND P3, PT, R15, RZ, PT ;  /* 0x000000ff0f00720c */ /* 0x000fe20003f66270 */
[----:B------:R-:W-:Y:S04]  /*6cb0*/  STL [R1+0x3cc], R27 ;  /* 0x0003cc1b01007387 */ /* 0x000fe80000100800 */
[----:B------:R-:W-:Y:S01]  /*6cc0*/  STL [R1+0x3c8], R28 ;  /* 0x0003c81c01007387 */ /* 0x000fe20000100800 */
[----:B------:R-:W-:-:S03]  /*6cd0*/  @!P6 IMAD.MOV R49, RZ, RZ, -R49 ;  /* 0x000000ffff31e224 */ /* 0x000fc600078e0a31 */
[----:B------:R-:W-:Y:S01]  /*6ce0*/  STL [R1+0x3d4], R24 ;  /* 0x0003d41801007387 */ /* 0x000fe20000100800 */
[----:B------:R-:W-:-:S03]  /*6cf0*/  @!P1 IMAD.MOV R50, RZ, RZ, -R50 ;  /* 0x000000ffff329224 */ /* 0x000fc600078e0a32 */
[----:B------:R-:W-:Y:S01]  /*6d00*/  @!P3 IMAD.MOV R32, RZ, RZ, -R32 ;  /* 0x000000ffff20b224 */ /* 0x000fe200078e0a20 */
[----:B------:R1:W-:Y:S01]  /*6d10*/  STL [R1+0x3d0], R25 ;  /* 0x0003d01901007387 */ /* 0x0003e20000100800 */
[----:B------:R-:W-:Y:S02]  /*6d20*/  ISETP.GE.AND P3, PT, R10, RZ, PT ;  /* 0x000000ff0a00720c */ /* 0x000fe40003f66270 */
[----:B------:R-:W-:Y:S01]  /*6d30*/  IADD3 R10, P6, PT, R2, UR14, RZ ;  /* 0x0000000e020a7c10 */ /* 0x000fe2000ffde0ff */
[----:B------:R-:W-:Y:S01]  /*6d40*/  STL [R1+0x3fc], R21 ;  /* 0x0003fc1501007387 */ /* 0x000fe20000100800 */
[----:B------:R-:W-:-:S03]  /*6d50*/  ISETP.GE.AND P1, PT, R11, RZ, PT ;  /* 0x000000ff0b00720c */ /* 0x000fc60003f26270 */
[----:B------:R-:W-:Y:S01]  /*6d60*/  STL [R1+0x3f8], R22 ;  /* 0x0003f81601007387 */ /* 0x000fe20000100800 */
[----:B------:R-:W-:-:S03]  /*6d70*/  IADD3.X R11, PT, PT, R3, UR15, RZ, P6, !PT ;  /* 0x0000000f030b7c10 */ /* 0x000fc6000b7fe4ff */
[----:B------:R-:W-:Y:S04]  /*6d80*/  STL [R1+0x404], R18 ;  /* 0x0004041201007387 */ /* 0x000fe80000100800 */
[----:B------:R-:W-:Y:S04]  /*6d90*/  STL [R1+0x400], R19 ;  /* 0x0004001301007387 */ /* 0x000fe80000100800 */
[----:B------:R-:W-:Y:S04]  /*6da0*/  STL [R1+0x40c], R16 ;  /* 0x00040c1001007387 */ /* 0x000fe80000100800 */
[----:B------:R0:W-:Y:S04]  /*6db0*/  STL [R1+0x408], R17 ;  /* 0x0004081101007387 */ /* 0x0001e80000100800 */
[----:B------:R-:W-:Y:S04]  /*6dc0*/  STL [R1+0x414], R13 ;  /* 0x0004140d01007387 */ /* 0x000fe80000100800 */
[----:B------:R0:W-:Y:S04]  /*6dd0*/  STL [R1+0x410], R14 ;  /* 0x0004100e01007387 */ /* 0x0001e80000100800 */
[----:B------:R-:W-:Y:S04]  /*6de0*/  STL [R1+0x140], R10 ;  /* 0x0001400a01007387 */ /* 0x000fe80000100800 */
[----:B------:R0:W-:Y:S04]  /*6df0*/  STL [R1+0x13c], R11 ;  /* 0x00013c0b01007387 */ /* 0x0001e80000100800 */
[----:B------:R-:W2:Y:S01]  /*6e00*/  LDL.LU R87, [R1+0x144] ;  /* 0x0001440001577983 */ /* 0x000ea20000300800 */
[----:B------:R-:W-:Y:S01]  /*6e10*/  @!P1 IMAD.MOV R55, RZ, RZ, -R55 ;  /* 0x000000ffff379224 */ /* 0x000fe200078e0a37 */
[----:B------:R-:W-:-:S02]  /*6e20*/  ISETP.NE.AND P1, PT, R33, RZ, PT ;  /* 0x000000ff2100720c */ /* 0x000fc40003f25270 */
[----:B------:R-:W-:Y:S01]  /*6e30*/  LOP3.LUT R33, RZ, R33, RZ, 0x33, !PT ;  /* 0x00000021ff217212 */ /* 0x000fe200078e33ff */
[----:B------:R-:W3:Y:S04]  /*6e40*/  LDL.LU R90, [R1+0x150] ;  /* 0x00015000015a7983 */ /* 0x000ee80000300800 */
[----:B------:R-:W3:Y:S01]  /*6e50*/  LDL.LU R93, [R1+0x14c] ;  /* 0x00014c00015d7983 */ /* 0x000ee20000300800 */
[----:B------:R-:W-:-:S03]  /*6e60*/  SEL R76, R33, R39, !P1 ;  /* 0x00000027214c7207 */ /* 0x000fc60004800000 */
[----:B------:R-:W3:Y:S01]  /*6e70*/  LDL.LU R84, [R1+0x158] ;  /* 0x0001580001547983 */ /* 0x000ee20000300800 */
[----:B-1----:R-:W-:-:S03]  /*6e80*/  SEL R25, R33, R52, !P1 ;  /* 0x0000003421197207 */ /* 0x002fc60004800000 */
[----:B------:R-:W3:Y:S04]  /*6e90*/  LDL.LU R89, [R1+0x154] ;  /* 0x0001540001597983 */ /* 0x000ee80000300800 */
[----:B------:R-:W3:Y:S04]  /*6ea0*/  LDL.LU R39, [R1+0x220] ;  /* 0x0002200001277983 */ /* 0x000ee80000300800 */
[----:B------:R-:W3:Y:S01]  /*6eb0*/  LDL.LU R52, [R1+0x228] ;  /* 0x0002280001347983 */ /* 0x000ee20000300800 */
[----:B------:R-:W-:Y:S01]  /*6ec0*/  @!P2 IMAD.MOV R60, RZ, RZ, -R60 ;  /* 0x000000ffff3ca224 */ /* 0x000fe200078e0a3c */
[----:B------:R-:W-:-:S02]  /*6ed0*/  SHF.R.U32.HI R29, RZ, 0x2, R30 ;  /* 0x00000002ff1d7819 */ /* 0x000fc4000001161e */
[----:B------:R-:W-:Y:S01]  /*6ee0*/  ISETP.GE.AND P2, PT, R92, RZ, PT ;  /* 0x000000ff5c00720c */ /* 0x000fe20003f46270 */
[----:B------:R-:W-:Y:S01]  /*6ef0*/  @!P5 IMAD.MOV R48, RZ, RZ, -R48 ;  /* 0x000000ffff30d224 */ /* 0x000fe200078e0a30 */
[----:B------:R-:W-:Y:S02]  /*6f00*/  LOP3.LUT P5, RZ, R29, 0x1, RZ, 0xc0, !PT ;  /* 0x000000011dff7812 */ /* 0x000fe400078ac0ff */
[----:B------:R-:W-:-:S09]  /*6f10*/  PRMT R71, RZ, 0x7610, R71 ;  /* 0x00007610ff477816 */ /* 0x000fd20000000047 */
[----:B------:R-:W-:Y:S01]  /*6f20*/  @!P2 IMAD.MOV R51, RZ, RZ, -R51 ;  /* 0x000000ffff33a224 */ /* 0x000fe200078e0a33 */
[----:B------:R-:W-:Y:S01]  /*6f30*/  ISETP.GE.AND P2, PT, R12, RZ, PT ;  /* 0x000000ff0c00720c */ /* 0x000fe20003f46270 */
[----:B0-----:R-:W-:Y:S02]  /*6f40*/  @P5 IMAD.MOV.U32 R66, RZ, RZ, R21 ;  /* 0x000000ffff425224 */ /* 0x001fe400078e0015 */
[----:B------:R-:W-:Y:S01]  /*6f50*/  @P5 IMAD.MOV.U32 R67, RZ, RZ, R22 ;  /* 0x000000ffff435224 */ /* 0x000fe200078e0016 */
[----:B------:R-:W-:-:S04]  /*6f60*/  PRMT R70, RZ, 0x7610, R70 ;  /* 0x00007610ff467816 */ /* 0x000fc80000000046 */
[----:B------:R0:W4:Y:S01]  /*6f70*/  @P5 LDG.E.U8 R71, desc[UR22][R66.64] ;  /* 0x0000001642475981 */ /* 0x000122000c1e1100 */
[----:B------:R-:W-:-:S04]  /*6f80*/  PRMT R69, RZ, 0x7610, R69 ;  /* 0x00007610ff457816 */ /* 0x000fc80000000045 */
[----:B------:R-:W-:Y:S02]  /*6f90*/  @!P2 IMAD.MOV R56, RZ, RZ, -R56 ;  /* 0x000000ffff38a224 */ /* 0x000fe400078e0a38 */
[----:B0-----:R-:W-:Y:S02]  /*6fa0*/  @P5 IMAD.MOV.U32 R66, RZ, RZ, R18 ;  /* 0x000000ffff425224 */ /* 0x001fe400078e0012 */
[----:B------:R-:W-:Y:S01]  /*6fb0*/  @P5 IMAD.MOV.U32 R67, RZ, RZ, R19 ;  /* 0x000000ffff435224 */ /* 0x000fe200078e0013 */
[----:B------:R-:W-:Y:S02]  /*6fc0*/  ISETP.GE.AND P2, PT, R0, RZ, PT ;  /* 0x000000ff0000720c */ /* 0x000fe40003f46270 */
[----:B------:R-:W0:Y:S02]  /*6fd0*/  S2R R0, SR_TID.X ;  /* 0x0000000000007919 */ /* 0x000e240000002100 */
[----:B------:R1:W4:Y:S01]  /*6fe0*/  @P5 LDG.E.U8 R70, desc[UR22][R66.64] ;  /* 0x0000001642465981 */ /* 0x000322000c1e1100 */
[----:B------:R-:W-:Y:S01]  /*6ff0*/  PRMT R68, RZ, 0x7610, R68 ;  /* 0x00007610ff447816 */ /* 0x000fe20000000044 */
[----:B------:R-:W-:-:S02]  /*7000*/  VIADD R29, R83, 0xfffffff9 ;  /* 0xfffffff9531d7836 */ /* 0x000fc40000000000 */
[----:B-1----:R-:W-:Y:S02]  /*7010*/  @P5 IMAD.MOV.U32 R66, RZ, RZ, R16 ;  /* 0x000000ffff425224 */ /* 0x002fe400078e0010 */
[----:B------:R-:W-:-:S05]  /*7020*/  @P5 IMAD.MOV.U32 R67, RZ, RZ, R17 ;  /* 0x000000ffff435224 */ /* 0x000fca00078e0011 */
[----:B------:R1:W4:Y:S02]  /*7030*/  @P5 LDG.E.U8 R69, desc[UR22][R66.64] ;  /* 0x0000001642455981 */ /* 0x000324000c1e1100 */
[----:B-1----:R-:W-:Y:S02]  /*7040*/  @P5 IMAD.MOV.U32 R66, RZ, RZ, R13 ;  /* 0x000000ffff425224 */ /* 0x002fe400078e000d */
[----:B------:R-:W-:-:S05]  /*7050*/  @P5 IMAD.MOV.U32 R67, RZ, RZ, R14 ;  /* 0x000000ffff435224 */ /* 0x000fca00078e000e */
[----:B------:R1:W4:Y:S01]  /*7060*/  @P5 LDG.E.U8 R68, desc[UR22][R66.64] ;  /* 0x0000001642445981 */ /* 0x000322000c1e1100 */
[----:B------:R-:W-:Y:S01]  /*7070*/  ISETP.GE.U32.AND P5, PT, R29, 0x7fffffda, PT ;  /* 0x7fffffda1d00780c */ /* 0x000fe20003fa6070 */
[----:B------:R-:W-:Y:S01]  /*7080*/  @!P3 IMAD.MOV R54, RZ, RZ, -R54 ;  /* 0x000000ffff36b224 */ /* 0x000fe200078e0a36 */
[----:B------:R-:W-:-:S04]  /*7090*/  @!UP1 UIADD3 UR4, UPT, UPT, -UR12, 0x100000, URZ ;  /* 0x001000000c049890 */ /* 0x000fc8000fffe1ff */
[----:B------:R-:W-:Y:S02]  /*70a0*/  @!UP1 USHF.L.U32 UR5, UR4, 0xb, URZ ;  /* 0x0000000b04059899 */ /* 0x000fe400080006ff */
[----:B------:R-:W-:Y:S01]  /*70b0*/  @!UP1 USHF.L.U32 UR4, UR4, 0x1, URZ ;  /* 0x0000000104049899 */ /* 0x000fe200080006ff */
[----:B------:R-:W-:Y:S01]  /*70c0*/  @!P2 IMAD.MOV R53, RZ, RZ, -R53 ;  /* 0x000000ffff35a224 */ /* 0x000fe200078e0a35 */
[C---:B------:R-:W-:Y:S01]  /*70d0*/  SEL R17, R33.reuse, R61, !P1 ;  /* 0x0000003d21117207 */ /* 0x040fe20004800000 */
[----:B------:R-:W4:Y:S01]  /*70e0*/  LDL.LU R29, [R1+0x1e4] ;  /* 0x0001e400011d7983 */ /* 0x000f220000300800 */
[C---:B------:R-:W-:Y:S01]  /*70f0*/  SEL R15, R33.reuse, R64, !P1 ;  /* 0x00000040210f7207 */ /* 0x040fe20004800000 */
[----:B------:R-:W0:Y:S01]  /*7100*/  LDCU UR12, c[0x0][0x3b0] ;  /* 0x00007600ff0c77ac */ /* 0x000e220008000800 */
[----:B-1----:R-:W-:Y:S02]  /*7110*/  @!P5 IMAD.MOV.U32 R66, RZ, RZ, R10 ;  /* 0x000000ffff42d224 */ /* 0x002fe400078e000a */
[----:B------:R-:W-:Y:S01]  /*7120*/  @!P5 IMAD.MOV.U32 R67, RZ, RZ, R11 ;  /* 0x000000ffff43d224 */ /* 0x000fe200078e000b */
[----:B------:R-:W-:-:S03]  /*7130*/  SEL R92, R33, R37, !P1 ;  /* 0x00000025215c7207 */ /* 0x000fc60004800000 */
[----:B------:R1:W1:Y:S01]  /*7140*/  @!UP2 SYNCS.EXCH.64 URZ, [UR10+0xa008], UR4 ;  /* 0x00a008040affa5b2 */ /* 0x0002620008000100 */
[C---:B------:R-:W-:Y:S01]  /*7150*/  SEL R86, R33.reuse, R36, !P1 ;  /* 0x0000002421567207 */ /* 0x040fe20004800000 */
[----:B------:R-:W4:Y:S01]  /*7160*/  LDL.LU R31, [R1+0x224] ;  /* 0x00022400011f7983 */ /* 0x000f220000300800 */
[----:B------:R-:W-:-:S03]  /*7170*/  SEL R80, R33, R35, !P1 ;  /* 0x0000002321507207 */ /* 0x000fc60004800000 */
[----:B------:R0:W4:Y:S01]  /*7180*/  @!P5 LDG.E.U8 R65, desc[UR22][R66.64] ;  /* 0x000000164241d981 */ /* 0x000122000c1e1100 */
[C---:B------:R-:W-:Y:S02]  /*7190*/  SEL R79, R33.reuse, R34, !P1 ;  /* 0x00000022214f7207 */ /* 0x040fe40004800000 */
[C---:B------:R-:W-:Y:S02]  /*71a0*/  SEL R77, R33.reuse, R40, !P1 ;  /* 0x00000028214d7207 */ /* 0x040fe40004800000 */
[C---:B------:R-:W-:Y:S02]  /*71b0*/  SEL R82, R33.reuse, R43, !P1 ;  /* 0x0000002b21527207 */ /* 0x040fe40004800000 */
[C---:B------:R-:W-:Y:S02]  /*71c0*/  SEL R78, R33.reuse, R42, !P1 ;  /* 0x0000002a214e7207 */ /* 0x040fe40004800000 */
[----:B0-----:R-:W-:Y:S02]  /*71d0*/  SEL R67, R33, R38, !P1 ;  /* 0x0000002621437207 */ /* 0x001fe40004800000 */
[----:B------:R-:W-:-:S02]  /*71e0*/  LOP3.LUT R38, R0, 0x7f, RZ, 0xc0, !PT ;  /* 0x0000007f00267812 */ /* 0x000fc400078ec0ff */
[C---:B------:R-:W-:Y:S02]  /*71f0*/  SEL R28, R33.reuse, R41, !P1 ;  /* 0x00000029211c7207 */ /* 0x040fe40004800000 */
[C---:B------:R-:W-:Y:S02]  /*7200*/  SEL R27, R33.reuse, R45, !P1 ;  /* 0x0000002d211b7207 */ /* 0x040fe40004800000 */
[C---:B------:R-:W-:Y:S02]  /*7210*/  SEL R26, R33.reuse, R44, !P1 ;  /* 0x0000002c211a7207 */ /* 0x040fe40004800000 */
[C---:B------:R-:W-:Y:S02]  /*7220*/  SEL R24, R33.reuse, R48, !P1 ;  /* 0x0000003021187207 */ /* 0x040fe40004800000 */
[C---:B------:R-:W-:Y:S02]  /*7230*/  SEL R23, R33.reuse, R47, !P1 ;  /* 0x0000002f21177207 */ /* 0x040fe40004800000 */
[----:B------:R-:W-:-:S02]  /*7240*/  SEL R22, R33, R46, !P1 ;  /* 0x0000002e21167207 */ /* 0x000fc40004800000 */
        /* <DEDUP_REMOVED lines=13> */
[----:B------:R-:W-:Y:S02]  /*7320*/  SEL R0, R33, R53, !P1 ;  /* 0x0000003521007207 */ /* 0x000fe40004800000 */
[----:B------:R-:W-:Y:S02]  /*7330*/  IADD3 R32, P1, PT, R4, UR14, RZ ;  /* 0x0000000e04207c10 */ /* 0x000fe4000ff3e0ff */
[----:B------:R-:W-:Y:S02]  /*7340*/  PRMT R50, RZ, 0x7610, R50 ;  /* 0x00007610ff327816 */ /* 0x000fe40000000032 */
[----:B------:R-:W-:-:S05]  /*7350*/  IADD3.X R33, PT, PT, R5, UR15, RZ, P1, !PT ;  /* 0x0000000f05217c10 */ /* 0x000fca0008ffe4ff */
[----:B------:R0:W4:Y:S04]  /*7360*/  @!P5 LDG.E.U8 R50, desc[UR22][R32.64] ;  /* 0x000000162032d981 */ /* 0x000128000c1e1100 */
[----:B--2---:R2:W-:Y:S04]  /*7370*/  STS.U8 [R38+UR10], R87 ;  /* 0x0000005726007988 */ /* 0x0045e8000800000a */
[----:B--2---:R-:W2:Y:S04]  /*7380*/  LDL.LU R87, [R1+0x1d4] ;  /* 0x0001d40001577983 */ /* 0x004ea80000300800 */
[----:B------:R0:W-:Y:S04]  /*7390*/  STL [R1+0x148], R32 ;  /* 0x0001482001007387 */ /* 0x0001e80000100800 */
[----:B------:R1:W-:Y:S01]  /*73a0*/  STL [R1+0x144], R33 ;  /* 0x0001442101007387 */ /* 0x0003e20000100800 */
[----:B0-----:R-:W-:-:S04]  /*73b0*/  IADD3 R32, P1, PT, R6, UR14, RZ ;  /* 0x0000000e06207c10 */ /* 0x001fc8000ff3e0ff */
[----:B-1----:R-:W-:Y:S01]  /*73c0*/  IADD3.X R33, PT, PT, R7, UR15, RZ, P1, !PT ;  /* 0x0000000f07217c10 */ /* 0x002fe20008ffe4ff */
[----:B------:R-:W-:Y:S04]  /*73d0*/  STL [R1+0x150], R32 ;  /* 0x0001502001007387 */ /* 0x000fe80000100800 */
[----:B---3--:R-:W-:Y:S04]  /*73e0*/  STS.U8 [R38+UR10+0x1000], R52 ;  /* 0x0010003426007988 */ /* 0x008fe8000800000a */
[----:B------:R-:W-:Y:S04]  /*73f0*/  STL [R1+0x14c], R33 ;  /* 0x00014c2101007387 */ /* 0x000fe80000100800 */
[----:B------:R0:W-:Y:S04]  /*7400*/  STS.U8 [R38+UR10+0x2000], R90 ;  /* 0x0020005a26007988 */ /* 0x0001e8000800000a */
[----:B------:R-:W3:Y:S04]  /*7410*/  LDL.LU R63, [R1+0x21c] ;  /* 0x00021c00013f7983 */ /* 0x000ee80000300800 */
[----:B------:R1:W-:Y:S04]  /*7420*/  STS.U8 [R38+UR10+0x3000], R93 ;  /* 0x0030005d26007988 */ /* 0x0003e8000800000a */
[----:B0-----:R-:W3:Y:S04]  /*7430*/  LDL.LU R90, [R1+0x218] ;  /* 0x00021800015a7983 */ /* 0x001ee80000300800 */
[----:B-1----:R-:W3:Y:S01]  /*7440*/  LDL.LU R93, [R1+0x22c] ;  /* 0x00022c00015d7983 */ /* 0x002ee20000300800 */
[----:B------:R-:W-:-:S03]  /*7450*/  PRMT R49, RZ, 0x7610, R49 ;  /* 0x00007610ff317816 */ /* 0x000fc60000000031 */
[----:B------:R-:W-:Y:S04]  /*7460*/  STS.U8 [R38+UR10+0x400], R39 ;  /* 0x0004002726007988 */ /* 0x000fe8000800000a */
[----:B------:R0:W3:Y:S01]  /*7470*/  @!P5 LDG.E.U8 R49, desc[UR22][R32.64] ;  /* 0x000000162031d981 */ /* 0x0000e2000c1e1100 */
[----:B------:R-:W-:-:S03]  /*7480*/  UIMAD UR4, UR6, 0xe, URZ ;  /* 0x0000000e060478a4 */ /* 0x000fc6000f8e02ff */
[----:B------:R1:W-:Y:S01]  /*7490*/  STS.U8 [R38+UR10+0x1400], R84 ;  /* 0x0014005426007988 */ /* 0x0003e2000800000a */
[----:B------:R-:W-:-:S03]  /*74a0*/  PRMT R48, RZ, 0x7610, R48 ;  /* 0x00007610ff307816 */ /* 0x000fc60000000030 */
[----:B------:R-:W3:Y:S01]  /*74b0*/  LDL.LU R62, [R1+0x1e0] ;  /* 0x0001e000013e7983 */ /* 0x000ee20000300800 */
[----:B0-----:R-:W-:Y:S01]  /*74c0*/  IADD3 R32, P1, PT, R8, UR14, RZ ;  /* 0x0000000e08207c10 */ /* 0x001fe2000ff3e0ff */
[----:B------:R-:W-:Y:S02]  /*74d0*/  USHF.R.S32.HI UR5, URZ, 0x1f, UR4 ;  /* 0x0000001fff057899 */ /* 0x000fe40008011404 */
[----:B------:R0:W-:Y:S01]  /*74e0*/  STS.U8 [R38+UR10+0x2400], R89 ;  /* 0x0024005926007988 */ /* 0x0001e2000800000a */
[----:B------:R-:W-:Y:S01]  /*74f0*/  PRMT R43, RZ, 0x7610, R43 ;  /* 0x00007610ff2b7816 */ /* 0x000fe2000000002b */
[----:B------:R-:W0:Y:S01]  /*7500*/  LDCU UR14, c[0x0][0x3b0] ;  /* 0x00007600ff0e77ac */ /* 0x000e220008000800 */
[----:B------:R-:W-:Y:S01]  /*7510*/  IADD3.X R33, PT, PT, R9, UR15, RZ, P1, !PT ;  /* 0x0000000f09217c10 */ /* 0x000fe20008ffe4ff */
[----:B-1----:R-:W3:Y:S01]  /*7520*/  LDL.LU R84, [R1+0x1dc] ;  /* 0x0001dc0001547983 */ /* 0x002ee20000300800 */
[----:B------:R-:W-:Y:S01]  /*7530*/  PRMT R42, RZ, 0x7610, R42 ;  /* 0x00007610ff2a7816 */ /* 0x000fe2000000002a */
[----:B------:R-:W1:Y:S02]  /*7540*/  LDCU UR15, c[0x0][0x3b0] ;  /* 0x00007600ff0f77ac */ /* 0x000e640008000800 */
[----:B------:R-:W-:Y:S04]  /*7550*/  STL [R1+0x158], R32 ;  /* 0x0001582001007387 */ /* 0x000fe80000100800 */
[----:B------:R-:W-:Y:S04]  /*7560*/  STL [R1+0x154], R33 ;  /* 0x0001542101007387 */ /* 0x000fe80000100800 */
[----:B------:R-:W3:Y:S04]  /*7570*/  LDL.LU R52, [R1+0x1d8] ;  /* 0x0001d80001347983 */ /* 0x000ee80000300800 */
[----:B0-----:R-:W3:Y:S04]  /*7580*/  LDL.LU R89, [R1+0x230] ;  /* 0x0002300001597983 */ /* 0x001ee80000300800 */
[----:B------:R-:W3:Y:S04]  /*7590*/  LDL.LU R39, [R1+0x214] ;  /* 0x0002140001277983 */ /* 0x000ee80000300800 */
[----:B------:R0:W3:Y:S04]  /*75a0*/  @!P5 LDG.E.U8 R48, desc[UR22][R32.64] ;  /* 0x000000162030d981 */ /* 0x0000e8000c1e1100 */
[----:B----4-:R4:W-:Y:S02]  /*75b0*/  STS.U8 [R38+UR10+0x3400], R29 ;  /* 0x0034001d26007988 */ /* 0x0109e4000800000a */
[----:B----4-:R-:W-:-:S02]  /*75c0*/  VIADD R29, R83, 0xfffffff1 ;  /* 0xfffffff1531d7836 */ /* 0x010fc40000000000 */
[----:B------:R4:W-:Y:S03]  /*75d0*/  STS.U8 [R38+UR10+0x800], R31 ;  /* 0x0008001f26007988 */ /* 0x0009e6000800000a */
[----:B------:R-:W-:Y:S02]  /*75e0*/  ISETP.GE.U32.AND P1, PT, R29, 0x7fffffd2, PT ;  /* 0x7fffffd21d00780c */ /* 0x000fe40003f26070 */
[----:B------:R-:W-:Y:S01]  /*75f0*/  IADD3 R29, P2, PT, R2, UR4, RZ ;  /* 0x00000004021d7c10 */ /* 0x000fe2000ff5e0ff */
[----:B----4-:R-:W4:Y:S03]  /*7600*/  LDL.LU R31, [R1+0x210] ;  /* 0x00021000011f7983 */ /* 0x010f260000300800 */
[----:B0-----:R-:W-:Y:S01]  /*7610*/  IADD3.X R32, PT, PT, R3, UR5, RZ, P2, !PT ;  /* 0x0000000503207c10 */ /* 0x001fe200097fe4ff */
[----:B--2---:R0:W-:Y:S04]  /*7620*/  STS.U8 [R38+UR10+0x1800], R87 ;  /* 0x0018005726007988 */ /* 0x0041e8000800000a */
[----:B0-----:R-:W2:Y:S04]  /*7630*/  LDL.LU R87, [R1+0x20c] ;  /* 0x00020c0001577983 */ /* 0x001ea80000300800 */
[----:B------:R-:W-:Y:S04]  /*7640*/  STL [R1+0x39c], R29 ;  /* 0x00039c1d01007387 */ /* 0x000fe80000100800 */
[----:B------:R-:W-:Y:S04]  /*7650*/  STL [R1+0x398], R32 ;  /* 0x0003982001007387 */ /* 0x000fe80000100800 */
[----:B---3--:R-:W-:Y:S04]  /*7660*/  STS.U8 [R38+UR10+0x2800], R63 ;  /* 0x0028003f26007988 */ /* 0x008fe8000800000a */
[----:B------:R0:W-:Y:S04]  /*7670*/  STS.U8 [R38+UR10+0x3800], R90 ;  /* 0x0038005a26007988 */ /* 0x0001e8000800000a */
[----:B------:R3:W-:Y:S04]  /*7680*/  STS.U8 [R38+UR10+0xc00], R93 ;  /* 0x000c005d26007988 */ /* 0x0007e8000800000a */
[----:B0-----:R-:W2:Y:S04]  /*7690*/  LDL.LU R90, [R1+0x1cc] ;  /* 0x0001cc00015a7983 */ /* 0x001ea80000300800 */
[----:B---3--:R-:W3:Y:S01]  /*76a0*/  LDL.LU R93, [R1+0x174] ;  /* 0x00017400015d7983 */ /* 0x008ee20000300800 */
[----:B------:R-:W-:-:S02]  /*76b0*/  @!P1 IMAD.MOV.U32 R33, RZ, RZ, R32 ;  /* 0x000000ffff219224 */ /* 0x000fc400078e0020 */
[----:B------:R-:W-:Y:S01]  /*76c0*/  @!P1 IMAD.MOV.U32 R32, RZ, RZ, R29 ;  /* 0x000000ffff209224 */ /* 0x000fe200078e001d */
[----:B------:R-:W-:-:S04]  /*76d0*/  IADD3 R29, P2, PT, R4, UR4, RZ ;  /* 0x00000004041d7c10 */ /* 0x000fc8000ff5e0ff */
[----:B------:R0:W3:Y:S04]  /*76e0*/  @!P1 LDG.E.U8 R43, desc[UR22][R32.64] ;  /* 0x00000016202b9981 */ /* 0x0000e8000c1e1100 */
[----:B------:R-:W-:Y:S01]  /*76f0*/  STL [R1+0x3a4], R29 ;  /* 0x0003a41d01007387 */ /* 0x000fe20000100800 */
[----:B0-----:R-:W-:-:S05]  /*7700*/  IADD3.X R32, PT, PT, R5, UR5, RZ, P2, !PT ;  /* 0x0000000505207c10 */ /* 0x001fca00097fe4ff */
[----:B------:R0:W-:Y:S01]  /*7710*/  STL [R1+0x3a0], R32 ;  /* 0x0003a02001007387 */ /* 0x0001e20000100800 */
[----:B------:R-:W-:Y:S02]  /*7720*/  @!P1 IMAD.MOV.U32 R33, RZ, RZ, R32 ;  /* 0x000000ffff219224 */ /* 0x000fe400078e0020 */
[----:B0-----:R-:W-:Y:S01]  /*7730*/  @!P1 IMAD.MOV.U32 R32, RZ, RZ, R29 ;  /* 0x000000ffff209224 */ /* 0x001fe200078e001d */
[----:B------:R-:W-:-:S04]  /*7740*/  LOP3.LUT R29, R38, 0x10, RZ, 0x3c, !PT ;  /* 0x00000010261d7812 */ /* 0x000fc800078e3cff */
[----:B------:R0:W3:Y:S01]  /*7750*/  @!P1 LDG.E.U8 R42, desc[UR22][R32.64] ;  /* 0x00000016202a9981 */ /* 0x0000e2000c1e1100 */
[----:B------:R-:W-:-:S03]  /*7760*/  PRMT R41, RZ, 0x7610, R41 ;  /* 0x00007610ff297816 */ /* 0x000fc60000000029 */
[----:B------:R-:W-:Y:S01]  /*7770*/  STS.U8 [R38+UR10+0x1c00], R62 ;  /* 0x001c003e26007988 */ /* 0x000fe2000800000a */
[----:B0-----:R-:W-:-:S03]  /*7780*/  IADD3 R32, P2, PT, R6, UR4, RZ ;  /* 0x0000000406207c10 */ /* 0x001fc6000ff5e0ff */
[----:B------:R0:W-:Y:S01]  /*7790*/  STS.U8 [R38+UR10+0x2c00], R84 ;  /* 0x002c005426007988 */ /* 0x0001e2000800000a */
[----:B------:R-:W-:-:S03]  /*77a0*/  IADD3.X R33, PT, PT, R7, UR5, RZ, P2, !PT ;  /* 0x0000000507217c10 */ /* 0x000fc600097fe4ff */
[----:B------:R-:W-:Y:S04]  /*77b0*/  STS.U8 [R38+UR10+0x3c00], R52 ;  /* 0x003c003426007988 */ /* 0x000fe8000800000a */
[----:B0-----:R-:W3:Y:S04]  /*77c0*/  LDL.LU R84, [R1+0x160] ;  /* 0x0001600001547983 */ /* 0x001ee80000300800 */
[----:B------:R-:W-:Y:S04]  /*77d0*/  STL [R1+0x3ac], R32 ;  /* 0x0003ac2001007387 */ /* 0x000fe80000100800 */
[----:B----4-:R0:W-:Y:S04]  /*77e0*/  STS.U8 [R29+UR10+0x2080], R31 ;  /* 0x0020801f1d007988 */ /* 0x0101e8000800000a */
[----:B------:R-:W-:Y:S04]  /*77f0*/  STL [R1+0x3a8], R33 ;  /* 0x0003a82101007387 */ /* 0x000fe80000100800 */
[----:B------:R-:W4:Y:S01]  /*7800*/  LDL.LU R63, [R1+0x1d0] ;  /* 0x0001d000013f7983 */ /* 0x000f220000300800 */
[----:B0-----:R-:W-:-:S03]  /*7810*/  IADD3 R31, P2, PT, R8, UR4, RZ ;  /* 0x00000004081f7c10 */ /* 0x001fc6000ff5e0ff */
[----:B------:R0:W-:Y:S04]  /*7820*/  STS.U8 [R29+UR10+0x80], R89 ;  /* 0x000080591d007988 */ /* 0x0001e8000800000a */
[----:B------:R-:W4:Y:S04]  /*7830*/  LDL.LU R62, [R1+0x15c] ;  /* 0x00015c00013e7983 */ /* 0x000f280000300800 */
[----:B------:R1:W4:Y:S04]  /*7840*/  @!P1 LDG.E.U8 R41, desc[UR22][R32.64] ;  /* 0x0000001620299981 */ /* 0x000328000c1e1100 */
[----:B0-----:R-:W4:Y:S04]  /*7850*/  LDL.LU R89, [R1+0x100] ;  /* 0x0001000001597983 */ /* 0x001f280000300800 */
[----:B------:R-:W4:Y:S01]  /*7860*/  LDL.LU R52, [R1+0x170] ;  /* 0x0001700001347983 */ /* 0x000f220000300800 */
[----:B-1----:R-:W-:-:S03]  /*7870*/  IADD3.X R32, PT, PT, R9, UR5, RZ, P2, !PT ;  /* 0x0000000509207c10 */ /* 0x002fc600097fe4ff */
[----:B------:R-:W-:Y:S04]  /*7880*/  STS.U8 [R29+UR10+0x1080], R39 ;  /* 0x001080271d007988 */ /* 0x000fe8000800000a */
[----:B--2---:R0:W-:Y:S04]  /*7890*/  STS.U8 [R29+UR10+0x3080], R87 ;  /* 0x003080571d007988 */ /* 0x0041e8000800000a */
[----:B0-----:R-:W2:Y:S04]  /*78a0*/  LDL.LU R87, [R1+0xfc] ;  /* 0x0000fc0001577983 */ /* 0x001ea80000300800 */
[----:B------:R-:W2:Y:S04]  /*78b0*/  LDL.LU R38, [R1+0xdc] ;  /* 0x0000dc0001267983 */ /* 0x000ea80000300800 */
[----:B------:R-:W-:Y:S04]  /*78c0*/  STL [R1+0x3b4], R31 ;  /* 0x0003b41f01007387 */ /* 0x000fe80000100800 */
[----:B------:R-:W-:Y:S04]  /*78d0*/  STL [R1+0x3b0], R32 ;  /* 0x0003b02001007387 */ /* 0x000fe80000100800 */
[----:B---3--:R0:W-:Y:S04]  /*78e0*/  STS.U8 [R29+UR10+0x1480], R93 ;  /* 0x0014805d1d007988 */ /* 0x0081e8000800000a */
[----:B0-----:R-:W3:Y:S04]  /*78f0*/  LDL.LU R93, [R1+0x168] ;  /* 0x00016800015d7983 */ /* 0x001ee80000300800 */
[----:B------:R0:W-:Y:S04]  /*7900*/  STS.U8 [R29+UR10+0x480], R90 ;  /* 0x0004805a1d007988 */ /* 0x0001e8000800000a */
[----:B0-----:R-:W3:Y:S04]  /*7910*/  LDL.LU R90, [R1+0xe8] ;  /* 0x0000e800015a7983 */ /* 0x001ee80000300800 */
[----:B------:R-:W3:Y:S01]  /*7920*/  LDL.LU R39, [R1+0xe4] ;  /* 0x0000e40001277983 */ /* 0x000ee20000300800 */
[----:B------:R-:W-:Y:S01]  /*7930*/  PRMT R40, RZ, 0x7610, R40 ;  /* 0x00007610ff287816 */ /* 0x000fe20000000028 */
[----:B------:R-:W-:-:S02]  /*7940*/  @!P1 IMAD.MOV.U32 R33, RZ, RZ, R32 ;  /* 0x000000ffff219224 */ /* 0x000fc400078e0020 */
[----:B------:R-:W-:Y:S01]  /*7950*/  @!P1 IMAD.MOV.U32 R32, RZ, RZ, R31 ;  /* 0x000000ffff209224 */ /* 0x000fe200078e001f */
[----:B------:R-:W-:Y:S01]  /*7960*/  SHF.R.U32.HI R31, RZ, 0x9, R30 ;  /* 0x00000009ff1f7819 */ /* 0x000fe2000001161e */
[----:B------:R-:W-:-:S03]  /*7970*/  UIMAD UR4, UR6, 0x16, URZ ;  /* 0x00000016060478a4 */ /* 0x000fc6000f8e02ff */
[----:B------:R0:W3:Y:S01]  /*7980*/  @!P1 LDG.E.U8 R40, desc[UR22][R32.64] ;  /* 0x0000001620289981 */ /* 0x0000e2000c1e1100 */
[----:B------:R-:W-:Y:S01]  /*7990*/  LOP3.LUT P1, RZ, R31, 0x1, RZ, 0xc0, !PT ;  /* 0x000000011fff7812 */ /* 0x000fe2000782c0ff */
[----:B------:R-:W-:Y:S02]  /*79a0*/  USHF.R.S32.HI UR5, URZ, 0x1f, UR4 ;  /* 0x0000001fff057899 */ /* 0x000fe40008011404 */
[----:B------:R-:W-:Y:S02]  /*79b0*/  IADD3 R31, P2, PT, R2, UR4, RZ ;  /* 0x00000004021f7c10 */ /* 0x000fe4000ff5e0ff */
[----:B------:R-:W-:Y:S02]  /*79c0*/  PRMT R37, RZ, 0x7610, R37 ;  /* 0x00007610ff257816 */ /* 0x000fe40000000025 */
[----:B0-----:R-:W-:-:S06]  /*79d0*/  IADD3.X R32, PT, PT, R3, UR5, RZ, P2, !PT ;  /* 0x0000000503207c10 */ /* 0x001fcc00097fe4ff */
[----:B------:R-:W-:Y:S01]  /*79e0*/  @P1 IMAD.MOV.U32 R33, RZ, RZ, R32 ;  /* 0x000000ffff211224 */ /* 0x000fe200078e0020 */
[----:B------:R0:W-:Y:S04]  /*79f0*/  STS.U8 [R29+UR10+0x2480], R84 ;  /* 0x002480541d007988 */ /* 0x0001e8000800000a */
[----:B0-----:R-:W3:Y:S04]  /*7a00*/  LDL.LU R84, [R1+0xb4] ;  /* 0x0000b40001547983 */ /* 0x001ee80000300800 */
[----:B------:R-:W-:Y:S04]  /*7a10*/  STL [R1+0x3dc], R31 ;  /* 0x0003dc1f01007387 */ /* 0x000fe80000100800 */
[----:B------:R0:W-:Y:S02]  /*7a20*/  STL [R1+0x3d8], R32 ;  /* 0x0003d82001007387 */ /* 0x0001e40000100800 */
[----:B0-----:R-:W-:Y:S01]  /*7a30*/  @P1 IMAD.MOV.U32 R32, RZ, RZ, R31 ;  /* 0x000000ffff201224 */ /* 0x001fe200078e001f */
[----:B------:R-:W-:-:S04]  /*7a40*/  IADD3 R31, P2, PT, R4, UR4, RZ ;  /* 0x00000004041f7c10 */ /* 0x000fc8000ff5e0ff */
[----:B------:R0:W3:Y:S01]  /*7a50*/  @P1 LDG.E.U8 R37, desc[UR22][R32.64] ;  /* 0x0000001620251981 */ /* 0x0000e2000c1e1100 */
[----:B------:R-:W-:-:S03]  /*7a60*/  PRMT R36, RZ, 0x7610, R36 ;  /* 0x00007610ff247816 */ /* 0x000fc60000000024 */
[----:B------:R-:W-:Y:S01]  /*7a70*/  STL [R1+0x3e4], R31 ;  /* 0x0003e41f01007387 */ /* 0x000fe20000100800 */
[----:B0-----:R-:W-:-:S05]  /*7a80*/  IADD3.X R32, PT, PT, R5, UR5, RZ, P2, !PT ;  /* 0x0000000505207c10 */ /* 0x001fca00097fe4ff */
[----:B------:R0:W-:Y:S01]  /*7a90*/  STL [R1+0x3e0], R32 ;  /* 0x0003e02001007387 */ /* 0x0001e20000100800 */
[----:B------:R-:W-:Y:S02]  /*7aa0*/  @P1 IMAD.MOV.U32 R33, RZ, RZ, R32 ;  /* 0x000000ffff211224 */ /* 0x000fe400078e0020 */
[----:B0-----:R-:W-:Y:S01]  /*7ab0*/  @P1 IMAD.MOV.U32 R32, RZ, RZ, R31 ;  /* 0x000000ffff201224 */ /* 0x001fe200078e001f */
[----:B------:R-:W-:Y:S01]  /*7ac0*/  IADD3 R31, P2, PT, R6, UR4, RZ ;  /* 0x00000004061f7c10 */ /* 0x000fe2000ff5e0ff */
[----:B----4-:R0:W-:Y:S04]  /*7ad0*/  STS.U8 [R29+UR10+0x1880], R89 ;  /* 0x001880591d007988 */ /* 0x0101e8000800000a */
[----:B------:R1:W4:Y:S04]  /*7ae0*/  @P1 LDG.E.U8 R36, desc[UR22][R32.64] ;  /* 0x0000001620241981 */ /* 0x000328000c1e1100 */
[----:B0-----:R-:W4:Y:S01]  /*7af0*/  LDL.LU R89, [R1+0x16c] ;  /* 0x00016c0001597983 */ /* 0x001f220000300800 */
[----:B-1----:R-:W-:-:S03]  /*7b00*/  IADD3.X R32, PT, PT, R7, UR5, RZ, P2, !PT ;  /* 0x0000000507207c10 */ /* 0x002fc600097fe4ff */
[----:B------:R-:W-:Y:S04]  /*7b10*/  STS.U8 [R29+UR10+0x3480], R63 ;  /* 0x0034803f1d007988 */ /* 0x000fe8000800000a */
[----:B------:R-:W-:Y:S04]  /*7b20*/  STS.U8 [R29+UR10+0x880], R62 ;  /* 0x0008803e1d007988 */ /* 0x000fe8000800000a */
[----:B------:R-:W-:Y:S04]  /*7b30*/  STS.U8 [R29+UR10+0x2880], R52 ;  /* 0x002880341d007988 */ /* 0x000fe8000800000a */
[----:B--2---:R0:W-:Y:S04]  /*7b40*/  STS.U8 [R29+UR10+0x3880], R87 ;  /* 0x003880571d007988 */ /* 0x0041e8000800000a */
[----:B------:R-:W-:Y:S04]  /*7b50*/  STS.U8 [R29+UR10+0xc80], R38 ;  /* 0x000c80261d007988 */ /* 0x000fe8000800000a */
[----:B0-----:R-:W2:Y:S04]  /*7b60*/  LDL.LU R87, [R1+0xf4] ;  /* 0x0000f40001577983 */ /* 0x001ea80000300800 */
[----:B------:R-:W-:Y:S04]  /*7b70*/  STL [R1+0x3ec], R31 ;  /* 0x0003ec1f01007387 */ /* 0x000fe80000100800 */
[----:B------:R-:W-:Y:S04]  /*7b80*/  STL [R1+0x3e8], R32 ;  /* 0x0003e82001007387 */ /* 0x000fe80000100800 */
[----:B---3--:R0:W-:Y:S02]  /*7b90*/  STS.U8 [R29+UR10+0x1c80], R93 ;  /* 0x001c805d1d007988 */ /* 0x0081e4000800000a */
[----:B0-----:R-:W0:Y:S02]  /*7ba0*/  S2R R93, SR_TID.X ;  /* 0x00000000005d7919 */ /* 0x001e240000002100 */
[----:B------:R1:W-:Y:S04]  /*7bb0*/  STS.U8 [R29+UR10+0x2c80], R90 ;  /* 0x002c805a1d007988 */ /* 0x0003e8000800000a */
[----:B------:R0:W-:Y:S04]  /*7bc0*/  STS.U8 [R29+UR10+0x3c80], R39 ;  /* 0x003c80271d007988 */ /* 0x0001e8000800000a */
[----:B-1----:R-:W3:Y:S04]  /*7bd0*/  LDL.LU R90, [R1+0x178] ;  /* 0x00017800015a7983 */ /* 0x002ee80000300800 */
[----:B------:R-:W3:Y:S01]  /*7be0*/  LDL.LU R63, [R1+0xf0] ;  /* 0x0000f000013f7983 */ /* 0x000ee20000300800 */
[----:B0-----:R-:W-:-:S03]  /*7bf0*/  LOP3.LUT R29, R93, 0x7f, RZ, 0xc0, !PT ;  /* 0x0000007f5d1d7812 */ /* 0x001fc600078ec0ff */
[----:B------:R-:W3:Y:S01]  /*7c00*/  LDL.LU R93, [R1+0xec] ;  /* 0x0000ec00015d7983 */ /* 0x000ee20000300800 */
[----:B------:R-:W-:Y:S01]  /*7c10*/  PRMT R35, RZ, 0x7610, R35 ;  /* 0x00007610ff237816 */ /* 0x000fe20000000023 */
[----:B------:R-:W-:Y:S02]  /*7c20*/  @P1 IMAD.MOV.U32 R33, RZ, RZ, R32 ;  /* 0x000000ffff211224 */ /* 0x000fe400078e0020 */
[----:B------:R-:W-:Y:S01]  /*7c30*/  @P1 IMAD.MOV.U32 R32, RZ, RZ, R31 ;  /* 0x000000ffff201224 */ /* 0x000fe200078e001f */
[----:B------:R-:W-:-:S04]  /*7c40*/  IADD3 R31, P2, PT, R8, UR4, RZ ;  /* 0x00000004081f7c10 */ /* 0x000fc8000ff5e0ff */
[----:B------:R0:W3:Y:S04]  /*7c50*/  @P1 LDG.E.U8 R35, desc[UR22][R32.64] ;  /* 0x0000001620231981 */ /* 0x0000e8000c1e1100 */
[----:B------:R-:W-:Y:S01]  /*7c60*/  STL [R1+0x3f4], R31 ;  /* 0x0003f41f01007387 */ /* 0x000fe20000100800 */
[----:B0-----:R-:W-:-:S05]  /*7c70*/  IADD3.X R32, PT, PT, R9, UR5, RZ, P2, !PT ;  /* 0x0000000509207c10 */ /* 0x001fca00097fe4ff */
[----:B------:R0:W-:Y:S04]  /*7c80*/  STL [R1+0x3f0], R32 ;  /* 0x0003f02001007387 */ /* 0x0001e80000100800 */
[----:B------:R-:W3:Y:S04]  /*7c90*/  LDL.LU R62, [R1+0x164] ;  /* 0x00016400013e7983 */ /* 0x000ee80000300800 */
[----:B------:R-:W3:Y:S04]  /*7ca0*/  LDL.LU R38, [R1+0xe0] ;  /* 0x0000e00001267983 */ /* 0x000ee80000300800 */
[----:B------:R-:W3:Y:S01]  /*7cb0*/  LDL.LU R39, [R1+0x9c] ;  /* 0x00009c0001277983 */ /* 0x000ee20000300800 */
[----:B------:R-:W-:Y:S01]  /*7cc0*/  @P1 IMAD.MOV.U32 R33, RZ, RZ, R32 ;  /* 0x000000ffff211224 */ /* 0x000fe200078e0020 */
[----:B------:R-:W-:Y:S01]  /*7cd0*/  UIMAD UR4, UR6, 0x1e, URZ ;  /* 0x0000001e060478a4 */ /* 0x000fe2000f8e02ff */
[----:B0-----:R-:W-:Y:S01]  /*7ce0*/  @P1 IMAD.MOV.U32 R32, RZ, RZ, R31 ;  /* 0x000000ffff201224 */ /* 0x001fe200078e001f */
[--C-:B------:R-:W-:Y:S01]  /*7cf0*/  SHF.R.U32.HI R31, RZ, 0x8, R30.reuse ;  /* 0x00000008ff1f7819 */ /* 0x100fe2000001161e */
[----:B------:R-:W3:Y:S01]  /*7d00*/  LDL.LU R52, [R1+0xf8] ;  /* 0x0000f80001347983 */ /* 0x000ee20000300800 */
[----:B------:R-:W-:-:S02]  /*7d10*/  SHF.R.U32.HI R30, RZ, 0x1, R30 ;  /* 0x00000001ff1e7819 */ /* 0x000fc4000001161e */
[----:B------:R-:W-:Y:S01]  /*7d20*/  PRMT R34, RZ, 0x7610, R34 ;  /* 0x00007610ff227816 */ /* 0x000fe20000000022 */
[----:B------:R-:W-:Y:S01]  /*7d30*/  USHF.R.S32.HI UR5, URZ, 0x1f, UR4 ;  /* 0x0000001fff057899 */ /* 0x000fe20008011404 */
[----:B------:R-:W-:Y:S02]  /*7d40*/  LOP3.LUT R53, R29, 0x20, RZ, 0x3c, !PT ;  /* 0x000000201d357812 */ /* 0x000fe400078e3cff */
[----:B------:R-:W-:Y:S02]  /*7d50*/  LOP3.LUT P2, RZ, R30, 0x1, RZ, 0xc0, !PT ;  /* 0x000000011eff7812 */ /* 0x000fe4000784c0ff */
[----:B------:R-:W-:Y:S01]  /*7d60*/  IADD3 R30, P3, PT, R2, UR4, RZ ;  /* 0x00000004021e7c10 */ /* 0x000fe2000ff7e0ff */
[----:B------:R0:W3:Y:S01]  /*7d70*/  @P1 LDG.E.U8 R34, desc[UR22][R32.64] ;  /* 0x0000001620221981 */ /* 0x0000e2000c1e1100 */
[----:B------:R-:W-:Y:S02]  /*7d80*/  LOP3.LUT P1, RZ, R31, 0x1, RZ, 0xc0, !PT ;  /* 0x000000011fff7812 */ /* 0x000fe4000782c0ff */
[----:B------:R-:W-:Y:S01]  /*7d90*/  IADD3.X R31, PT, PT, R3, UR5, RZ, P3, !PT ;  /* 0x00000005031f7c10 */ /* 0x000fe20009ffe4ff */
[----:B------:R1:W-:Y:S04]  /*7da0*/  STS.U8 [R53+UR10+0x100], R84 ;  /* 0x0001005435007988 */ /* 0x0003e8000800000a */
[----:B-1----:R-:W3:Y:S04]  /*7db0*/  LDL.LU R84, [R1+0xac] ;  /* 0x0000ac0001547983 */ /* 0x002ee80000300800 */
[----:B----4-:R-:W-:Y:S04]  /*7dc0*/  STS.U8 [R53+UR10+0x1100], R89 ;  /* 0x0011005935007988 */ /* 0x010fe8000800000a */
[----:B--2---:R1:W-:Y:S04]  /*7dd0*/  STS.U8 [R53+UR10+0x2100], R87 ;  /* 0x0021005735007988 */ /* 0x0043e8000800000a */
[----:B-1----:R-:W2:Y:S04]  /*7de0*/  LDL.LU R87, [R1+0xa8] ;  /* 0x0000a80001577983 */ /* 0x002ea80000300800 */
[----:B------:R-:W-:Y:S04]  /*7df0*/  STL [R1+0x250], R30 ;  /* 0x0002501e01007387 */ /* 0x000fe80000100800 */
[----:B------:R-:W-:Y:S04]  /*7e00*/  STL [R1+0x24c], R31 ;  /* 0x00024c1f01007387 */ /* 0x000fe80000100800 */
[----:B------:R-:W4:Y:S04]  /*7e10*/  LDL.LU R89, [R1+0xcc] ;  /* 0x0000cc0001597983 */ /* 0x000f280000300800 */
[----:B---3--:R1:W-:Y:S04]  /*7e20*/  STS.U8 [R53+UR10+0x3100], R90 ;  /* 0x0031005a35007988 */ /* 0x0083e8000800000a */
[----:B------:R-:W-:Y:S04]  /*7e30*/  STS.U8 [R53+UR10+0x500], R63 ;  /* 0x0005003f35007988 */ /* 0x000fe8000800000a */
[----:B-1----:R-:W3:Y:S04]  /*7e40*/  LDL.LU R90, [R1+0xc4] ;  /* 0x0000c400015a7983 */ /* 0x002ee80000300800 */
[----:B------:R1:W-:Y:S04]  /*7e50*/  STS.U8 [R53+UR10+0x1500], R93 ;  /* 0x0015005d35007988 */ /* 0x0003e8000800000a */
[----:B-1----:R-:W3:Y:S01]  /*7e60*/  LDL.LU R93, [R1+0x90] ;  /* 0x00009000015d7983 */ /* 0x002ee20000300800 */
[----:B0-----:R-:W-:-:S02]  /*7e70*/  PRMT R33, RZ, 0x7610, R33 ;  /* 0x00007610ff217816 */ /* 0x001fc40000000021 */
[----:B------:R-:W-:-:S04]  /*7e80*/  PRMT R32, RZ, 0x7610, R32 ;  /* 0x00007610ff207816 */ /* 0x000fc80000000020 */
[----:B------:R0:W3:Y:S02]  /*7e90*/  @P2 LDG.E.U8 R33, desc[UR22][R30.64] ;  /* 0x000000161e212981 */ /* 0x0000e4000c1e1100 */
[----:B0-----:R-:W-:Y:S02]  /*7ea0*/  IADD3 R30, P3, PT, R4, UR4, RZ ;  /* 0x00000004041e7c10 */ /* 0x001fe4000ff7e0ff */
[----:B------:R-:W-:Y:S02]  /*7eb0*/  STS.U8 [R53+UR10+0x2500], R62 ;  /* 0x0025003e35007988 */ /* 0x000fe4000800000a */
[----:B------:R-:W-:Y:S02]  /*7ec0*/  IADD3.X R31, PT, PT, R5, UR5, RZ, P3, !PT ;  /* 0x00000005051f7c10 */ /* 0x000fe40009ffe4ff */
[----:B------:R0:W-:Y:S04]  /*7ed0*/  STS.U8 [R53+UR10+0x3500], R38 ;  /* 0x0035002635007988 */ /* 0x0001e8000800000a */
[----:B------:R-:W-:Y:S04]  /*7ee0*/  STL [R1+0x258], R30 ;  /* 0x0002581e01007387 */ /* 0x000fe80000100800 */
[----:B------:R1:W-:Y:S01]  /*7ef0*/  STL [R1+0x254], R31 ;  /* 0x0002541f01007387 */ /* 0x0003e20000100800 */
[----:B0-----:R-:W-:-:S03]  /*7f00*/  IADD3 R38, P3, PT, R6, UR4, RZ ;  /* 0x0000000406267c10 */ /* 0x001fc6000ff7e0ff */
[----:B------:R1:W3:Y:S04]  /*7f10*/  @P2 LDG.E.U8 R32, desc[UR22][R30.64] ;  /* 0x000000161e202981 */ /* 0x0002e8000c1e1100 */
[----:B------:R0:W-:Y:S04]  /*7f20*/  STS.U8 [R53+UR10+0x900], R39 ;  /* 0x0009002735007988 */ /* 0x0001e8000800000a */
[----:B------:R-:W3:Y:S01]  /*7f30*/  LDL.LU R63, [R1+0xd8] ;  /* 0x0000d800013f7983 */ /* 0x000ee20000300800 */
[----:B-1----:R-:W-:Y:S02]  /*7f40*/  PRMT R31, RZ, 0x7610, R31 ;  /* 0x00007610ff1f7816 */ /* 0x002fe4000000001f */
[----:B0-----:R-:W-:Y:S01]  /*7f50*/  IADD3.X R39, PT, PT, R7, UR5, RZ, P3, !PT ;  /* 0x0000000507277c10 */ /* 0x001fe20009ffe4ff */
[----:B------:R0:W-:Y:S04]  /*7f60*/  STL [R1+0x260], R38 ;  /* 0x0002602601007387 */ /* 0x0001e80000100800 */
[----:B------:R0:W3:Y:S01]  /*7f70*/  @P2 LDG.E.U8 R31, desc[UR22][R38.64] ;  /* 0x00000016261f2981 */ /* 0x0000e2000c1e1100 */
[----:B------:R-:W-:-:S03]  /*7f80*/  PRMT R30, RZ, 0x7610, R30 ;  /* 0x00007610ff1e7816 */ /* 0x000fc6000000001e */
[----:B------:R1:W-:Y:S04]  /*7f90*/  STL [R1+0x25c], R39 ;  /* 0x00025c2701007387 */ /* 0x0003e80000100800 */
[----:B------:R-:W3:Y:S01]  /*7fa0*/  LDL.LU R62, [R1+0xa4] ;  /* 0x0000a400013e7983 */ /* 0x000ee20000300800 */
[----:B0-----:R-:W-:-:S04]  /*7fb0*/  IADD3 R38, P3, PT, R8, UR4, RZ ;  /* 0x0000000408267c10 */ /* 0x001fc8000ff7e0ff */
[----:B-1----:R-:W-:Y:S01]  /*7fc0*/  IADD3.X R39, PT, PT, R9, UR5, RZ, P3, !PT ;  /* 0x0000000509277c10 */ /* 0x002fe20009ffe4ff */
[----:B------:R0:W-:Y:S04]  /*7fd0*/  STS.U8 [R53+UR10+0x1900], R52 ;  /* 0x0019003435007988 */ /* 0x0001e8000800000a */
[----:B------:R1:W3:Y:S01]  /*7fe0*/  @P2 LDG.E.U8 R30, desc[UR22][R38.64] ;  /* 0x00000016261e2981 */ /* 0x0002e2000c1e1100 */
[----:B------:R-:W-:-:S03]  /*7ff0*/  UIMAD UR4, UR6, 0x7, URZ ;  /* 0x00000007060478a4 */ /* 0x000fc6000f8e02ff */
[----:B0-----:R-:W3:Y:S04]  /*8000*/  LDL.LU R52, [R1+0x94] ;  /* 0x0000940001347983 */ /* 0x001ee80000300800 */
[----:B------:R1:W-:Y:S01]  /*8010*/  STL [R1+0x268], R38 ;  /* 0x0002682601007387 */ /* 0x0003e20000100800 */
[----:B------:R-:W-:Y:S01]  /*8020*/  USHF.R.S32.HI UR5, URZ, 0x1f, UR4 ;  /* 0x0000001fff057899 */ /* 0x000fe20008011404 */
[----:B-1----:R-:W-:-:S05]  /*8030*/  VIADD R38, R83, 0xfffffff8 ;  /* 0xfffffff853267836 */ /* 0x002fca0000000000 */
[----:B------:R-:W-:Y:S02]  /*8040*/  ISETP.GE.U32.AND P2, PT, R38, 0x7fffffd9, PT ;  /* 0x7fffffd92600780c */ /* 0x000fe40003f46070 */
[----:B------:R-:W-:Y:S01]  /*8050*/  IADD3 R38, P3, PT, R2, UR4, RZ ;  /* 0x0000000402267c10 */ /* 0x000fe2000ff7e0ff */
[----:B------:R0:W-:Y:S01]  /*8060*/  STS.U8 [R53+UR10+0x2900], R84 ;  /* 0x0029005435007988 */ /* 0x0001e2000800000a */
[----:B------:R-:W-:-:S03]  /*8070*/  PRMT R47, RZ, 0x7610, R47 ;  /* 0x00007610ff2f7816 */ /* 0x000fc6000000002f */
[----:B------:R1:W-:Y:S04]  /*8080*/  STL [R1+0x264], R39 ;  /* 0x0002642701007387 */ /* 0x0003e80000100800 */
[----:B0-----:R-:W3:Y:S01]  /*8090*/  LDL.LU R84, [R1+0x80] ;  /* 0x0000800001547983 */ /* 0x001ee20000300800 */
[----:B-1----:R-:W-:-:S05]  /*80a0*/  IADD3.X R39, PT, PT, R3, UR5, RZ, P3, !PT ;  /* 0x0000000503277c10 */ /* 0x002fca0009ffe4ff */
[----:B------:R0:W3:Y:S04]  /*80b0*/  @!P2 LDG.E.U8 R47, desc[UR22][R38.64] ;  /* 0x00000016262fa981 */ /* 0x0000e8000c1e1100 */
[----:B--2---:R1:W-:Y:S04]  /*80c0*/  STS.U8 [R53+UR10+0x3900], R87 ;  /* 0x0039005735007988 */ /* 0x0043e8000800000a */
[----:B-1----:R-:W2:Y:S04]  /*80d0*/  LDL.LU R87, [R1+0x7c] ;  /* 0x00007c0001577983 */ /* 0x002ea80000300800 */
[----:B----4-:R1:W-:Y:S04]  /*80e0*/  STS.U8 [R53+UR10+0xd00], R89 ;  /* 0x000d005935007988 */ /* 0x0103e8000800000a */
[----:B-1----:R-:W4:Y:S04]  /*80f0*/  LDL.LU R89, [R1+0x8c] ;  /* 0x00008c0001597983 */ /* 0x002f280000300800 */
[----:B---3--:R1:W-:Y:S04]  /*8100*/  STS.U8 [R53+UR10+0x1d00], R90 ;  /* 0x001d005a35007988 */ /* 0x0083e8000800000a */
[----:B-1----:R-:W3:Y:S04]  /*8110*/  LDL.LU R90, [R1+0x88] ;  /* 0x00008800015a7983 */ /* 0x002ee80000300800 */
[----:B------:R1:W-:Y:S04]  /*8120*/  STS.U8 [R53+UR10+0x2d00], R93 ;  /* 0x002d005d35007988 */ /* 0x0003e8000800000a */
[----:B-1----:R-:W2:Y:S04]  /*8130*/  LDL.LU R93, [R1+0x64] ;  /* 0x00006400015d7983 */ /* 0x002ea80000300800 */
[----:B------:R-:W-:Y:S04]  /*8140*/  STL [R1+0x160], R38 ;  /* 0x0001602601007387 */ /* 0x000fe80000100800 */
[----:B------:R1:W-:Y:S04]  /*8150*/  STL [R1+0x15c], R39 ;  /* 0x00015c2701007387 */ /* 0x0003e80000100800 */
[----:B-1----:R-:W2:Y:S01]  /*8160*/  LDL.LU R39, [R1+0xa0] ;  /* 0x0000a00001277983 */ /* 0x002ea20000300800 */
[----:B0-----:R-:W-:-:S02]  /*8170*/  IADD3 R38, P3, PT, R4, UR4, RZ ;  /* 0x0000000404267c10 */ /* 0x001fc4000ff7e0ff */
[----:B------:R-:W-:Y:S01]  /*8180*/  PRMT R46, RZ, 0x7610, R46 ;  /* 0x00007610ff2e7816 */ /* 0x000fe2000000002e */
[----:B------:R0:W-:Y:S02]  /*8190*/  STS.U8 [R53+UR10+0x3d00], R63 ;  /* 0x003d003f35007988 */ /* 0x0001e4000800000a */
[----:B0-----:R-:W-:Y:S02]  /*81a0*/  LOP3.LUT R53, R29, 0x30, RZ, 0x3c, !PT ;  /* 0x000000301d357812 */ /* 0x001fe400078e3cff */
[----:B------:R-:W3:Y:S04]  /*81b0*/  LDL.LU R63, [R1+0x84] ;  /* 0x00008400013f7983 */ /* 0x000ee80000300800 */
[----:B------:R0:W-:Y:S04]  /*81c0*/  STS.U8 [R53+UR10+0x180], R62 ;  /* 0x0001803e35007988 */ /* 0x0001e8000800000a */
[----:B0-----:R-:W3:Y:S04]  /*81d0*/  LDL.LU R62, [R1+0x5c] ;  /* 0x00005c00013e7983 */ /* 0x001ee80000300800 */
[----:B--2---:R0:W-:Y:S04]  /*81e0*/  STS.U8 [R53+UR10+0x1180], R39 ;  /* 0x0011802735007988 */ /* 0x0041e8000800000a */
[----:B------:R1:W-:Y:S01]  /*81f0*/  STS.U8 [R53+UR10+0x2180], R52 ;  /* 0x0021803435007988 */ /* 0x0003e2000800000a */
[----:B0-----:R-:W-:-:S03]  /*8200*/  IADD3.X R39, PT, PT, R5, UR5, RZ, P3, !PT ;  /* 0x0000000505277c10 */ /* 0x001fc60009ffe4ff */
[----:B-1----:R-:W2:Y:S04]  /*8210*/  LDL.LU R52, [R1+0x54] ;  /* 0x0000540001347983 */ /* 0x002ea80000300800 */
[----:B------:R-:W-:Y:S04]  /*8220*/  STL [R1+0x168], R38 ;  /* 0x0001682601007387 */ /* 0x000fe80000100800 */
[----:B------:R0:W-:Y:S04]  /*8230*/  STL [R1+0x164], R39 ;  /* 0x0001642701007387 */ /* 0x0001e80000100800 */
[----:B------:R1:W2:Y:S04]  /*8240*/  @!P2 LDG.E.U8 R46, desc[UR22][R38.64] ;  /* 0x00000016262ea981 */ /* 0x0002a8000c1e1100 */
[----:B0-----:R-:W2:Y:S01]  /*8250*/  LDL.LU R39, [R1+0x98] ;  /* 0x0000980001277983 */ /* 0x001ea20000300800 */
[----:B-1----:R-:W-:-:S02]  /*8260*/  IADD3 R38, P3, PT, R6, UR4, RZ ;  /* 0x0000000406267c10 */ /* 0x002fc4000ff7e0ff */
[----:B------:R-:W-:Y:S02]  /*8270*/  PRMT R45, RZ, 0x7610, R45 ;  /* 0x00007610ff2d7816 */ /* 0x000fe4000000002d */
[----:B------:R-:W-:Y:S01]  /*8280*/  PRMT R44, RZ, 0x7610, R44 ;  /* 0x00007610ff2c7816 */ /* 0x000fe2000000002c */
[----:B--2---:R0:W-:Y:S04]  /*8290*/  STS.U8 [R53+UR10+0x3180], R39 ;  /* 0x0031802735007988 */ /* 0x0041e8000800000a */
[----:B------:R-:W-:Y:S01]  /*82a0*/  STS.U8 [R53+UR10+0x580], R84 ;  /* 0x0005805435007988 */ /* 0x000fe2000800000a */
[----:B0-----:R-:W-:-:S03]  /*82b0*/  IADD3.X R39, PT, PT, R7, UR5, RZ, P3, !PT ;  /* 0x0000000507277c10 */ /* 0x001fc60009ffe4ff */
[----:B------:R0:W-:Y:S04]  /*82c0*/  STS.U8 [R53+UR10+0x1580], R87 ;  /* 0x0015805735007988 */ /* 0x0001e8000800000a */
[----:B------:R1:W2:Y:S04]  /*82d0*/  @!P2 LDG.E.U8 R45, desc[UR22][R38.64] ;  /* 0x00000016262da981 */ /* 0x0002a8000c1e1100 */
[----:B0-----:R-:W2:Y:S04]  /*82e0*/  LDL.LU R87, [R1+0x70] ;  /* 0x0000700001577983 */ /* 0x001ea80000300800 */
[----:B------:R1:W-:Y:S04]  /*82f0*/  STL [R1+0x170], R38 ;  /* 0x0001702601007387 */ /* 0x0003e80000100800 */
[----:B------:R0:W-:Y:S04]  /*8300*/  STL [R1+0x16c], R39 ;  /* 0x00016c2701007387 */ /* 0x0001e80000100800 */
[----:B----4-:R-:W-:Y:S01]  /*8310*/  STS.U8 [R53+UR10+0x2580], R89 ;  /* 0x0025805935007988 */ /* 0x010fe2000800000a */
[----:B-1----:R-:W-:-:S03]  /*8320*/  IADD3 R38, P3, PT, R8, UR4, RZ ;  /* 0x0000000408267c10 */ /* 0x002fc6000ff7e0ff */
[----:B---3--:R-:W-:Y:S01]  /*8330*/  STS.U8 [R53+UR10+0x3580], R90 ;  /* 0x0035805a35007988 */ /* 0x008fe2000800000a */
[----:B0-----:R-:W-:-:S03]  /*8340*/  IADD3.X R39, PT, PT, R9, UR5, RZ, P3, !PT ;  /* 0x0000000509277c10 */ /* 0x001fc60009ffe4ff */
[----:B------:R-:W3:Y:S04]  /*8350*/  LDL.LU R84, [R1+0x6c] ;  /* 0x00006c0001547983 */ /* 0x000ee80000300800 */
[----:B------:R0:W-:Y:S04]  /*8360*/  STS.U8 [R53+UR10+0x980], R93 ;  /* 0x0009805d35007988 */ /* 0x0001e8000800000a */
[----:B------:R1:W4:Y:S01]  /*8370*/  @!P2 LDG.E.U8 R44, desc[UR22][R38.64] ;  /* 0x00000016262ca981 */ /* 0x000322000c1e1100 */
[----:B------:R-:W-:-:S03]  /*8380*/  UIMAD UR4, UR6, 0xf, URZ ;  /* 0x0000000f060478a4 */ /* 0x000fc6000f8e02ff */
[----:B0-----:R-:W4:Y:S04]  /*8390*/  LDL.LU R93, [R1+0x50] ;  /* 0x00005000015d7983 */ /* 0x001f280000300800 */
[----:B------:R1:W-:Y:S01]  /*83a0*/  STL [R1+0x178], R38 ;  /* 0x0001782601007387 */ /* 0x0003e20000100800 */
[----:B------:R-:W-:-:S03]  /*83b0*/  USHF.R.S32.HI UR5, URZ, 0x1f, UR4 ;  /* 0x0000001fff057899 */ /* 0x000fc60008011404 */
[----:B------:R-:W-:Y:S01]  /*83c0*/  STS.U8 [R53+UR10+0x1980], R63 ;  /* 0x0019803f35007988 */ /* 0x000fe2000800000a */
[----:B-1----:R-:W-:-:S03]  /*83d0*/  VIADD R38, R83, 0xfffffff0 ;  /* 0xfffffff053267836 */ /* 0x002fc60000000000 */
[----:B------:R-:W-:Y:S02]  /*83e0*/  STS.U8 [R53+UR10+0x2980], R62 ;  /* 0x0029803e35007988 */ /* 0x000fe4000800000a */
[----:B------:R-:W-:Y:S02]  /*83f0*/  ISETP.GE.U32.AND P2, PT, R38, 0x7fffffd1, PT ;  /* 0x7fffffd12600780c */ /* 0x000fe40003f46070 */
[----:B------:R0:W-:Y:S04]  /*8400*/  STS.U8 [R53+UR10+0x3980], R52 ;  /* 0x0039803435007988 */ /* 0x0001e8000800000a */
[----:B------:R1:W-:Y:S04]  /*8410*/  STL [R1+0x174], R39 ;  /* 0x0001742701007387 */ /* 0x0003e80000100800 */
[----:B------:R-:W4:Y:S01]  /*8420*/  LDL.LU R89, [R1+0x40] ;  /* 0x0000400001597983 */ /* 0x000f220000300800 */
[----:B0-----:R-:W-:-:S03]  /*8430*/  IADD3 R52, P3, PT, R2, UR4, RZ ;  /* 0x0000000402347c10 */ /* 0x001fc6000ff7e0ff */
[----:B------:R-:W4:Y:S01]  /*8440*/  LDL.LU R90, [R1+0x3c] ;  /* 0x00003c00015a7983 */ /* 0x000f220000300800 */
[----:B-1----:R-:W-:Y:S02]  /*8450*/  PRMT R39, RZ, 0x7610, R39 ;  /* 0x00007610ff277816 */ /* 0x002fe40000000027 */
[----:B------:R-:W-:Y:S01]  /*8460*/  IADD3.X R53, PT, PT, R3, UR5, RZ, P3, !PT ;  /* 0x0000000503357c10 */ /* 0x000fe20009ffe4ff */
[----:B------:R-:W4:Y:S04]  /*8470*/  LDL.LU R83, [R1+0x48] ;  /* 0x0000480001537983 */ /* 0x000f280000300800 */
[----:B------:R-:W4:Y:S04]  /*8480*/  LDL.LU R63, [R1+0x14] ;  /* 0x00001400013f7983 */ /* 0x000f280000300800 */
[----:B------:R-:W-:Y:S04]  /*8490*/  STL [R1+0x210], R52 ;  /* 0x0002103401007387 */ /* 0x000fe80000100800 */
[----:B------:R0:W-:Y:S04]  /*84a0*/  STL [R1+0x20c], R53 ;  /* 0x00020c3501007387 */ /* 0x0001e80000100800 */
[----:B------:R1:W4:Y:S04]  /*84b0*/  @!P2 LDG.E.U8 R39, desc[UR22][R52.64] ;  /* 0x000000163427a981 */ /* 0x000328000c1e1100 */
[----:B0-----:R-:W4:Y:S01]  /*84c0*/  LDL.LU R53, [R1+0x44] ;  /* 0x0000440001357983 */ /* 0x001f220000300800 */
[----:B-1----:R-:W-:-:S02]  /*84d0*/  LOP3.LUT R52, R29, 0x30, RZ, 0x3c, !PT ;  /* 0x000000301d347812 */ /* 0x002fc400078e3cff */
[----:B------:R-:W-:-:S03]  /*84e0*/  PRMT R38, RZ, 0x7610, R38 ;  /* 0x00007610ff267816 */ /* 0x000fc60000000026 */
[----:B--2---:R0:W-:Y:S04]  /*84f0*/  STS.U8 [R52+UR10+0xd80], R87 ;  /* 0x000d805734007988 */ /* 0x0041e8000800000a */
[----:B0-----:R-:W2:Y:S04]  /*8500*/  LDL.LU R87, [R1+0x30] ;  /* 0x0000300001577983 */ /* 0x001ea80000300800 */
[----:B------:R-:W2:Y:S04]  /*8510*/  LDL.LU R62, [R1+0x4] ;  /* 0x00000400013e7983 */ /* 0x000ea80000300800 */
[----:B---3--:R0:W-:Y:S04]  /*8520*/  STS.U8 [R52+UR10+0x1d80], R84 ;  /* 0x001d805434007988 */ /* 0x0081e8000800000a */
[----:B0-----:R-:W3:Y:S04]  /*8530*/  LDL.LU R84, [R1+0x7c0] ;  /* 0x0007c00001547983 */ /* 0x001ee80000300800 */
[----:B----4-:R0:W-:Y:S02]  /*8540*/  STS.U8 [R52+UR10+0x2d80], R53 ;  /* 0x002d803534007988 */ /* 0x0101e4000800000a */
[----:B0-----:R-:W-:-:S04]  /*8550*/  IADD3 R52, P3, PT, R4, UR4, RZ ;  /* 0x0000000404347c10 */ /* 0x001fc8000ff7e0ff */
[----:B------:R-:W-:Y:S01]  /*8560*/  IADD3.X R53, PT, PT, R5, UR5, RZ, P3, !PT ;  /* 0x0000000505357c10 */ /* 0x000fe20009ffe4ff */
[----:B------:R-:W-:Y:S04]  /*8570*/  STL [R1+0x218], R52 ;  /* 0x0002183401007387 */ /* 0x000fe80000100800 */
[----:B------:R0:W-:Y:S04]  /*8580*/  STL [R1+0x214], R53 ;  /* 0x0002143501007387 */ /* 0x0001e80000100800 */
[----:B------:R1:W4:Y:S04]  /*8590*/  @!P2 LDG.E.U8 R38, desc[UR22][R52.64] ;  /* 0x000000163426a981 */ /* 0x000328000c1e1100 */
[----:B0-----:R-:W2:Y:S01]  /*85a0*/  LDL.LU R53, [R1+0x1c] ;  /* 0x00001c0001357983 */ /* 0x001ea20000300800 */
[----:B-1----:R-:W-:-:S05]  /*85b0*/  LOP3.LUT R52, R29, 0x30, RZ, 0x3c, !PT ;  /* 0x000000301d347812 */ /* 0x002fca00078e3cff */
[----:B------:R0:W-:Y:S02]  /*85c0*/  STS.U8 [R52+UR10+0x3d80], R93 ;  /* 0x003d805d34007988 */ /* 0x0001e4000800000a */
[----:B0-----:R-:W-:Y:S02]  /*85d0*/  LOP3.LUT R52, R29, 0x40, RZ, 0x3c, !PT ;  /* 0x000000401d347812 */ /* 0x001fe400078e3cff */
[----:B------:R-:W3:Y:S04]  /*85e0*/  LDL.LU R93, [R1+0x10] ;  /* 0x00001000015d7983 */ /* 0x000ee80000300800 */
[----:B------:R0:W-:Y:S04]  /*85f0*/  STS.U8 [R52+UR10+0x200], R89 ;  /* 0x0002005934007988 */ /* 0x0001e8000800000a */
[----:B------:R1:W-:Y:S01]  /*8600*/  STS.U8 [R52+UR10+0x1200], R90 ;  /* 0x0012005a34007988 */ /* 0x0003e2000800000a */
[----:B------:R-:W-:-:S03]  /*8610*/  PRMT R51, RZ, 0x7610, R51 ;  /* 0x00007610ff337816 */ /* 0x000fc60000000033 */
[----:B0-----:R-:W3:Y:S04]  /*8620*/  LDL.LU R89, [R1+0x7bc] ;  /* 0x0007bc0001597983 */ /* 0x001ee80000300800 */
[----:B-1----:R-:W3:Y:S04]  /*8630*/  LDL.LU R90, [R1+0x7b8] ;  /* 0x0007b800015a7983 */ /* 0x002ee80000300800 */
[----:B--2---:R0:W-:Y:S02]  /*8640*/  STS.U8 [R52+UR10+0x2200], R53 ;  /* 0x0022003534007988 */ /* 0x0041e4000800000a */
[----:B0-----:R-:W-:-:S04]  /*8650*/  IADD3 R52, P3, PT, R6, UR4, RZ ;  /* 0x0000000406347c10 */ /* 0x001fc8000ff7e0ff */
[----:B------:R-:W-:Y:S01]  /*8660*/  IADD3.X R53, PT, PT, R7, UR5, RZ, P3, !PT ;  /* 0x0000000507357c10 */ /* 0x000fe20009ffe4ff */
[----:B------:R0:W-:Y:S04]  /*8670*/  STL [R1+0x220], R52 ;  /* 0x0002203401007387 */ /* 0x0001e80000100800 */
[----:B------:R1:W-:Y:S04]  /*8680*/  STL [R1+0x21c], R53 ;  /* 0x00021c3501007387 */ /* 0x0003e80000100800 */
[----:B------:R1:W2:Y:S04]  /*8690*/  @!P2 LDG.E.U8 R51, desc[UR22][R52.64] ;  /* 0x000000163433a981 */ /* 0x0002a8000c1e1100 */
[----:B0-----:R-:W2:Y:S01]  /*86a0*/  LDL.LU R52, [R1+0x18] ;  /* 0x0000180001347983 */ /* 0x001ea20000300800 */
[----:B-1----:R-:W-:-:S05]  /*86b0*/  LOP3.LUT R53, R29, 0x40, RZ, 0x3c, !PT ;  /* 0x000000401d357812 */ /* 0x002fca00078e3cff */
[----:B------:R0:W-:Y:S01]  /*86c0*/  STS.U8 [R53+UR10+0x3200], R83 ;  /* 0x0032005335007988 */ /* 0x0001e2000800000a */
[----:B------:R-:W-:-:S03]  /*86d0*/  PRMT R60, RZ, 0x7610, R60 ;  /* 0x00007610ff3c7816 */ /* 0x000fc6000000003c */
[----:B0-----:R-:W3:Y:S04]  /*86e0*/  LDL.LU R83, [R1+0x7b4] ;  /* 0x0007b40001537983 */ /* 0x001ee80000300800 */
[----:B--2---:R0:W-:Y:S04]  /*86f0*/  STS.U8 [R53+UR10+0x600], R52 ;  /* 0x0006003435007988 */ /* 0x0041e8000800000a */
[----:B------:R1:W-:Y:S01]  /*8700*/  STS.U8 [R53+UR10+0x1600], R63 ;  /* 0x0016003f35007988 */ /* 0x0003e2000800000a */
[----:B0-----:R-:W-:-:S04]  /*8710*/  IADD3 R52, P3, PT, R8, UR4, RZ ;  /* 0x0000000408347c10 */ /* 0x001fc8000ff7e0ff */
[----:B-1----:R-:W-:Y:S01]  /*8720*/  IADD3.X R53, PT, PT, R9, UR5, RZ, P3, !PT ;  /* 0x0000000509357c10 */ /* 0x002fe20009ffe4ff */
[----:B------:R0:W-:Y:S04]  /*8730*/  STL [R1+0x228], R52 ;  /* 0x0002283401007387 */ /* 0x0001e80000100800 */
[----:B------:R1:W-:Y:S04]  /*8740*/  STL [R1+0x224], R53 ;  /* 0x0002243501007387 */ /* 0x0003e80000100800 */
[----:B------:R-:W2:Y:S04]  /*8750*/  LDL.LU R63, [R1+0x34] ;  /* 0x00003400013f7983 */ /* 0x000ea80000300800 */
[----:B------:R1:W2:Y:S04]  /*8760*/  @!P2 LDG.E.U8 R60, desc[UR22][R52.64] ;  /* 0x00000016343ca981 */ /* 0x0002a8000c1e1100 */
[----:B0-----:R-:W2:Y:S01]  /*8770*/  LDL.LU R52, [R1+0x24] ;  /* 0x0000240001347983 */ /* 0x001ea20000300800 */
[----:B-1----:R-:W-:Y:S01]  /*8780*/  LOP3.LUT R53, R29, 0x40, RZ, 0x3c, !PT ;  /* 0x000000401d357812 */ /* 0x002fe200078e3cff */
[----:B------:R-:W-:-:S04]  /*8790*/  UIMAD UR4, UR6, 0x17, URZ ;  /* 0x00000017060478a4 */ /* 0x000fc8000f8e02ff */
[----:B------:R0:W-:Y:S01]  /*87a0*/  STS.U8 [R53+UR10+0x2600], R87 ;  /* 0x0026005735007988 */ /* 0x0001e2000800000a */
[----:B------:R-:W-:Y:S01]  /*87b0*/  USHF.R.S32.HI UR5, URZ, 0x1f, UR4 ;  /* 0x0000001fff057899 */ /* 0x000fe20008011404 */
[----:B------:R-:W-:Y:S02]  /*87c0*/  PRMT R59, RZ, 0x7610, R59 ;  /* 0x00007610ff3b7816 */ /* 0x000fe4000000003b */
[----:B0-----:R-:W3:Y:S04]  /*87d0*/  LDL.LU R87, [R1+0x7b0] ;  /* 0x0007b00001577983 */ /* 0x001ee80000300800 */
[----:B--2---:R0:W-:Y:S04]  /*87e0*/  STS.U8 [R53+UR10+0x3600], R52 ;  /* 0x0036003435007988 */ /* 0x0041e8000800000a */
[----:B------:R1:W-:Y:S01]  /*87f0*/  STS.U8 [R53+UR10+0xa00], R62 ;  /* 0x000a003e35007988 */ /* 0x0003e2000800000a */
[----:B0-----:R-:W-:-:S04]  /*8800*/  IADD3 R52, P2, PT, R2, UR4, RZ ;  /* 0x0000000402347c10 */ /* 0x001fc8000ff5e0ff */
[----:B-1----:R-:W-:Y:S01]  /*8810*/  IADD3.X R53, PT, PT, R3, UR5, RZ, P2, !PT ;  /* 0x0000000503357c10 */ /* 0x002fe200097fe4ff */
[----:B------:R-:W2:Y:S04]  /*8820*/  LDL.LU R62, [R1+0x74] ;  /* 0x00007400013e7983 */ /* 0x000ea80000300800 */
[----:B------:R-:W-:Y:S04]  /*8830*/  STL [R1+0x230], R52 ;  /* 0x0002303401007387 */ /* 0x000fe80000100800 */
[----:B------:R0:W-:Y:S04]  /*8840*/  STL [R1+0x22c], R53 ;  /* 0x00022c3501007387 */ /* 0x0001e80000100800 */
[----:B------:R0:W2:Y:S02]  /*8850*/  @P1 LDG.E.U8 R59, desc[UR22][R52.64] ;  /* 0x00000016343b1981 */ /* 0x0000a4000c1e1100 */
[----:B0-----:R-:W-:-:S02]  /*8860*/  LOP3.LUT R53, R29, 0x40, RZ, 0x3c, !PT ;  /* 0x000000401d357812 */ /* 0x001fc400078e3cff */
[----:B------:R-:W2:Y:S04]  /*8870*/  LDL.LU R52, [R1] ;  /* 0x0000000001347983 */ /* 0x000ea80000300800 */
[----:B---3--:R0:W-:Y:S04]  /*8880*/  STS.U8 [R53+UR10+0x1a00], R93 ;  /* 0x001a005d35007988 */ /* 0x0081e8000800000a */
[----:B0-----:R-:W3:Y:S01]  /*8890*/  LDL.LU R93, [R1+0x7ac] ;  /* 0x0007ac00015d7983 */ /* 0x001ee20000300800 */
[----:B------:R-:W-:-:S03]  /*88a0*/  PRMT R58, RZ, 0x7610, R58 ;  /* 0x00007610ff3a7816 */ /* 0x000fc6000000003a */
[----:B--2---:R0:W-:Y:S02]  /*88b0*/  STS.U8 [R53+UR10+0x2a00], R52 ;  /* 0x002a003435007988 */ /* 0x0041e4000800000a */
[----:B0-----:R-:W-:Y:S02]  /*88c0*/  IADD3 R52, P2, PT, R4, UR4, RZ ;  /* 0x0000000404347c10 */ /* 0x001fe4000ff5e0ff */
[----:B---3--:R0:W-:Y:S04]  /*88d0*/  STS.U8 [R53+UR10+0x3a00], R93 ;  /* 0x003a005d35007988 */ /* 0x0081e8000800000a */
[----:B------:R-:W-:Y:S01]  /*88e0*/  STL [R1+0x238], R52 ;  /* 0x0002383401007387 */ /* 0x000fe20000100800 */
[----:B0-----:R-:W-:-:S05]  /*88f0*/  IADD3.X R53, PT, PT, R5, UR5, RZ, P2, !PT ;  /* 0x0000000505357c10 */ /* 0x001fca00097fe4ff */
[----:B------:R0:W-:Y:S04]  /*8900*/  STL [R1+0x234], R53 ;  /* 0x0002343501007387 */ /* 0x0001e80000100800 */
[----:B------:R1:W2:Y:S04]  /*8910*/  @P1 LDG.E.U8 R58, desc[UR22][R52.64] ;  /* 0x00000016343a1981 */ /* 0x0002a8000c1e1100 */
[----:B0-----:R-:W3:Y:S01]  /*8920*/  LDL.LU R53, [R1+0x68] ;  /* 0x0000680001357983 */ /* 0x001ee20000300800 */
[----:B------:R-:W-:Y:S02]  /*8930*/  LOP3.LUT R93, R29, 0x40, RZ, 0x3c, !PT ;  /* 0x000000401d5d7812 */ /* 0x000fe400078e3cff */
[----:B-1----:R-:W-:-:S02]  /*8940*/  IADD3 R52, P2, PT, R6, UR4, RZ ;  /* 0x0000000406347c10 */ /* 0x002fc4000ff5e0ff */
[----:B------:R-:W-:-:S03]  /*8950*/  PRMT R57, RZ, 0x7610, R57 ;  /* 0x00007610ff397816 */ /* 0x000fc60000000039 */
[----:B------:R-:W-:Y:S01]  /*8960*/  STL [R1+0x240], R52 ;  /* 0x0002403401007387 */ /* 0x000fe20000100800 */
[----:B------:R-:W-:Y:S02]  /*8970*/  PRMT R56, RZ, 0x7610, R56 ;  /* 0x00007610ff387816 */ /* 0x000fe40000000038 */
[----:B------:R-:W-:Y:S02]  /*8980*/  PRMT R55, RZ, 0x7610, R55 ;  /* 0x00007610ff377816 */ /* 0x000fe40000000037 */
[----:B------:R-:W-:Y:S01]  /*8990*/  PRMT R54, RZ, 0x7610, R54 ;  /* 0x00007610ff367816 */ /* 0x000fe20000000036 */
[----:B---3--:R0:W-:Y:S02]  /*89a0*/  STS.U8 [R93+UR10+0xe00], R53 ;  /* 0x000e00355d007988 */ /* 0x0081e4000800000a */
[----:B0-----:R-:W-:Y:S02]  /*89b0*/  IADD3.X R53, PT, PT, R7, UR5, RZ, P2, !PT ;  /* 0x0000000507357c10 */ /* 0x001fe400097fe4ff */
[----:B------:R-:W-:Y:S04]  /*89c0*/  STS.U8 [R93+UR10+0x1e00], R87 ;  /* 0x001e00575d007988 */ /* 0x000fe8000800000a */
[----:B------:R0:W3:Y:S04]  /*89d0*/  @P1 LDG.E.U8 R57, desc[UR22][R52.64] ;  /* 0x0000001634391981 */ /* 0x0000e8000c1e1100 */
[----:B------:R1:W-:Y:S01]  /*89e0*/  STL [R1+0x23c], R53 ;  /* 0x00023c3501007387 */ /* 0x0003e20000100800 */
[----:B0-----:R-:W-:-:S03]  /*89f0*/  IADD3 R52, P2, PT, R8, UR4, RZ ;  /* 0x0000000408347c10 */ /* 0x001fc6000ff5e0ff */
[----:B------:R0:W-:Y:S01]  /*8a00*/  STS.U8 [R93+UR10+0x2e00], R83 ;  /* 0x002e00535d007988 */ /* 0x0001e2000800000a */
[----:B------:R-:W-:Y:S01]  /*8a10*/  UIMAD UR4, UR6, 0x1f, URZ ;  /* 0x0000001f060478a4 */ /* 0x000fe2000f8e02ff */
[----:B-1----:R-:W-:Y:S02]  /*8a20*/  IADD3.X R53, PT, PT, R9, UR5, RZ, P2, !PT ;  /* 0x0000000509357c10 */ /* 0x002fe400097fe4ff */
[----:B------:R-:W-:Y:S01]  /*8a30*/  STS.U8 [R93+UR10+0x3e00], R90 ;  /* 0x003e005a5d007988 */ /* 0x000fe2000800000a */
[----:B------:R-:W-:-:S03]  /*8a40*/  USHF.R.S32.HI UR5, URZ, 0x1f, UR4 ;  /* 0x0000001fff057899 */ /* 0x000fc60008011404 */
[----:B------:R1:W-:Y:S01]  /*8a50*/  STL [R1+0x248], R52 ;  /* 0x0002483401007387 */ /* 0x0003e20000100800 */
[----:B0-----:R-:W-:-:S03]  /*8a60*/  LOP3.LUT R83, R29, 0x50, RZ, 0x3c, !PT ;  /* 0x000000501d537812 */ /* 0x001fc600078e3cff */
[----:B------:R1:W3:Y:S04]  /*8a70*/  @P1 LDG.E.U8 R56, desc[UR22][R52.64] ;  /* 0x0000001634381981 */ /* 0x0002e8000c1e1100 */
[----:B------:R-:W-:Y:S04]  /*8a80*/  STS.U8 [R83+UR10+0x280], R63 ;  /* 0x0002803f53007988 */ /* 0x000fe8000800000a */
[----:B------:R-:W-:Y:S01]  /*8a90*/  STS.U8 [R83+UR10+0x1280], R89 ;  /* 0x0012805953007988 */ /* 0x000fe2000800000a */
[----:B-1----:R-:W-:-:S03]  /*8aa0*/  IADD3 R52, P1, PT, R2, UR4, RZ ;  /* 0x0000000402347c10 */ /* 0x002fc6000ff3e0ff */
[----:B------:R-:W-:Y:S04]  /*8ab0*/  STS.U8 [R83+UR10+0x2280], R84 ;  /* 0x0022805453007988 */ /* 0x000fe8000800000a */
[----:B------:R0:W-:Y:S04]  /*8ac0*/  STL [R1+0x244], R53 ;  /* 0x0002443501007387 */ /* 0x0001e80000100800 */
[----:B------:R-:W-:Y:S04]  /*8ad0*/  STS.U8 [R83+UR10+0x3280], R91 ;  /* 0x0032805b53007988 */ /* 0x000fe8000800000a */
[----:B------:R1:W-:Y:S01]  /*8ae0*/  STS.U8 [R83+UR10+0x680], R62 ;  /* 0x0006803e53007988 */ /* 0x0003e2000800000a */
[----:B0-----:R-:W-:-:S03]  /*8af0*/  IADD3.X R53, PT, PT, R3, UR5, RZ, P1, !PT ;  /* 0x0000000503357c10 */ /* 0x001fc60008ffe4ff */
[----:B------:R0:W-:Y:S01]  /*8b00*/  STL [R1+0x270], R52 ;  /* 0x0002703401007387 */ /* 0x0001e20000100800 */
[----:B-1----:R-:W-:-:S03]  /*8b10*/  IADD3 R62, P1, PT, R4, UR4, RZ ;  /* 0x00000004043e7c10 */ /* 0x002fc6000ff3e0ff */
[----:B------:R-:W-:Y:S01]  /*8b20*/  STS.U8 [R83+UR10+0x1680], R85 ;  /* 0x0016805553007988 */ /* 0x000fe2000800000a */
[----:B------:R-:W-:-:S03]  /*8b30*/  IADD3.X R63, PT, PT, R5, UR5, RZ, P1, !PT ;  /* 0x00000005053f7c10 */ /* 0x000fc60008ffe4ff */
[----:B------:R1:W-:Y:S04]  /*8b40*/  STL [R1+0x26c], R53 ;  /* 0x00026c3501007387 */ /* 0x0003e80000100800 */
[----:B------:R0:W3:Y:S04]  /*8b50*/  @!P0 LDG.E.U8 R55, desc[UR22][R52.64] ;  /* 0x0000001634378981 */ /* 0x0000e8000c1e1100 */
[----:B------:R-:W-:Y:S04]  /*8b60*/  STS.U8 [R83+UR10+0x2680], R88 ;  /* 0x0026805853007988 */ /* 0x000fe8000800000a */
[----:B------:R2:W-:Y:S01]  /*8b70*/  STL [R1+0x278], R62 ;  /* 0x0002783e01007387 */ /* 0x0005e20000100800 */
[----:B0-----:R-:W-:-:S03]  /*8b80*/  @!P0 IMAD.MOV.U32 R52, RZ, RZ, R62 ;  /* 0x000000ffff348224 */ /* 0x001fc600078e003e */
[----:B------:R-:W-:Y:S01]  /*8b90*/  STS.U8 [R83+UR10+0x3680], R81 ;  /* 0x0036805153007988 */ /* 0x000fe2000800000a */
[----:B-1----:R-:W-:-:S03]  /*8ba0*/  @!P0 IMAD.MOV.U32 R53, RZ, RZ, R63 ;  /* 0x000000ffff358224 */ /* 0x002fc600078e003f */
[----:B------:R-:W-:Y:S01]  /*8bb0*/  STS.U8 [R83+UR10+0xa80], R75 ;  /* 0x000a804b53007988 */ /* 0x000fe2000800000a */
[----:B--2---:R-:W-:-:S03]  /*8bc0*/  IADD3 R62, P1, PT, R6, UR4, RZ ;  /* 0x00000004063e7c10 */ /* 0x004fc6000ff3e0ff */
[----:B------:R-:W-:Y:S04]  /*8bd0*/  STS.U8 [R83+UR10+0x1a80], R74 ;  /* 0x001a804a53007988 */ /* 0x000fe8000800000a */
[----:B------:R0:W-:Y:S04]  /*8be0*/  STL [R1+0x274], R63 ;  /* 0x0002743f01007387 */ /* 0x0001e80000100800 */
[----:B------:R-:W-:Y:S04]  /*8bf0*/  STS.U8 [R83+UR10+0x2a80], R73 ;  /* 0x002a804953007988 */ /* 0x000fe8000800000a */
[----:B------:R1:W-:Y:S01]  /*8c00*/  STS.U8 [R83+UR10+0x3a80], R72 ;  /* 0x003a804853007988 */ /* 0x0003e2000800000a */
[----:B0-----:R-:W-:-:S03]  /*8c10*/  IADD3.X R63, PT, PT, R7, UR5, RZ, P1, !PT ;  /* 0x00000005073f7c10 */ /* 0x001fc60008ffe4ff */
[----:B------:R0:W2:Y:S01]  /*8c20*/  @!P0 LDG.E.U8 R54, desc[UR22][R52.64] ;  /* 0x0000001634368981 */ /* 0x0000a2000c1e1100 */
[----:B-1----:R-:W-:-:S03]  /*8c30*/  IADD3 R72, P1, PT, R8, UR4, RZ ;  /* 0x0000000408487c10 */ /* 0x002fc6000ff3e0ff */
[----:B------:R1:W-:Y:S01]  /*8c40*/  STL [R1+0x280], R62 ;  /* 0x0002803e01007387 */ /* 0x0003e20000100800 */
[----:B------:R-:W1:Y:S01]  /*8c50*/  LDCU UR4, c[0x0][0x3b0] ;  /* 0x00007600ff0477ac */ /* 0x000e620008000800 */
[----:B0-----:R-:W-:Y:S02]  /*8c60*/  PRMT R53, RZ, 0x7610, R53 ;  /* 0x00007610ff357816 */ /* 0x001fe40000000035 */
[----:B------:R-:W-:Y:S01]  /*8c70*/  IADD3.X R73, PT, PT, R9, UR5, RZ, P1, !PT ;  /* 0x0000000509497c10 */ /* 0x000fe20008ffe4ff */
[----:B------:R0:W-:Y:S01]  /*8c80*/  STL [R1+0x27c], R63 ;  /* 0x00027c3f01007387 */ /* 0x0001e20000100800 */
[----:B------:R-:W-:Y:S01]  /*8c90*/  PRMT R52, RZ, 0x7610, R52 ;  /* 0x00007610ff347816 */ /* 0x000fe20000000034 */
[----:B------:R-:W2:Y:S02]  /*8ca0*/  LDCU UR5, c[0x0][0x3b0] ;  /* 0x00007600ff0577ac */ /* 0x000ea40008000800 */
[----:B------:R1:W2:Y:S02]  /*8cb0*/  @!P0 LDG.E.U8 R53, desc[UR22][R62.64] ;  /* 0x000000163e358981 */ /* 0x0002a4000c1e1100 */
[----:B-1----:R-:W-:-:S02]  /*8cc0*/  @!P0 IMAD.MOV.U32 R62, RZ, RZ, R72 ;  /* 0x000000ffff3e8224 */ /* 0x002fc400078e0048 */
[----:B0-----:R-:W-:-:S05]  /*8cd0*/  @!P0 IMAD.MOV.U32 R63, RZ, RZ, R73 ;  /* 0x000000ffff3f8224 */ /* 0x001fca00078e0049 */
[----:B------:R0:W2:Y:S01]  /*8ce0*/  @!P0 LDG.E.U8 R52, desc[UR22][R62.64] ;  /* 0x000000163e348981 */ /* 0x0000a2000c1e1100 */
[----:B------:R-:W1:Y:S03]  /*8cf0*/  S2R R93, SR_TID.X ;  /* 0x00000000005d7919 */ /* 0x000e660000002100 */
[----:B------:R-:W-:Y:S01]  /*8d00*/  STS.U8 [R83+UR10+0xe80], R71 ;  /* 0x000e804753007988 */ /* 0x000fe2000800000a */
[----:B0-----:R-:W-:-:S03]  /*8d10*/  LOP3.LUT R62, R29, 0x60, RZ, 0x3c, !PT ;  /* 0x000000601d3e7812 */ /* 0x001fc600078e3cff */
[----:B------:R-:W-:Y:S04]  /*8d20*/  STS.U8 [R83+UR10+0x1e80], R70 ;  /* 0x001e804653007988 */ /* 0x000fe8000800000a */
        /* <DEDUP_REMOVED lines=13> */
[----:B------:R-:W-:Y:S01]  /*8e00*/  STS.U8 [R62+UR10+0x3b00], R34 ;  /* 0x003b00223e007988 */ /* 0x000fe2000800000a */
[----:B------:R-:W-:-:S03]  /*8e10*/  LOP3.LUT R29, R29, 0x70, RZ, 0x3c, !PT ;  /* 0x000000701d1d7812 */ /* 0x000fc600078e3cff */
[----:B------:R-:W-:Y:S04]  /*8e20*/  STS.U8 [R62+UR10+0xf00], R33 ;  /* 0x000f00213e007988 */ /* 0x000fe8000800000a */
[----:B------:R-:W-:Y:S04]  /*8e30*/  STS.U8 [R62+UR10+0x1f00], R32 ;  /* 0x001f00203e007988 */ /* 0x000fe8000800000a */
[----:B------:R-:W-:Y:S04]  /*8e40*/  STS.U8 [R62+UR10+0x2f00], R31 ;  /* 0x002f001f3e007988 */ /* 0x000fe8000800000a */
[----:B------:R1:W-:Y:S04]  /*8e50*/  STS.U8 [R62+UR10+0x3f00], R30 ;  /* 0x003f001e3e007988 */ /* 0x0003e8000800000a */
[----:B------:R-:W-:Y:S01]  /*8e60*/  STS.U8 [R29+UR10+0x380], R47 ;  /* 0x0003802f1d007988 */ /* 0x000fe2000800000a */
[----:B-1----:R-:W-:-:S03]  /*8e70*/  LOP3.LUT R30, R93, 0x1f, RZ, 0xc0, !PT ;  /* 0x0000001f5d1e7812 */ /* 0x002fc600078ec0ff */
[----:B------:R-:W-:Y:S02]  /*8e80*/  STS.U8 [R29+UR10+0x1380], R46 ;  /* 0x0013802e1d007988 */ /* 0x000fe4000800000a */
[----:B------:R-:W-:Y:S02]  /*8e90*/  IMAD R30, R30, UR7, RZ ;  /* 0x000000071e1e7c24 */ /* 0x000fe4000f8e02ff */
[----:B------:R-:W-:Y:S01]  /*8ea0*/  STS.U8 [R29+UR10+0x2380], R45 ;  /* 0x0023802d1d007988 */ /* 0x000fe2000800000a */
[----:B------:R-:W-:-:S03]  /*8eb0*/  IMAD R32, R92, UR4, RZ ;  /* 0x000000045c207c24 */ /* 0x000fc6000f8e02ff */
[----:B------:R-:W-:Y:S01]  /*8ec0*/  STS.U8 [R29+UR10+0x3380], R44 ;  /* 0x0033802c1d007988 */ /* 0x000fe2000800000a */
[----:B------:R-:W-:Y:S01]  /*8ed0*/  IADD3 R31, P0, PT, R30, UR18, RZ ;  /* 0x000000121e1f7c10 */ /* 0x000fe2000ff1e0ff */
[----:B------:R-:W-:Y:S01]  /*8ee0*/  IMAD R42, R28, UR4, RZ ;  /* 0x000000041c2a7c24 */ /* 0x000fe2000f8e02ff */
[----:B------:R-:W0:Y:S01]  /*8ef0*/  LDCU UR18, c[0x0][0x3b0] ;  /* 0x00007600ff1277ac */ /* 0x000e220008000800 */
[----:B------:R1:W-:Y:S04]  /*8f00*/  STS.U8 [R29+UR10+0x780], R39 ;  /* 0x000780271d007988 */ /* 0x0003e8000800000a */
[----:B----4-:R4:W-:Y:S04]  /*8f10*/  STS.U8 [R29+UR10+0x1780], R38 ;  /* 0x001780261d007988 */ /* 0x0109e8000800000a */
[----:B------:R-:W-:Y:S01]  /*8f20*/  STS.U8 [R29+UR10+0x2780], R51 ;  /* 0x002780331d007988 */ /* 0x000fe2000800000a */
[----:B------:R-:W-:Y:S01]  /*8f30*/  LEA.HI.X.SX32 R30, R30, UR19, 0x1, P0 ;  /* 0x000000131e1e7c11 */ /* 0x000fe200080f0eff */
[----:B------:R-:W-:-:S02]  /*8f40*/  IMAD R33, R86, UR4, RZ ;  /* 0x0000000456217c24 */ /* 0x000fc4000f8e02ff */
[----:B------:R-:W-:Y:S01]  /*8f50*/  STS.U8 [R29+UR10+0x3780], R60 ;  /* 0x0037803c1d007988 */ /* 0x000fe2000800000a */
[C---:B------:R-:W-:Y:S01]  /*8f60*/  IADD3 R28, P0, PT, R32.reuse, R31, RZ ;  /* 0x0000001f201c7210 */ /* 0x040fe20007f1e0ff */
[----:B-1----:R-:W-:Y:S01]  /*8f70*/  IMAD R39, R61, UR4, RZ ;  /* 0x000000043d277c24 */ /* 0x002fe2000f8e02ff */
[----:B------:R-:W1:Y:S01]  /*8f80*/  LDCU UR19, c[0x0][0x3b0] ;  /* 0x00007600ff1377ac */ /* 0x000e620008000800 */
[----:B------:R0:W-:Y:S04]  /*8f90*/  STS.U8 [R29+UR10+0xb80], R59 ;  /* 0x000b803b1d007988 */ /* 0x0001e8000800000a */
[----:B------:R-:W-:Y:S01]  /*8fa0*/  STS.U8 [R29+UR10+0x1b80], R58 ;  /* 0x001b803a1d007988 */ /* 0x000fe2000800000a */
[----:B------:R-:W-:Y:S01]  /*8fb0*/  LEA.HI.X.SX32 R32, R32, R30, 0x1, P0 ;  /* 0x0000001e20207211 */ /* 0x000fe200000f0eff */
[----:B------:R-:W-:-:S02]  /*8fc0*/  IMAD R61, R11, UR30, RZ ;  /* 0x0000001e0b3d7c24 */ /* 0x000fc4000f8e02ff */
[----:B------:R-:W-:Y:S02]  /*8fd0*/  IMAD R41, R78, UR4, RZ ;  /* 0x000000044e297c24 */ /* 0x000fe4000f8e02ff */
[----:B------:R-:W-:Y:S02]  /*8fe0*/  IMAD R43, R27, UR4, RZ ;  /* 0x000000041b2b7c24 */ /* 0x000fe4000f8e02ff */
[----:B------:R-:W-:Y:S02]  /*8ff0*/  IMAD R46, R24, UR12, RZ ;  /* 0x0000000c182e7c24 */ /* 0x000fe4000f8e02ff */
[----:B----4-:R-:W-:Y:S01]  /*9000*/  IMAD R38, R67, UR4, RZ ;  /* 0x0000000443267c24 */ /* 0x010fe2000f8e02ff */
[----:B---3--:R-:W-:Y:S04]  /*9010*/  STS.U8 [R29+UR10+0x2b80], R57 ;  /* 0x002b80391d007988 */ /* 0x008fe8000800000a */
[----:B------:R3:W-:Y:S01]  /*9020*/  STS.U8 [R29+UR10+0x3b80], R56 ;  /* 0x003b80381d007988 */ /* 0x0007e2000800000a */
[----:B------:R-:W-:-:S02]  /*9030*/  IMAD R49, R22, UR16, RZ ;  /* 0x0000001016317c24 */ /* 0x000fc4000f8e02ff */
[----:B------:R-:W-:Y:S01]  /*9040*/  IMAD R48, R23, UR15, RZ ;  /* 0x0000000f17307c24 */ /* 0x000fe2000f8e02ff */
[-C--:B------:R-:W-:Y:S01]  /*9050*/  IADD3 R23, P1, PT, R38, R31.reuse, RZ ;  /* 0x0000001f26177210 */ /* 0x080fe20007f3e0ff */
[----:B0-----:R-:W-:Y:S02]  /*9060*/  IMAD R59, R13, UR18, RZ ;  /* 0x000000120d3b7c24 */ /* 0x001fe4000f8e02ff */
[----:B---3--:R-:W-:Y:S02]  /*9070*/  IMAD R56, R16, UR27, RZ ;  /* 0x0000001b10387c24 */ /* 0x008fe4000f8e02ff */
[----:B------:R-:W-:Y:S01]  /*9080*/  IMAD R34, R80, UR4, RZ ;  /* 0x0000000450227c24 */ /* 0x000fe2000f8e02ff */
[----:B------:R-:W-:Y:S01]  /*9090*/  STS.U8 [R29+UR10+0xf80], R55 ;  /* 0x000f80371d007988 */ /* 0x000fe2000800000a */
[----:B------:R-:W-:Y:S01]  /*90a0*/  IMAD R37, R76, UR4, RZ ;  /* 0x000000044c257c24 */ /* 0x000fe2000f8e02ff */
[----:B------:R-:W-:Y:S01]  /*90b0*/  LEA.HI.X.SX32 R22, R38, R30, 0x1, P1 ;  /* 0x0000001e26167211 */ /* 0x000fe200008f0eff */
[----:B------:R-:W-:Y:S01]  /*90c0*/  IMAD R51, R20, UR20, RZ ;  /* 0x0000001414337c24 */ /* 0x000fe2000f8e02ff */
[-C--:B------:R-:W-:Y:S01]  /*90d0*/  IADD3 R20, P1, PT, R42, R31.reuse, RZ ;  /* 0x0000001f2a147210 */ /* 0x080fe20007f3e0ff */
[----:B--2---:R-:W-:Y:S04]  /*90e0*/  STS.U8 [R29+UR10+0x1f80], R54 ;  /* 0x001f80361d007988 */ /* 0x004fe8000800000a */
[----:B------:R-:W-:Y:S04]  /*90f0*/  STS.U8 [R29+UR10+0x2f80], R53 ;  /* 0x002f80351d007988 */ /* 0x000fe8000800000a */
[----:B------:R0:W-:Y:S02]  /*9100*/  STS.U8 [R29+UR10+0x3f80], R52 ;  /* 0x003f80341d007988 */ /* 0x0001e4000800000a */
[----:B0-----:R-:W-:-:S04]  /*9110*/  IADD3 R29, P0, PT, R33, R31, RZ ;  /* 0x0000001f211d7210 */ /* 0x001fc80007f1e0ff */
[----:B------:R-:W-:Y:S02]  /*9120*/  LEA.HI.X.SX32 R11, R33, R30, 0x1, P0 ;  /* 0x0000001e210b7211 */ /* 0x000fe400000f0eff */
[----:B------:R-:W-:-:S04]  /*9130*/  IADD3 R91, P0, PT, R39, R31, RZ ;  /* 0x0000001f275b7210 */ /* 0x000fc80007f1e0ff */
[----:B------:R-:W-:Y:S02]  /*9140*/  LEA.HI.X.SX32 R92, R39, R30, 0x1, P0 ;  /* 0x0000001e275c7211 */ /* 0x000fe400000f0eff */
[----:B------:R-:W-:-:S04]  /*9150*/  IADD3 R89, P0, PT, R41, R31, RZ ;  /* 0x0000001f29597210 */ /* 0x000fc80007f1e0ff */
[----:B------:R-:W-:Y:S02]  /*9160*/  LEA.HI.X.SX32 R90, R41, R30, 0x1, P0 ;  /* 0x0000001e295a7211 */ /* 0x000fe400000f0eff */
[----:B------:R-:W-:-:S04]  /*9170*/  IADD3 R87, P0, PT, R43, R31, RZ ;  /* 0x0000001f2b577210 */ /* 0x000fc80007f1e0ff */
[-C--:B------:R-:W-:Y:S02]  /*9180*/  LEA.HI.X.SX32 R88, R43, R30.reuse, 0x1, P0 ;  /* 0x0000001e2b587211 */ /* 0x080fe400000f0eff */
[CC--:B------:R-:W-:Y:S01]  /*9190*/  IADD3 R16, P0, PT, R46.reuse, R31.reuse, RZ ;  /* 0x0000001f2e107210 */ /* 0x0c0fe20007f1e0ff */
[----:B------:R-:W0:Y:S03]  /*91a0*/  S2R R33, SR_TID.X ;  /* 0x0000000000217919 */ /* 0x000e260000002100 */
[----:B------:R-:W-:Y:S02]  /*91b0*/  LEA.HI.X.SX32 R13, R46, R30, 0x1, P0 ;  /* 0x0000001e2e0d7211 */ /* 0x000fe400000f0eff */
[----:B------:R-:W-:Y:S01]  /*91c0*/  IADD3 R80, P0, PT, R49, R31, RZ ;  /* 0x0000001f31507210 */ /* 0x000fe20007f1e0ff */
[----:B------:R-:W-:-:S03]  /*91d0*/  IMAD R44, R26, UR4, RZ ;  /* 0x000000041a2c7c24 */ /* 0x000fc6000f8e02ff */
[-C--:B------:R-:W-:Y:S02]  /*91e0*/  LEA.HI.X.SX32 R81, R49, R30.reuse, 0x1, P0 ;  /* 0x0000001e31517211 */ /* 0x080fe400000f0eff */
[----:B------:R-:W2:Y:S01]  /*91f0*/  LDC R49, c[0x0][0x3a0] ;  /* 0x0000e800ff317b82 */ /* 0x000ea20000000800 */
[----:B------:R-:W-:Y:S01]  /*9200*/  IMAD R53, R18, UR24, RZ ;  /* 0x0000001812357c24 */ /* 0x000fe2000f8e02ff */
[-C--:B------:R-:W-:Y:S01]  /*9210*/  IADD3 R93, P2, PT, R37, R31.reuse, RZ ;  /* 0x0000001f255d7210 */ /* 0x080fe20007f5e0ff */
[----:B------:R-:W-:Y:S01]  /*9220*/  IMAD R45, R25, UR5, RZ ;  /* 0x00000005192d7c24 */ /* 0x000fe2000f8e02ff */
[-C--:B------:R-:W-:Y:S01]  /*9230*/  LEA.HI.X.SX32 R18, R42, R30.reuse, 0x1, P1 ;  /* 0x0000001e2a127211 */ /* 0x080fe200008f0eff */
[----:B------:R-:W-:Y:S01]  /*9240*/  IMAD R54, R17, UR25, RZ ;  /* 0x0000001911367c24 */ /* 0x000fe2000f8e02ff */
[-C--:B------:R-:W-:Y:S01]  /*9250*/  IADD3 R17, P1, PT, R44, R31.reuse, RZ ;  /* 0x0000001f2c117210 */ /* 0x080fe20007f3e0ff */
[----:B------:R-:W-:Y:S01]  /*9260*/  IMAD R47, R64, UR14, RZ ;  /* 0x0000000e402f7c24 */ /* 0x000fe2000f8e02ff */
[-C--:B------:R-:W-:Y:S01]  /*9270*/  LEA.HI.X.SX32 R37, R37, R30.reuse, 0x1, P2 ;  /* 0x0000001e25257211 */ /* 0x080fe200010f0eff */
[----:B------:R-:W-:Y:S01]  /*9280*/  IMAD R58, R14, UR29, RZ ;  /* 0x0000001d0e3a7c24 */ /* 0x000fe2000f8e02ff */
[----:B------:R-:W-:Y:S01]  /*9290*/  IADD3 R85, P2, PT, R45, R31, RZ ;  /* 0x0000001f2d557210 */ /* 0x000fe20007f5e0ff */
[----:B------:R-:W-:Y:S01]  /*92a0*/  IMAD R52, R19, UR21, RZ ;  /* 0x0000001513347c24 */ /* 0x000fe2000f8e02ff */
[----:B------:R-:W-:-:S02]  /*92b0*/  LEA.HI.X.SX32 R14, R44, R30, 0x1, P1 ;  /* 0x0000001e2c0e7211 */ /* 0x000fc400008f0eff */
[-C--:B------:R-:W-:Y:S01]  /*92c0*/  IADD3 R83, P1, PT, R47, R31.reuse, RZ ;  /* 0x0000001f2f537210 */ /* 0x080fe20007f3e0ff */
[----:B------:R-:W-:Y:S01]  /*92d0*/  IMAD R57, R15, UR28, RZ ;  /* 0x0000001c0f397c24 */ /* 0x000fe2000f8e02ff */
[-C--:B------:R-:W-:Y:S01]  /*92e0*/  LEA.HI.X.SX32 R86, R45, R30.reuse, 0x1, P2 ;  /* 0x0000001e2d567211 */ /* 0x080fe200010f0eff */
[----:B------:R-:W-:Y:S01]  /*92f0*/  IMAD R55, R66, UR26, RZ ;  /* 0x0000001a42377c24 */ /* 0x000fe2000f8e02ff */
[-C--:B------:R-:W-:Y:S02]  /*9300*/  IADD3 R15, P2, PT, R48, R31.reuse, RZ ;  /* 0x0000001f300f7210 */ /* 0x080fe40007f5e0ff */
[-C--:B------:R-:W-:Y:S02]  /*9310*/  LEA.HI.X.SX32 R84, R47, R30.reuse, 0x1, P1 ;  /* 0x0000001e2f547211 */ /* 0x080fe400008f0eff */
[----:B------:R-:W-:Y:S01]  /*9320*/  IADD3 R47, P0, PT, R52, R31, RZ ;  /* 0x0000001f342f7210 */ /* 0x000fe20007f1e0ff */
[----:B-1----:R-:W-:Y:S01]  /*9330*/  IMAD R60, R12, UR19, RZ ;  /* 0x000000130c3c7c24 */ /* 0x002fe2000f8e02ff */
[----:B------:R-:W-:Y:S01]  /*9340*/  STL [R1+0x288], R72 ;  /* 0x0002884801007387 */ /* 0x000fe20000100800 */
[----:B------:R-:W-:-:S02]  /*9350*/  LEA.HI.X.SX32 R12, R48, R30, 0x1, P2 ;  /* 0x0000001e300c7211 */ /* 0x000fc400010f0eff */
[----:B------:R-:W-:Y:S01]  /*9360*/  LEA.HI.X.SX32 R48, R52, R30, 0x1, P0 ;  /* 0x0000001e34307211 */ /* 0x000fe200000f0eff */
[----:B------:R1:W-:Y:S01]  /*9370*/  STL [R1+0x284], R73 ;  /* 0x0002844901007387 */ /* 0x0003e20000100800 */
[----:B------:R-:W-:Y:S01]  /*9380*/  IMAD R50, R21, UR17, RZ ;  /* 0x0000001115327c24 */ /* 0x000fe2000f8e02ff */
[-C--:B------:R-:W-:Y:S01]  /*9390*/  IADD3 R27, P6, PT, R34, R31.reuse, RZ ;  /* 0x0000001f221b7210 */ /* 0x080fe20007fde0ff */
[----:B--2---:R-:W-:Y:S01]  /*93a0*/  VIADD R64, R49, 0x1f ;  /* 0x0000001f31407836 */ /* 0x004fe20000000000 */
[----:B-1----:R-:W-:Y:S01]  /*93b0*/  IADD3 R73, P0, PT, R55, R31, RZ ;  /* 0x0000001f37497210 */ /* 0x002fe20007f1e0ff */
[----:B------:R-:W-:-:S03]  /*93c0*/  IMAD R36, R77, UR4, RZ ;  /* 0x000000044d247c24 */ /* 0x000fc6000f8e02ff */
[-C--:B------:R-:W-:Y:S01]  /*93d0*/  LEA.HI.X.SX32 R74, R55, R30.reuse, 0x1, P0 ;  /* 0x0000001e374a7211 */ /* 0x080fe200000f0eff */
[----:B------:R-:W-:Y:S01]  /*93e0*/  IMAD R62, R10, UR31, RZ ;  /* 0x0000001f0a3e7c24 */ /* 0x000fe2000f8e02ff */
[-C--:B------:R-:W-:Y:S02]  /*93f0*/  IADD3 R41, P0, PT, R58, R31.reuse, RZ ;  /* 0x0000001f3a297210 */ /* 0x080fe40007f1e0ff */
[-C--:B------:R-:W-:Y:S02]  /*9400*/  IADD3 R10, P1, PT, R50, R31.reuse, RZ ;  /* 0x0000001f320a7210 */ /* 0x080fe40007f3e0ff */
[----:B------:R-:W-:Y:S01]  /*9410*/  IADD3 R77, P2, PT, R51, R31, RZ ;  /* 0x0000001f334d7210 */ /* 0x000fe20007f5e0ff */
[----:B------:R-:W-:Y:S01]  /*9420*/  IMAD R35, R79, UR4, RZ ;  /* 0x000000044f237c24 */ /* 0x000fe2000f8e02ff */
[-C--:B------:R-:W-:Y:S02]  /*9430*/  LEA.HI.X.SX32 R26, R34, R30.reuse, 0x1, P6 ;  /* 0x0000001e221a7211 */ /* 0x080fe400030f0eff */
[----:B------:R-:W-:-:S02]  /*9440*/  LEA.HI.X.SX32 R42, R58, R30, 0x1, P0 ;  /* 0x0000001e3a2a7211 */ /* 0x000fc400000f0eff */
[----:B0-----:R-:W-:Y:S02]  /*9450*/  LOP3.LUT R34, R33, 0x1f, RZ, 0xc0, !PT ;  /* 0x0000001f21227812 */ /* 0x001fe400078ec0ff */
[----:B------:R-:W-:Y:S01]  /*9460*/  ISETP.GT.AND P0, PT, R64, 0x1f, PT ;  /* 0x0000001f4000780c */ /* 0x000fe20003f04270 */
[----:B------:R-:W-:Y:S01]  /*9470*/  IMAD R40, R82, UR4, RZ ;  /* 0x0000000452287c24 */ /* 0x000fe2000f8e02ff */
[-C--:B------:R-:W-:Y:S01]  /*9480*/  LEA.HI.X.SX32 R50, R50, R30.reuse, 0x1, P1 ;  /* 0x0000001e32327211 */ /* 0x080fe200008f0eff */
[----:B------:R-:W-:Y:S01]  /*9490*/  IMAD R63, R0, UR32, RZ ;  /* 0x00000020003f7c24 */ /* 0x000fe2000f8e02ff */
[----:B------:R-:W-:Y:S01]  /*94a0*/  LEA.HI.X.SX32 R79, R51, R30, 0x1, P2 ;  /* 0x0000001e334f7211 */ /* 0x000fe200010f0eff */
[----:B------:R-:W5:Y:S01]  /*94b0*/  LDL.LU R82, [R1+0x7a8] ;  /* 0x0007a80001527983 */ /* 0x000f620000300800 */
[-C--:B------:R-:W-:Y:S02]  /*94c0*/  IADD3 R75, P1, PT, R53, R31.reuse, RZ ;  /* 0x0000001f354b7210 */ /* 0x080fe40007f3e0ff */
[----:B------:R-:W-:Y:S01]  /*94d0*/  IADD3 R45, P2, PT, R54, R31, RZ ;  /* 0x0000001f362d7210 */ /* 0x000fe20007f5e0ff */
[----:B------:R-:W5:Y:S01]  /*94e0*/  LDL.LU R78, [R1+0x7a4] ;  /* 0x0007a400014e7983 */ /* 0x000f620000300800 */
[----:B------:R-:W-:-:S02]  /*94f0*/  ISETP.LT.AND P0, PT, R34, R49, P0 ;  /* 0x000000312200720c */ /* 0x000fc40000701270 */
[-C--:B------:R-:W-:Y:S02]  /*9500*/  LEA.HI.X.SX32 R76, R53, R30.reuse, 0x1, P1 ;  /* 0x0000001e354c7211 */ /* 0x080fe400008f0eff */
[----:B------:R-:W-:Y:S02]  /*9510*/  LEA.HI.X.SX32 R46, R54, R30, 0x1, P2 ;  /* 0x0000001e362e7211 */ /* 0x000fe400010f0eff */
[-C--:B------:R-:W-:Y:S02]  /*9520*/  IADD3 R0, P5, PT, R35, R31.reuse, RZ ;  /* 0x0000001f23007210 */ /* 0x080fe40007fbe0ff */
[-C--:B------:R-:W-:Y:S02]  /*9530*/  IADD3 R25, P3, PT, R36, R31.reuse, RZ ;  /* 0x0000001f24197210 */ /* 0x080fe40007f7e0ff */
[-C--:B------:R-:W-:Y:S02]  /*9540*/  IADD3 R21, P6, PT, R40, R31.reuse, RZ ;  /* 0x0000001f28157210 */ /* 0x080fe40007fde0ff */
[----:B------:R-:W-:-:S02]  /*9550*/  IADD3 R43, P1, PT, R56, R31, RZ ;  /* 0x0000001f382b7210 */ /* 0x000fc40007f3e0ff */
[----:B------:R-:W-:Y:S02]  /*9560*/  IADD3 R71, P2, PT, R57, R31, RZ ;  /* 0x0000001f39477210 */ /* 0x000fe40007f5e0ff */
[-C--:B------:R-:W-:Y:S02]  /*9570*/  LEA.HI.X.SX32 R35, R35, R30.reuse, 0x1, P5 ;  /* 0x0000001e23237211 */ /* 0x080fe400028f0eff */
[-C--:B------:R-:W-:Y:S02]  /*9580*/  LEA.HI.X.SX32 R24, R36, R30.reuse, 0x1, P3 ;  /* 0x0000001e24187211 */ /* 0x080fe400018f0eff */
[-C--:B------:R-:W-:Y:S02]  /*9590*/  LEA.HI.X.SX32 R19, R40, R30.reuse, 0x1, P6 ;  /* 0x0000001e28137211 */ /* 0x080fe400030f0eff */
[-C--:B------:R-:W-:Y:S02]  /*95a0*/  LEA.HI.X.SX32 R44, R56, R30.reuse, 0x1, P1 ;  /* 0x0000001e382c7211 */ /* 0x080fe400008f0eff */
[----:B------:R-:W-:-:S02]  /*95b0*/  LEA.HI.X.SX32 R72, R57, R30, 0x1, P2 ;  /* 0x0000001e39487211 */ /* 0x000fc400010f0eff */
[-C--:B------:R-:W-:Y:S02]  /*95c0*/  IADD3 R69, P1, PT, R59, R31.reuse, RZ ;  /* 0x0000001f3b457210 */ /* 0x080fe40007f3e0ff */
[-C--:B------:R-:W-:Y:S02]  /*95d0*/  IADD3 R39, P2, PT, R60, R31.reuse, RZ ;  /* 0x0000001f3c277210 */ /* 0x080fe40007f5e0ff */
[-C--:B------:R-:W-:Y:S02]  /*95e0*/  IADD3 R67, P3, PT, R61, R31.reuse, RZ ;  /* 0x0000001f3d437210 */ /* 0x080fe40007f7e0ff */
[-C--:B------:R-:W-:Y:S02]  /*95f0*/  IADD3 R36, P5, PT, R62, R31.reuse, RZ ;  /* 0x0000001f3e247210 */ /* 0x080fe40007fbe0ff */
[----:B------:R-:W-:Y:S01]  /*9600*/  IADD3 R65, P6, PT, R63, R31, RZ ;  /* 0x0000001f3f417210 */ /* 0x000fe20007fde0ff */
[----:B------:R-:W-:Y:S01]  /*9610*/  STL [R1+0x290], R28 ;  /* 0x0002901c01007387 */ /* 0x000fe20000100800 */
[----:B------:R-:W-:-:S02]  /*9620*/  LEA.HI.X.SX32 R70, R59, R30, 0x1, P1 ;  /* 0x0000001e3b467211 */ /* 0x000fc400008f0eff */
[-C--:B------:R-:W-:Y:S01]  /*9630*/  LEA.HI.X.SX32 R40, R60, R30.reuse, 0x1, P2 ;  /* 0x0000001e3c287211 */ /* 0x080fe200010f0eff */
[----:B------:R0:W-:Y:S01]  /*9640*/  STL [R1+0x28c], R32 ;  /* 0x00028c2001007387 */ /* 0x0001e20000100800 */
[-C--:B------:R-:W-:Y:S02]  /*9650*/  LEA.HI.X.SX32 R68, R61, R30.reuse, 0x1, P3 ;  /* 0x0000001e3d447211 */ /* 0x080fe400018f0eff */
[-C--:B------:R-:W-:Y:S02]  /*9660*/  LEA.HI.X.SX32 R38, R62, R30.reuse, 0x1, P5 ;  /* 0x0000001e3e267211 */ /* 0x080fe400028f0eff */
[----:B------:R-:W-:Y:S02]  /*9670*/  LEA.HI.X.SX32 R66, R63, R30, 0x1, P6 ;  /* 0x0000001e3f427211 */ /* 0x000fe400030f0eff */
[----:B------:R-:W-:Y:S01]  /*9680*/  LOP3.LUT R34, R33, 0x7f, RZ, 0xc0, !PT ;  /* 0x0000007f21227812 */ /* 0x000fe200078ec0ff */
[----:B------:R-:W-:Y:S01]  /*9690*/  @P0 IMAD.MOV.U32 R33, RZ, RZ, R32 ;  /* 0x000000ffff210224 */ /* 0x000fe200078e0020 */
[----:B------:R-:W-:Y:S01]  /*96a0*/  PRMT R30, RZ, 0x7610, R30 ;  /* 0x00007610ff1e7816 */ /* 0x000fe2000000001e */
[----:B0-----:R-:W-:-:S05]  /*96b0*/  @P0 IMAD.MOV.U32 R32, RZ, RZ, R28 ;  /* 0x000000ffff200224 */ /* 0x001fca00078e001c */
[----:B------:R0:W2:Y:S02]  /*96c0*/  @P0 LDG.E.U8 R30, desc[UR22][R32.64] ;  /* 0x00000016201e0981 */ /* 0x0000a4000c1e1100 */
[----:B0-----:R-:W-:Y:S02]  /*96d0*/  @P0 IMAD.MOV.U32 R32, RZ, RZ, R27 ;  /* 0x000000ffff200224 */ /* 0x001fe400078e001b */
[----:B------:R-:W-:Y:S01]  /*96e0*/  @P0 IMAD.MOV.U32 R33, RZ, RZ, R26 ;  /* 0x000000ffff210224 */ /* 0x000fe200078e001a */
[----:B--2---:R0:W-:Y:S02]  /*96f0*/  STS.U8 [R34+UR10+0x8000], R30 ;  /* 0x0080001e22007988 */ /* 0x0041e4000800000a */
[----:B0-----:R-:W-:-:S06]  /*9700*/  PRMT R30, RZ, 0x7610, R30 ;  /* 0x00007610ff1e7816 */ /* 0x001fcc000000001e */
        /* <DEDUP_REMOVED lines=70> */
[----:B------:R0:W2:Y:S01]  /*9b70*/  @P0 LDG.E.U8 R30, desc[UR22][R32.64] ;  /* 0x00000016201e0981 */ /* 0x0000a2000c1e1100 */
[----:B------:R-:W-:Y:S01]  /*9b80*/  @P0 IMAD.MOV.U32 R31, RZ, RZ, R11 ;  /* 0x000000ffff1f0224 */ /* 0x000fe200078e000b */
[----:B0-----:R-:W-:Y:S02]  /*9b90*/  PRMT R32, RZ, 0x7610, R32 ;  /* 0x00007610ff207816 */ /* 0x001fe40000000020 */
[----:B------:R-:W-:Y:S04]  /*9ba0*/  STL [R1+0x298], R29 ;  /* 0x0002981d01007387 */ /* 0x000fe80000100800 */
[----:B--2---:R0:W-:Y:S02]  /*9bb0*/  STS.U8 [R34+UR10+0x8f00], R30 ;  /* 0x008f001e22007988 */ /* 0x0041e4000800000a */
[----:B0-----:R-:W-:-:S05]  /*9bc0*/  @P0 IMAD.MOV.U32 R30, RZ, RZ, R29 ;  /* 0x000000ffff1e0224 */ /* 0x001fca00078e001d */
[----:B------:R0:W2:Y:S01]  /*9bd0*/  @P0 LDG.E.U8 R32, desc[UR22][R30.64] ;  /* 0x000000161e200981 */ /* 0x0000a2000c1e1100 */
[----:B------:R-:W1:Y:S01]  /*9be0*/  S2R R29, SR_TID.X ;  /* 0x00000000001d7919 */ /* 0x000e620000002100 */
[----:B------:R-:W-:Y:S01]  /*9bf0*/  @P0 IMAD.MOV.U32 R33, RZ, RZ, R35 ;  /* 0x000000ffff210224 */ /* 0x000fe200078e0023 */
[----:B0-----:R-:W-:Y:S02]  /*9c00*/  PRMT R30, RZ, 0x7610, R30 ;  /* 0x00007610ff1e7816 */ /* 0x001fe4000000001e */
[----:B-1----:R-:W-:-:S04]  /*9c10*/  LOP3.LUT R29, R29, 0x7f, RZ, 0xc0, !PT ;  /* 0x0000007f1d1d7812 */ /* 0x002fc800078ec0ff */
[----:B------:R-:W-:-:S05]  /*9c20*/  LOP3.LUT R29, R29, 0x10, RZ, 0x3c, !PT ;  /* 0x000000101d1d7812 */ /* 0x000fca00078e3cff */
[----:B--2---:R0:W-:Y:S02]  /*9c30*/  STS.U8 [R29+UR10+0x8080], R32 ;  /* 0x008080201d007988 */ /* 0x0041e4000800000a */
        /* <DEDUP_REMOVED lines=64> */
[----:B------:R-:W-:Y:S04]  /*a040*/  STL [R1+0x2a0], R27 ;  /* 0x0002a01b01007387 */ /* 0x000fe80000100800 */
[----:B------:R-:W-:Y:S04]  /*a050*/  STL [R1+0x2b0], R25 ;  /* 0x0002b01901007387 */ /* 0x000fe80000100800 */
[----:B------:R-:W-:Y:S04]  /*a060*/  STL [R1+0x2a8], R0 ;  /* 0x0002a80001007387 */ /* 0x000fe80000100800 */
[----:B------:R-:W-:Y:S04]  /*a070*/  STL [R1+0x2c0], R23 ;  /* 0x0002c01701007387 */ /* 0x000fe80000100800 */
[----:B------:R-:W-:Y:S04]  /*a080*/  STL [R1+0x2b8], R93 ;  /* 0x0002b85d01007387 */ /* 0x000fe80000100800 */
[----:B--2---:R0:W-:Y:S02]  /*a090*/  STS.U8 [R29+UR10+0x8d80], R30 ;  /* 0x008d801e1d007988 */ /* 0x0041e4000800000a */
[----:B0-----:R-:W-:-:S06]  /*a0a0*/  PRMT R30, RZ, 0x7610, R30 ;  /* 0x00007610ff1e7816 */ /* 0x001fcc000000001e */
[----:B------:R0:W2:Y:S04]  /*a0b0*/  @P0 LDG.E.U8 R30, desc[UR22][R32.64] ;  /* 0x00000016201e0981 */ /* 0x0000a8000c1e1100 */
[----:B------:R-:W-:Y:S04]  /*a0c0*/  STL [R1+0x294], R11 ;  /* 0x0002940b01007387 */ /* 0x000fe80000100800 */
[----:B------:R1:W-:Y:S04]  /*a0d0*/  STL [R1+0x29c], R26 ;  /* 0x00029c1a01007387 */ /* 0x0003e80000100800 */
[----:B------:R-:W-:Y:S04]  /*a0e0*/  STL [R1+0x2c8], R91 ;  /* 0x0002c85b01007387 */ /* 0x000fe80000100800 */
[----:B------:R-:W-:Y:S04]  /*a0f0*/  STL [R1+0x2d0], R21 ;  /* 0x0002d01501007387 */ /* 0x000fe80000100800 */
[----:B------:R-:W-:Y:S04]  /*a100*/  STL [R1+0x2a4], R35 ;  /* 0x0002a42301007387 */ /* 0x000fe80000100800 */
[----:B------:R3:W-:Y:S04]  /*a110*/  STL [R1+0x2ac], R24 ;  /* 0x0002ac1801007387 */ /* 0x0007e80000100800 */
[----:B------:R-:W-:Y:S04]  /*a120*/  STL [R1+0x2b4], R37 ;  /* 0x0002b42501007387 */ /* 0x000fe80000100800 */
[----:B------:R4:W-:Y:S04]  /*a130*/  STL [R1+0x2bc], R22 ;  /* 0x0002bc1601007387 */ /* 0x0009e80000100800 */
[----:B------:R-:W-:Y:S04]  /*a140*/  STL [R1+0x2c4], R92 ;  /* 0x0002c45c01007387 */ /* 0x000fe80000100800 */
[----:B------:R-:W-:Y:S04]  /*a150*/  STL [R1+0x2e0], R20 ;  /* 0x0002e01401007387 */ /* 0x000fe80000100800 */
[----:B------:R0:W-:Y:S04]  /*a160*/  STL [R1+0x2cc], R19 ;  /* 0x0002cc1301007387 */ /* 0x0001e80000100800 */
[----:B------:R-:W-:Y:S04]  /*a170*/  STL [R1+0x2d8], R89 ;  /* 0x0002d85901007387 */ /* 0x000fe80000100800 */
[----:B------:R-:W-:Y:S04]  /*a180*/  STL [R1+0x2d4], R90 ;  /* 0x0002d45a01007387 */ /* 0x000fe80000100800 */
[----:B------:R0:W-:Y:S04]  /*a190*/  STL [R1+0x2dc], R18 ;  /* 0x0002dc1201007387 */ /* 0x0001e80000100800 */
[----:B------:R-:W-:Y:S04]  /*a1a0*/  STL [R1+0x2e8], R87 ;  /* 0x0002e85701007387 */ /* 0x000fe80000100800 */
[----:B------:R-:W-:Y:S04]  /*a1b0*/  STL [R1+0x2f0], R17 ;  /* 0x0002f01101007387 */ /* 0x000fe80000100800 */
        /* <DEDUP_REMOVED lines=12> */
[----:B------:R-:W-:Y:S04]  /*a280*/  STL [R1+0x314], R81 ;  /* 0x0003145101007387 */ /* 0x000fe80000100800 */
[----:B------:R-:W-:Y:S04]  /*a290*/  STL [R1+0x328], R77 ;  /* 0x0003284d01007387 */ /* 0x000fe80000100800 */
[----:B------:R-:W-:Y:S04]  /*a2a0*/  STL [R1+0x31c], R50 ;  /* 0x00031c3201007387 */ /* 0x000fe80000100800 */
[----:B------:R-:W-:Y:S04]  /*a2b0*/  STL [R1+0x324], R79 ;  /* 0x0003244f01007387 */ /* 0x000fe80000100800 */
[----:B------:R-:W-:Y:S04]  /*a2c0*/  STL [R1+0x330], R47 ;  /* 0x0003302f01007387 */ /* 0x000fe80000100800 */
[----:B------:R-:W-:Y:S04]  /*a2d0*/  STL [R1+0x338], R75 ;  /* 0x0003384b01007387 */ /* 0x000fe80000100800 */
[----:B------:R-:W-:Y:S01]  /*a2e0*/  STL [R1+0x340], R45 ;  /* 0x0003402d01007387 */ /* 0x000fe20000100800 */
[----:B0-----:R-:W-:-:S03]  /*a2f0*/  @P0 IMAD.MOV.U32 R32, RZ, RZ, R65 ;  /* 0x000000ffff200224 */ /* 0x001fc600078e0041 */
[----:B------:R-:W-:Y:S01]  /*a300*/  STL [R1+0x32c], R48 ;  /* 0x00032c3001007387 */ /* 0x000fe20000100800 */
[----:B------:R-:W-:-:S03]  /*a310*/  @P0 IMAD.MOV.U32 R33, RZ, RZ, R66 ;  /* 0x000000ffff210224 */ /* 0x000fc600078e0042 */
        /* <DEDUP_REMOVED lines=20> */
[----:B------:R0:W5:Y:S04]  /*a460*/  LDL.LU R28, [R1+0x7a0] ;  /* 0x0007a000011c7983 */ /* 0x0001680000300800 */
[----:B-1----:R0:W5:Y:S04]  /*a470*/  LDL.LU R26, [R1+0x79c] ;  /* 0x00079c00011a7983 */ /* 0x0021680000300800 */
[----:B------:R0:W5:Y:S04]  /*a480*/  LDL.LU R27, [R1+0x798] ;  /* 0x00079800011b7983 */ /* 0x0001680000300800 */
[----:B---3--:R0:W5:Y:S04]  /*a490*/  LDL.LU R24, [R1+0x794] ;  /* 0x0007940001187983 */ /* 0x0081680000300800 */
[----:B------:R0:W5:Y:S04]  /*a4a0*/  LDL.LU R25, [R1+0x790] ;  /* 0x0007900001197983 */ /* 0x0001680000300800 */
[----:B----4-:R0:W5:Y:S04]  /*a4b0*/  LDL.LU R22, [R1+0x78c] ;  /* 0x00078c0001167983 */ /* 0x0101680000300800 */
[----:B------:R0:W5:Y:S04]  /*a4c0*/  LDL.LU R23, [R1+0x788] ;  /* 0x0007880001177983 */ /* 0x0001680000300800 */
        /* <DEDUP_REMOVED lines=11> */
[----:B--2---:R1:W-:Y:S04]  /*a580*/  STS.U8 [R29+UR10+0x8e80], R30 ;  /* 0x008e801e1d007988 */ /* 0x0043e8000800000a */
[----:B------:R0:W5:Y:S04]  /*a590*/  LDL.LU R11, [R1+0x758] ;  /* 0x00075800010b7983 */ /* 0x0001680000300800 */
[----:B------:R0:W5:Y:S01]  /*a5a0*/  LDL.LU R0, [R1+0x754] ;  /* 0x0007540001007983 */ /* 0x0001620000300800 */
[----:B-1----:R-:W-:-:S06]  /*a5b0*/  PRMT R30, RZ, 0x7610, R30 ;  /* 0x00007610ff1e7816 */ /* 0x002fcc000000001e */
[----:B------:R-:W2:Y:S01]  /*a5c0*/  @P0 LDG.E.U8 R30, desc[UR22][R32.64] ;  /* 0x00000016201e0981 */ /* 0x000ea2000c1e1100 */
[----:B------:R-:W-:-:S04]  /*a5d0*/  ISETP.NE.U32.AND P0, PT, RZ, UR13, PT ;  /* 0x0000000dff007c0c */ /* 0x000fc8000bf05070 */
[C---:B------:R-:W-:Y:S02]  /*a5e0*/  ISETP.LT.OR P1, PT, R64.reuse, 0x20, P0 ;  /* 0x000000204000780c */ /* 0x040fe40000721670 */
[----:B------:R-:W-:Y:S01]  /*a5f0*/  ISETP.GE.AND P2, PT, R64, 0x40, PT ;  /* 0x000000404000780c */ /* 0x000fe20003f46270 */
[----:B--2---:R0:W-:Y:S01]  /*a600*/  STS.U8 [R29+UR10+0x8f80], R30 ;  /* 0x008f801e1d007988 */ /* 0x0041e2000800000a */
[----:B------:R1:W-:Y:S06]  /*a610*/  MEMBAR.ALL.CTA ;  /* 0x0000000000007992 */ /* 0x0003ec0000008000 */
[----:B-1----:R-:W1:Y:S02]  /*a620*/  FENCE.VIEW.ASYNC.S ;  /* 0x00000000000073c6 */ /* 0x002e640000000000 */
[----:B-1----:R-:W-:Y:S06]  /*a630*/  BAR.SYNC.DEFER_BLOCKING 0x0 ;  /* 0x0000000000007b1d */ /* 0x002fec0000010000 */
[----:B------:R-:W-:Y:S05]  /*a640*/  @P1 BRA `(.L_x_6) ;  /* 0x0000000000801947 */ /* 0x000fea0003800000 */
[----:B------:R-:W-:Y:S02]  /*a650*/  USHF.R.U32.HI UR14, URZ, 0x4, UR10 ;  /* 0x00000004ff0e7899 */ /* 0x000fe4000801160a */
[----:B------:R-:W-:Y:S02]  /*a660*/  UIADD3 UR5, UPT, UPT, UR10, 0x8000, URZ ;  /* 0x000080000a057890 */ /* 0x000fe4000fffe0ff */
[----:B------:R-:W-:Y:S01]  /*a670*/  USGXT.U32 UR14, UR14, 0xe ;  /* 0x0000000e0e0e789a */ /* 0x000fe20008000000 */
[----:B------:R-:W-:Y:S01]  /*a680*/  UMOV UR4, URZ ;  /* 0x000000ff00047c82 */ /* 0x000fe20008000000 */
[----:B------:R-:W-:Y:S02]  /*a690*/  USHF.R.U32.HI UR5, URZ, 0x4, UR5 ;  /* 0x00000004ff057899 */ /* 0x000fe40008011605 */
[----:B------:R-:W-:Y:S02]  /*a6a0*/  UIADD3 UR26, UP1, UPT, UR14, 0x100, URZ ;  /* 0x000001000e1a7890 */ /* 0x000fe4000ff3e0ff */
[----:B------:R-:W-:-:S02]  /*a6b0*/  USGXT.U32 UR12, UR5, 0xe ;  /* 0x0000000e050c789a */ /* 0x000fc40008000000 */
[----:B------:R-:W-:Y:S02]  /*a6c0*/  UIADD3.X UR27, UPT, UPT, UR4, 0x40004040, URZ, UP1, !UPT ;  /* 0x40004040041b7890 */ /* 0x000fe40008ffe4ff */
[----:B------:R-:W-:Y:S02]  /*a6d0*/  UIADD3 UR16, UPT, UPT, UR8, 0x80, URZ ;  /* 0x0000008008107890 */ /* 0x000fe4000fffe0ff */
[----:B------:R-:W-:Y:S02]  /*a6e0*/  UIADD3 UR17, UPT, UPT, UR8, 0x100, URZ ;  /* 0x0000010008117890 */ /* 0x000fe4000fffe0ff */
[----:B------:R-:W-:Y:S02]  /*a6f0*/  UIADD3.64 UR18, UPT, UPT, UR26, 0x100, URZ ;  /* 0x000001001a127897 */ /* 0x000fe4000fffe0ff */
[----:B------:R-:W-:Y:S02]  /*a700*/  UIADD3 UR24, UPT, UPT, UR8, 0x180, URZ ;  /* 0x0000018008187890 */ /* 0x000fe4000fffe0ff */
[----:B------:R-:W-:Y:S01]  /*a710*/  UIADD3.64 UR20, UPT, UPT, UR26, 0x200, URZ ;  /* 0x000002001a147897 */ /* 0x000fe2000fffe0ff */
[----:B------:R-:W-:Y:S01]  /*a720*/  UMOV UR28, 0x0 ;  /* 0x00000000001c7882 */ /* 0x000fe20000000000 */
[----:B------:R-:W-:Y:S01]  /*a730*/  UMOV UR29, 0x8208010 ;  /* 0x08208010001d7882 */ /* 0x000fe20000000000 */
[----:B------:R-:W-:Y:S01]  /*a740*/  UMOV UR15, 0x40004040 ;  /* 0x40004040000f7882 */ /* 0x000fe20000000000 */
[----:B------:R-:W-:Y:S01]  /*a750*/  UMOV UR13, 0xc0004010 ;  /* 0xc0004010000d7882 */ /* 0x000fe20000000000 */
[----:B------:R-:W-:Y:S01]  /*a760*/  UMOV UR30, 0x0 ;  /* 0x00000000001e7882 */ /* 0x000fe20000000000 */
[----:B------:R-:W-:Y:S01]  /*a770*/  UMOV UR31, 0x8208010 ;  /* 0x08208010001f7882 */ /* 0x000fe20000000000 */
[----:B------:R-:W-:Y:S01]  /*a780*/  UMOV UR32, 0x0 ;  /* 0x0000000000207882 */ /* 0x000fe20000000000 */
[----:B------:R-:W-:Y:S01]  /*a790*/  UMOV UR33, 0x8208010 ;  /* 0x0820801000217882 */ /* 0x000fe20000000000 */
[----:B------:R-:W-:Y:S01]  /*a7a0*/  UMOV UR4, UR11 ;  /* 0x0000000b00047c82 */ /* 0x000fe20008000000 */
[----:B------:R-:W-:Y:S01]  /*a7b0*/  UMOV UR5, URZ ;  /* 0x000000ff00057c82 */ /* 0x000fe20008000000 */
[----:B------:R1:W-:Y:S01]  /*a7c0*/  UTCQMMA gdesc[UR14], gdesc[UR12], tmem[UR8], tmem[UR28], idesc[UR29], !UPT ;  /* 0x00ff1c0c0e0075ea */ /* 0x0003e2000f800308 */
[----:B------:R-:W-:Y:S01]  /*a7d0*/  UMOV UR34, 0x0 ;  /* 0x0000000000227882 */ /* 0x000fe20000000000 */
[----:B------:R-:W-:Y:S01]  /*a7e0*/  UMOV UR35, 0x8208010 ;  /* 0x0820801000237882 */ /* 0x000fe20000000000 */
[----:B------:R1:W-:Y:S01]  /*a7f0*/  UTCQMMA gdesc[UR26], gdesc[UR12], tmem[UR16], tmem[UR30], idesc[UR31], !UPT ;  /* 0x00ff1e0c1a0075ea */ /* 0x0003e2000f800310 */
[----:B------:R-:W-:Y:S01]  /*a800*/  UMOV UR4, UR4 ;  /* 0x0000000400047c82 */ /* 0x000fe20008000000 */
[----:B------:R1:W-:Y:S01]  /*a810*/  UTCQMMA gdesc[UR18], gdesc[UR12], tmem[UR17], tmem[UR32], idesc[UR33], !UPT ;  /* 0x00ff200c120075ea */ /* 0x0003e2000f800311 */
[----:B------:R1:W-:Y:S01]  /*a820*/  UTCQMMA gdesc[UR20], gdesc[UR12], tmem[UR24], tmem[UR34], idesc[UR35], !UPT ;  /* 0x00ff220c140075ea */ /* 0x0003e2000f800318 */
[----:B------:R1:W-:Y:S01]  /*a830*/  UTCBAR [UR4], URZ ;  /* 0x000000ff040073e9 */ /* 0x0003e200080000ff */
[----:B------:R-:W-:Y:S01]  /*a840*/  NOP ;  /* 0x0000000000007918 */ /* 0x000fe20000000000 */
.L_x_6:
[----:B-1----:R-:W-:Y:S01]  /*a850*/  UMOV UR4, URZ ;  /* 0x000000ff00047c82 */ /* 0x002fe20008000000 */
[----:B------:R-:W-:Y:S05]  /*a860*/  @!P2 BRA `(.L_x_7) ;  /* 0x0000008c00e8a947 */ /* 0x000fea0003800000 */
[----:B0-----:R-:W-:Y:S01]  /*a870*/  SHF.R.S32.HI R30, RZ, 0x1f, R64 ;  /* 0x0000001fff1e7819 */ /* 0x001fe20000011440 */
[----:B------:R-:W-:Y:S02]  /*a880*/  UIADD3 UR4, UPT, UPT, UR10, 0x4000, URZ ;  /* 0x000040000a047890 */ /* 0x000fe4000fffe0ff */
[----:B------:R-:W-:Y:S01]  /*a890*/  UIADD3 UR5, UPT, UPT, UR10, 0x9000, URZ ;  /* 0x000090000a057890 */ /* 0x000fe2000fffe0ff */
[----:B------:R-:W-:Y:S01]  /*a8a0*/  LEA.HI R30, R30, R64, RZ, 0x5 ;  /* 0x000000401e1e7211 */ /* 0x000fe200078f28ff */
[----:B------:R-:W-:Y:S02]  /*a8b0*/  USHF.R.U32.HI UR4, URZ, 0x4, UR4 ;  /* 0x00000004ff047899 */ /* 0x000fe40008011604 */
[----:B------:R-:W-:Y:S01]  /*a8c0*/  USHF.R.U32.HI UR5, URZ, 0x4, UR5 ;  /* 0x00000004ff057899 */ /* 0x000fe20008011605 */
[----:B------:R-:W-:Y:S01]  /*a8d0*/  SHF.R.S32.HI R30, RZ, 0x5, R30 ;  /* 0x00000005ff1e7819 */ /* 0x000fe2000001141e */
[----:B------:R-:W-:Y:S02]  /*a8e0*/  USGXT.U32 UR14, UR4, 0xe ;  /* 0x0000000e040e789a */ /* 0x000fe40008000000 */
[----:B------:R-:W-:Y:S01]  /*a8f0*/  USHF.L.U32 UR18, UR6, 0x5, URZ ;  /* 0x0000000506127899 */ /* 0x000fe200080006ff */
[----:B------:R-:W-:Y:S01]  /*a900*/  VIMNMX R30, PT, PT, R30, 0x2, !PT ;  /* 0x000000021e1e7848 */ /* 0x000fe20007fe0100 */
[----:B------:R-:W-:Y:S01]  /*a910*/  UIADD3 UR30, UP1, UPT, UR14, 0x100, URZ ;  /* 0x000001000e1e7890 */ /* 0x000fe2000ff3e0ff */
[----:B------:R-:W-:Y:S01]  /*a920*/  UMOV UR4, URZ ;  /* 0x000000ff00047c82 */ /* 0x000fe20008000000 */
[----:B------:R-:W-:-:S02]  /*a930*/  USHF.L.U32 UR19, UR7, 0x5, URZ ;  /* 0x0000000507137899 */ /* 0x000fc400080006ff */
[----:B------:R-:W-:Y:S01]  /*a940*/  VIADD R31, R30, 0xffffffff ;  /* 0xffffffff1e1f7836 */ /* 0x000fe20000000000 */
[----:B------:R-:W-:Y:S01]  /*a950*/  UIADD3.X UR31, UPT, UPT, UR4, 0x40004040, URZ, UP1, !UPT ;  /* 0x40004040041f7890 */ /* 0x000fe20008ffe4ff */
[----:B------:R-:W-:Y:S01]  /*a960*/  IMAD.MOV.U32 R30, RZ, RZ, RZ ;  /* 0x000000ffff1e7224 */ /* 0x000fe200078e00ff */
[----:B------:R-:W-:Y:S02]  /*a970*/  USGXT.U32 UR12, UR5, 0xe ;  /* 0x0000000e050c789a */ /* 0x000fe40008000000 */
[----:B------:R0:W-:Y:S01]  /*a980*/  STL [R1+0x594], R31 ;  /* 0x0005941f01007387 */ /* 0x0001e20000100800 */
[----:B------:R-:W-:Y:S02]  /*a990*/  USHF.R.S32.HI UR21, URZ, 0x1f, UR18 ;  /* 0x0000001fff157899 */ /* 0x000fe40008011412 */
[----:B------:R-:W-:Y:S02]  /*a9a0*/  USHF.R.S32.HI UR28, URZ, 0x1f, UR19 ;  /* 0x0000001fff1c7899 */ /* 0x000fe40008011413 */
[----:B------:R-:W-:-:S02]  /*a9b0*/  UIADD3.64 UR24, UPT, UPT, UR30, 0x100, URZ ;  /* 0x000001001e187897 */ /* 0x000fc4000fffe0ff */
[----:B------:R-:W-:Y:S01]  /*a9c0*/  UIADD3.64 UR26, UPT, UPT, UR30, 0x200, URZ ;  /* 0x000002001e1a7897 */ /* 0x000fe2000fffe0ff */
[----:B------:R-:W-:Y:S01]  /*a9d0*/  UMOV UR20, 0x1 ;  /* 0x0000000100147882 */ /* 0x000fe20000000000 */
[----:B------:R-:W-:Y:S01]  /*a9e0*/  UMOV UR5, URZ ;  /* 0x000000ff00057c82 */ /* 0x000fe20008000000 */
[----:B0-----:R-:W-:-:S09]  /*a9f0*/  UMOV UR13, 0xc0004010 ;  /* 0xc0004010000d7882 */ /* 0x001fd20000000000 */
.L_x_10:
[----:B------:R-:W2:Y:S04]  /*aa00*/  LDL.LU R42, [R1+0x1e4] ;  /* 0x0001e400012a7983 */ /* 0x000ea80000300800 */
[----:B------:R-:W3:Y:S04]  /*aa10*/  LDL.LU R41, [R1+0x36c] ;  /* 0x00036c0001297983 */ /* 0x000ee80000300800 */
[----:B------:R-:W4:Y:S04]  /*aa20*/  LDL.LU R40, [R1+0x368] ;  /* 0x0003680001287983 */ /* 0x000f280000300800 */
        /* <DEDUP_REMOVED lines=8> */
[----:B------:R-:W4:Y:S01]  /*aab0*/  LDL.LU R34, [R1+0x1d8] ;  /* 0x0001d80001227983 */ /* 0x000f220000300800 */
[----:B------:R-:W-:Y:S01]  /*aac0*/  IMAD.U32 R30, R30, -0x80000000, RZ ;  /* 0x800000001e1e7824 */ /* 0x000fe200078e00ff */
[----:B--2---:R-:W-:-:S02]  /*aad0*/  IADD3 R42, P2, PT, R42, UR19, RZ ;  /* 0x000000132a2a7c10 */ /* 0x004fc4000ff5e0ff */
[----:B---3--:R-:W-:-:S03]  /*aae0*/  IADD3 R41, P3, PT, R41, UR19, RZ ;  /* 0x0000001329297c10 */ /* 0x008fc6000ff7e0ff */
[----:B------:R-:W-:Y:S01]  /*aaf0*/  STL [R1+0x1e4], R42 ;  /* 0x0001e42a01007387 */ /* 0x000fe20000100800 */
[----:B----4-:R-:W-:-:S03]  /*ab00*/  IADD3 R40, P5, PT, R40, UR19, RZ ;  /* 0x0000001328287c10 */ /* 0x010fc6000ffbe0ff */
[----:B------:R-:W-:Y:S01]  /*ab10*/  STL [R1+0x36c], R41 ;  /* 0x00036c2901007387 */ /* 0x000fe20000100800 */
[----:B------:R-:W-:-:S03]  /*ab20*/  IADD3 R39, P6, PT, R39, UR19, RZ ;  /* 0x0000001327277c10 */ /* 0x000fc6000ffde0ff */
[----:B------:R-:W-:Y:S01]  /*ab30*/  STL [R1+0x368], R40 ;  /* 0x0003682801007387 */ /* 0x000fe20000100800 */
[----:B------:R-:W-:-:S03]  /*ab40*/  IADD3 R38, P1, PT, R38, UR19, RZ ;  /* 0x0000001326267c10 */ /* 0x000fc6000ff3e0ff */
[----:B------:R-:W-:Y:S01]  /*ab50*/  STL [R1+0x364], R39 ;  /* 0x0003642701007387 */ /* 0x000fe20000100800 */
[----:B------:R-:W-:-:S03]  /*ab60*/  IADD3.X R37, PT, PT, R37, UR28, RZ, P2, !PT ;  /* 0x0000001c25257c10 */ /* 0x000fc600097fe4ff */
[----:B------:R-:W-:Y:S01]  /*ab70*/  STL [R1+0x360], R38 ;  /* 0x0003602601007387 */ /* 0x000fe20000100800 */
[----:B------:R-:W-:-:S03]  /*ab80*/  IADD3 R36, P2, PT, R36, UR19, RZ ;  /* 0x0000001324247c10 */ /* 0x000fc6000ff5e0ff */
[----:B------:R-:W-:Y:S01]  /*ab90*/  STL [R1+0x1d0], R37 ;  /* 0x0001d02501007387 */ /* 0x000fe20000100800 */
[----:B------:R-:W-:Y:S02]  /*aba0*/  IADD3.X R35, PT, PT, R35, UR28, RZ, P3, !PT ;  /* 0x0000001c23237c10 */ /* 0x000fe40009ffe4ff */
[----:B------:R-:W-:Y:S02]  /*abb0*/  IADD3 R33, P3, PT, R33, UR19, RZ ;  /* 0x0000001321217c10 */ /* 0x000fe4000ff7e0ff */
[----:B------:R-:W-:-:S03]  /*abc0*/  IADD3.X R32, PT, PT, R32, UR28, RZ, P5, !PT ;  /* 0x0000001c20207c10 */ /* 0x000fc6000affe4ff */
[----:B------:R0:W-:Y:S04]  /*abd0*/  STL [R1+0x358], R33 ;  /* 0x0003582101007387 */ /* 0x0001e80000100800 */
[----:B------:R-:W-:Y:S01]  /*abe0*/  STL [R1+0x35c], R36 ;  /* 0x00035c2401007387 */ /* 0x000fe20000100800 */
[----:B------:R-:W-:-:S03]  /*abf0*/  IADD3 R31, P5, PT, R31, UR19, RZ ;  /* 0x000000131f1f7c10 */ /* 0x000fc6000ffbe0ff */
[----:B0-----:R-:W2:Y:S04]  /*ac00*/  LDL.LU R33, [R1+0x348] ;  /* 0x0003480001217983 */ /* 0x001ea80000300800 */
[----:B------:R-:W-:Y:S04]  /*ac10*/  STL [R1+0x1e0], R35 ;  /* 0x0001e02301007387 */ /* 0x000fe80000100800 */
[----:B------:R0:W-:Y:S04]  /*ac20*/  STL [R1+0x1dc], R32 ;  /* 0x0001dc2001007387 */ /* 0x0001e80000100800 */
[----:B0-----:R-:W3:Y:S04]  /*ac30*/  LDL.LU R32, [R1+0x1d4] ;  /* 0x0001d40001207983 */ /* 0x001ee80000300800 */
[----:B------:R0:W-:Y:S04]  /*ac40*/  STL [R1+0x350], R31 ;  /* 0x0003501f01007387 */ /* 0x0001e80000100800 */
[----:B0-----:R-:W4:Y:S01]  /*ac50*/  LDL.LU R31, [R1+0x340] ;  /* 0x00034000011f7983 */ /* 0x001f220000300800 */
[----:B------:R-:W-:-:S03]  /*ac60*/  IADD3.X R34, PT, PT, R34, UR28, RZ, P6, !PT ;  /* 0x0000001c22227c10 */ /* 0x000fc6000b7fe4ff */
[----:B------:R-:W4:Y:S04]  /*ac70*/  LDL.LU R59, [R1+0x1cc] ;  /* 0x0001cc00013b7983 */ /* 0x000f280000300800 */
[----:B------:R-:W4:Y:S04]  /*ac80*/  LDL.LU R58, [R1+0x338] ;  /* 0x00033800013a7983 */ /* 0x000f280000300800 */
[----:B------:R-:W4:Y:S04]  /*ac90*/  LDL.LU R57, [R1+0x354] ;  /* 0x0003540001397983 */ /* 0x000f280000300800 */
[----:B------:R0:W-:Y:S04]  /*aca0*/  STL [R1+0x1d8], R34 ;  /* 0x0001d82201007387 */ /* 0x0001e80000100800 */
        /* <DEDUP_REMOVED lines=21> */
[----:B0-----:R-:W4:Y:S01]  /*ae00*/  LDL.LU R34, [R1+0x2fc] ;  /* 0x0002fc0001227983 */ /* 0x001f220000300800 */
[----:B--2---:R-:W-:-:S05]  /*ae10*/  IADD3 R33, P6, PT, R33, UR19, RZ ;  /* 0x0000001321217c10 */ /* 0x004fca000ffde0ff */
[----:B------:R0:W-:Y:S04]  /*ae20*/  STL [R1+0x348], R33 ;  /* 0x0003482101007387 */ /* 0x0001e80000100800 */
[----:B0-----:R-:W2:Y:S01]  /*ae30*/  LDL.LU R33, [R1+0x2d8] ;  /* 0x0002d80001217983 */ /* 0x001ea20000300800 */
[----:B---3--:R-:W-:-:S05]  /*ae40*/  IADD3.X R32, PT, PT, R32, UR28, RZ, P1, !PT ;  /* 0x0000001c20207c10 */ /* 0x008fca0008ffe4ff */
[----:B------:R0:W-:Y:S01]  /*ae50*/  STL [R1+0x1d4], R32 ;  /* 0x0001d42001007387 */ /* 0x0001e20000100800 */
[----:B----4-:R-:W-:-:S03]  /*ae60*/  IADD3 R31, P1, PT, R31, UR19, RZ ;  /* 0x000000131f1f7c10 */ /* 0x010fc6000ff3e0ff */
[----:B0-----:R-:W3:Y:S04]  /*ae70*/  LDL.LU R32, [R1+0x2f4] ;  /* 0x0002f40001207983 */ /* 0x001ee80000300800 */
[----:B------:R0:W-:Y:S04]  /*ae80*/  STL [R1+0x340], R31 ;  /* 0x0003401f01007387 */ /* 0x0001e80000100800 */
[----:B0-----:R-:W4:Y:S01]  /*ae90*/  LDL.LU R31, [R1+0x2d0] ;  /* 0x0002d000011f7983 */ /* 0x001f220000300800 */
[----:B------:R-:W-:Y:S02]  /*aea0*/  IADD3.X R59, PT, PT, R59, UR28, RZ, P2, !PT ;  /* 0x0000001c3b3b7c10 */ /* 0x000fe400097fe4ff */
[----:B------:R-:W-:-:S02]  /*aeb0*/  IADD3 R58, P2, PT, R58, UR19, RZ ;  /* 0x000000133a3a7c10 */ /* 0x000fc4000ff5e0ff */
[----:B------:R-:W-:Y:S01]  /*aec0*/  IADD3.X R57, PT, PT, R57, UR28, RZ, P3, !PT ;  /* 0x0000001c39397c10 */ /* 0x000fe20009ffe4ff */
[----:B------:R-:W-:Y:S01]  /*aed0*/  STL [R1+0x1cc], R59 ;  /* 0x0001cc3b01007387 */ /* 0x000fe20000100800 */
[----:B------:R-:W-:Y:S02]  /*aee0*/  IADD3 R56, P3, PT, R56, UR19, RZ ;  /* 0x0000001338387c10 */ /* 0x000fe4000ff7e0ff */
[----:B------:R-:W-:Y:S01]  /*aef0*/  IADD3.X R55, PT, PT, R55, UR28, RZ, P5, !PT ;  /* 0x0000001c37377c10 */ /* 0x000fe2000affe4ff */
[----:B------:R-:W-:Y:S01]  /*af00*/  STL [R1+0x338], R58 ;  /* 0x0003383a01007387 */ /* 0x000fe20000100800 */
[----:B------:R-:W-:-:S03]  /*af10*/  IADD3 R54, P5, PT, R54, UR19, RZ ;  /* 0x0000001336367c10 */ /* 0x000fc6000ffbe0ff */
[----:B------:R-:W-:Y:S01]  /*af20*/  STL [R1+0x354], R57 ;  /* 0x0003543901007387 */ /* 0x000fe20000100800 */
[----:B------:R-:W-:-:S03]  /*af30*/  IADD3.X R53, PT, PT, R53, UR28, RZ, P6, !PT ;  /* 0x0000001c35357c10 */ /* 0x000fc6000b7fe4ff */
        /* <DEDUP_REMOVED lines=36> */
[----:B------:R-:W-:Y:S04]  /*b180*/  STL [R1+0x2e8], R37 ;  /* 0x0002e82501007387 */ /* 0x000fe80000100800 */
[----:B------:R0:W-:Y:S04]  /*b190*/  STL [R1+0x2fc], R34 ;  /* 0x0002fc2201007387 */ /* 0x0001e80000100800 */
[----:B------:R-:W-:Y:S04]  /*b1a0*/  STL [R1+0x304], R36 ;  /* 0x0003042401007387 */ /* 0x000fe80000100800 */
[----:B0-----:R-:W4:Y:S04]  /*b1b0*/  LDL.LU R34, [R1+0x2ec] ;  /* 0x0002ec0001227983 */ /* 0x001f280000300800 */
[----:B------:R-:W-:Y:S01]  /*b1c0*/  STL [R1+0x2e0], R35 ;  /* 0x0002e02301007387 */ /* 0x000fe20000100800 */
[----:B--2---:R-:W-:-:S05]  /*b1d0*/  IADD3 R33, P5, PT, R33, UR19, RZ ;  /* 0x0000001321217c10 */ /* 0x004fca000ffbe0ff */
[----:B------:R0:W-:Y:S04]  /*b1e0*/  STL [R1+0x2d8], R33 ;  /* 0x0002d82101007387 */ /* 0x0001e80000100800 */
[----:B0-----:R-:W2:Y:S01]  /*b1f0*/  LDL.LU R33, [R1+0x2c8] ;  /* 0x0002c80001217983 */ /* 0x001ea20000300800 */
[----:B---3--:R-:W-:-:S05]  /*b200*/  IADD3.X R32, PT, PT, R32, UR28, RZ, P6, !PT ;  /* 0x0000001c20207c10 */ /* 0x008fca000b7fe4ff */
[----:B------:R0:W-:Y:S01]  /*b210*/  STL [R1+0x2f4], R32 ;  /* 0x0002f42001007387 */ /* 0x0001e20000100800 */
[----:B----4-:R-:W-:-:S03]  /*b220*/  IADD3 R31, P6, PT, R31, UR19, RZ ;  /* 0x000000131f1f7c10 */ /* 0x010fc6000ffde0ff */
[----:B0-----:R-:W3:Y:S04]  /*b230*/  LDL.LU R32, [R1+0x2e4] ;  /* 0x0002e40001207983 */ /* 0x001ee80000300800 */
        /* <DEDUP_REMOVED lines=26> */
[----:B------:R-:W-:-:S05]  /*b3e0*/  IADD3.X R34, PT, PT, R34, UR28, RZ, P1, !PT ;  /* 0x0000001c22227c10 */ /* 0x000fca0008ffe4ff */
[----:B------:R0:W-:Y:S04]  /*b3f0*/  STL [R1+0x2ec], R34 ;  /* 0x0002ec2201007387 */ /* 0x0001e80000100800 */
[----:B0-----:R-:W4:Y:S01]  /*b400*/  LDL.LU R34, [R1+0x27c] ;  /* 0x00027c0001227983 */ /* 0x001f220000300800 */
[----:B--2---:R-:W-:-:S05]  /*b410*/  IADD3 R33, P1, PT, R33, UR19, RZ ;  /* 0x0000001321217c10 */ /* 0x004fca000ff3e0ff */
[----:B------:R0:W-:Y:S04]  /*b420*/  STL [R1+0x2c8], R33 ;  /* 0x0002c82101007387 */ /* 0x0001e80000100800 */
[----:B0-----:R-:W2:Y:S01]  /*b430*/  LDL.LU R33, [R1+0x258] ;  /* 0x0002580001217983 */ /* 0x001ea20000300800 */
[----:B---3--:R-:W-:Y:S02]  /*b440*/  IADD3.X R32, PT, PT, R32, UR28, RZ, P2, !PT ;  /* 0x0000001c20207c10 */ /* 0x008fe400097fe4ff */
[----:B----4-:R-:W-:-:S03]  /*b450*/  IADD3 R59, P2, PT, R59, UR19, RZ ;  /* 0x000000133b3b7c10 */ /* 0x010fc6000ff5e0ff */
[----:B------:R0:W-:Y:S01]  /*b460*/  STL [R1+0x2e4], R32 ;  /* 0x0002e42001007387 */ /* 0x0001e20000100800 */
[----:B------:R-:W-:Y:S02]  /*b470*/  IADD3.X R58, PT, PT, R58, UR28, RZ, P3, !PT ;  /* 0x0000001c3a3a7c10 */ /* 0x000fe40009ffe4ff */
[----:B------:R-:W-:Y:S01]  /*b480*/  IADD3 R57, P3, PT, R57, UR19, RZ ;  /* 0x0000001339397c10 */ /* 0x000fe2000ff7e0ff */
[----:B0-----:R-:W3:Y:S04]  /*b490*/  LDL.LU R32, [R1+0x274] ;  /* 0x0002740001207983 */ /* 0x001ee80000300800 */
        /* <DEDUP_REMOVED lines=43> */
[----:B------:R-:W-:-:S05]  /*b750*/  IADD3 R31, P5, PT, R31, UR18, RZ ;  /* 0x000000121f1f7c10 */ /* 0x000fca000ffbe0ff */
[----:B------:R0:W-:Y:S04]  /*b760*/  STL [R1+0x260], R31 ;  /* 0x0002601f01007387 */ /* 0x0001e80000100800 */
[----:B------:R-:W-:Y:S04]  /*b770*/  STL [R1+0x268], R36 ;  /* 0x0002682401007387 */ /* 0x000fe80000100800 */
[----:B0-----:R-:W4:Y:S01]  /*b780*/  LDL.LU R31, [R1+0x250] ;  /* 0x00025000011f7983 */ /* 0x001f220000300800 */
[----:B------:R-:W-:-:S03]  /*b790*/  IADD3.X R34, PT, PT, R34, UR21, RZ, P6, !PT ;  /* 0x0000001522227c10 */ /* 0x000fc6000b7fe4ff */
[----:B------:R-:W-:Y:S04]  /*b7a0*/  STL [R1+0x284], R35 ;  /* 0x0002842301007387 */ /* 0x000fe80000100800 */
[----:B------:R0:W-:Y:S04]  /*b7b0*/  STL [R1+0x27c], R34 ;  /* 0x00027c2201007387 */ /* 0x0001e80000100800 */
[----:B0-----:R-:W4:Y:S01]  /*b7c0*/  LDL.LU R34, [R1+0x26c] ;  /* 0x00026c0001227983 */ /* 0x001f220000300800 */
[----:B--2---:R-:W-:-:S05]  /*b7d0*/  IADD3 R33, P6, PT, R33, UR18, RZ ;  /* 0x0000001221217c10 */ /* 0x004fca000ffde0ff */
[----:B------:R0:W-:Y:S04]  /*b7e0*/  STL [R1+0x258], R33 ;  /* 0x0002582101007387 */ /* 0x0001e80000100800 */
[----:B0-----:R-:W2:Y:S01]  /*b7f0*/  LDL.LU R33, [R1+0x414] ;  /* 0x0004140001217983 */ /* 0x001ea20000300800 */
[----:B---3--:R-:W-:-:S03]  /*b800*/  IADD3.X R32, PT, PT, R32, UR21, RZ, P1, !PT ;  /* 0x0000001520207c10 */ /* 0x008fc60008ffe4ff */
[----:B------:R-:W3:Y:S04]  /*b810*/  LDL.LU R59, [R1+0x264] ;  /* 0x00026400013b7983 */ /* 0x000ee80000300800 */
[----:B------:R-:W3:Y:S04]  /*b820*/  LDL.LU R58, [R1+0x40c] ;  /* 0x00040c00013a7983 */ /* 0x000ee80000300800 */
[----:B------:R-:W3:Y:S04]  /*b830*/  LDL.LU R57, [R1+0x25c] ;  /* 0x00025c0001397983 */ /* 0x000ee80000300800 */
[----:B------:R0:W-:Y:S04]  /*b840*/  STL [R1+0x274], R32 ;  /* 0x0002742001007387 */ /* 0x0001e80000100800 */
[----:B------:R-:W3:Y:S04]  /*b850*/  LDL.LU R56, [R1+0x404] ;  /* 0x0004040001387983 */ /* 0x000ee80000300800 */
        /* <DEDUP_REMOVED lines=20> */
[----:B0-----:R-:W3:Y:S01]  /*b9a0*/  LDL.LU R32, [R1+0x554] ;  /* 0x0005540001207983 */ /* 0x001ee20000300800 */
[----:B----4-:R-:W-:-:S05]  /*b9b0*/  IADD3 R31, P1, PT, R31, UR18, RZ ;  /* 0x000000121f1f7c10 */ /* 0x010fca000ff3e0ff */
[----:B------:R0:W-:Y:S04]  /*b9c0*/  STL [R1+0x250], R31 ;  /* 0x0002501f01007387 */ /* 0x0001e80000100800 */
[----:B0-----:R-:W4:Y:S01]  /*b9d0*/  LDL.LU R31, [R1+0x530] ;  /* 0x00053000011f7983 */ /* 0x001f220000300800 */
[----:B------:R-:W-:-:S05]  /*b9e0*/  IADD3.X R34, PT, PT, R34, UR21, RZ, P2, !PT ;  /* 0x0000001522227c10 */ /* 0x000fca00097fe4ff */
[----:B------:R0:W-:Y:S04]  /*b9f0*/  STL [R1+0x26c], R34 ;  /* 0x00026c2201007387 */ /* 0x0001e80000100800 */
[----:B0-----:R-:W4:Y:S01]  /*ba00*/  LDL.LU R34, [R1+0x54c] ;  /* 0x00054c0001227983 */ /* 0x001f220000300800 */
[----:B--2---:R-:W-:Y:S02]  /*ba10*/  IADD3 R33, P2, PT, R33, UR18, RZ ;  /* 0x0000001221217c10 */ /* 0x004fe4000ff5e0ff */
[----:B---3--:R-:W-:-:S03]  /*ba20*/  IADD3.X R59, PT, PT, R59, UR21, RZ, P3, !PT ;  /* 0x000000153b3b7c10 */ /* 0x008fc60009ffe4ff */
[----:B------:R0:W-:Y:S01]  /*ba30*/  STL [R1+0x414], R33 ;  /* 0x0004142101007387 */ /* 0x0001e20000100800 */
[----:B------:R-:W-:Y:S02]  /*ba40*/  IADD3 R58, P3, PT, R58, UR18, RZ ;  /* 0x000000123a3a7c10 */ /* 0x000fe4000ff7e0ff */
[----:B------:R-:W-:Y:S01]  /*ba50*/  IADD3.X R57, PT, PT, R57, UR21, RZ, P5, !PT ;  /* 0x0000001539397c10 */ /* 0x000fe2000affe4ff */
[----:B0-----:R-:W2:Y:S04]  /*ba60*/  LDL.LU R33, [R1+0x528] ;  /* 0x0005280001217983 */ /* 0x001ea80000300800 */
        /* <DEDUP_REMOVED lines=43> */
[----:B------:R-:W-:-:S05]  /*bd20*/  IADD3.X R32, PT, PT, R32, UR21, RZ, P6, !PT ;  /* 0x0000001520207c10 */ /* 0x000fca000b7fe4ff */
[----:B------:R0:W-:Y:S04]  /*bd30*/  STL [R1+0x554], R32 ;  /* 0x0005542001007387 */ /* 0x0001e80000100800 */
[----:B------:R-:W-:Y:S04]  /*bd40*/  STL [R1+0x55c], R36 ;  /* 0x00055c2401007387 */ /* 0x000fe80000100800 */
[----:B0-----:R-:W3:Y:S01]  /*bd50*/  LDL.LU R32, [R1+0x544] ;  /* 0x0005440001207983 */ /* 0x001ee20000300800 */
[----:B----4-:R-:W-:-:S03]  /*bd60*/  IADD3 R31, P6, PT, R31, UR18, RZ ;  /* 0x000000121f1f7c10 */ /* 0x010fc6000ffde0ff */
[----:B------:R-:W-:Y:S04]  /*bd70*/  STL [R1+0x538], R35 ;  /* 0x0005382301007387 */ /* 0x000fe80000100800 */
[----:B------:R0:W-:Y:S04]  /*bd80*/  STL [R1+0x530], R31 ;  /* 0x0005301f01007387 */ /* 0x0001e80000100800 */
[----:B0-----:R-:W4:Y:S01]  /*bd90*/  LDL.LU R31, [R1+0x520] ;  /* 0x00052000011f7983 */ /* 0x001f220000300800 */
[----:B------:R-:W-:-:S05]  /*bda0*/  IADD3.X R34, PT, PT, R34, UR21, RZ, P1, !PT ;  /* 0x0000001522227c10 */ /* 0x000fca0008ffe4ff */
[----:B------:R0:W-:Y:S04]  /*bdb0*/  STL [R1+0x54c], R34 ;  /* 0x00054c2201007387 */ /* 0x0001e80000100800 */
[----:B0-----:R-:W4:Y:S04]  /*bdc0*/  LDL.LU R34, [R1+0x53c] ;  /* 0x00053c0001227983 */ /* 0x001f280000300800 */
[----:B------:R-:W4:Y:S04]  /*bdd0*/  LDL.LU R59, [R1+0x518] ;  /* 0x00051800013b7983 */ /* 0x000f280000300800 */
[----:B------:R-:W4:Y:S04]  /*bde0*/  LDL.LU R58, [R1+0x534] ;  /* 0x00053400013a7983 */ /* 0x000f280000300800 */
[----:B------:R-:W4:Y:S01]  /*bdf0*/  LDL.LU R57, [R1+0x510] ;  /* 0x0005100001397983 */ /* 0x000f220000300800 */
[----:B--2---:R-:W-:-:S05]  /*be00*/  IADD3 R33, P1, PT, R33, UR18, RZ ;  /* 0x0000001221217c10 */ /* 0x004fca000ff3e0ff */
[----:B------:R0:W-:Y:S04]  /*be10*/  STL [R1+0x528], R33 ;  /* 0x0005282101007387 */ /* 0x0001e80000100800 */
[----:B------:R-:W2:Y:S04]  /*be20*/  LDL.LU R56, [R1+0x52c] ;  /* 0x00052c0001387983 */ /* 0x000ea80000300800 */
        /* <DEDUP_REMOVED lines=20> */
[----:B0-----:R-:W2:Y:S01]  /*bf70*/  LDL.LU R33, [R1+0x3f4] ;  /* 0x0003f40001217983 */ /* 0x001ea20000300800 */
[----:B---3--:R-:W-:-:S05]  /*bf80*/  IADD3.X R32, PT, PT, R32, UR21, RZ, P2, !PT ;  /* 0x0000001520207c10 */ /* 0x008fca00097fe4ff */
[----:B------:R0:W-:Y:S04]  /*bf90*/  STL [R1+0x544], R32 ;  /* 0x0005442001007387 */ /* 0x0001e80000100800 */
[----:B0-----:R-:W3:Y:S01]  /*bfa0*/  LDL.LU R32, [R1+0x244] ;  /* 0x0002440001207983 */ /* 0x001ee20000300800 */
[----:B----4-:R-:W-:-:S05]  /*bfb0*/  IADD3 R31, P2, PT, R31, UR18, RZ ;  /* 0x000000121f1f7c10 */ /* 0x010fca000ff5e0ff */
[----:B------:R0:W-:Y:S04]  /*bfc0*/  STL [R1+0x520], R31 ;  /* 0x0005201f01007387 */ /* 0x0001e80000100800 */
[----:B0-----:R-:W4:Y:S01]  /*bfd0*/  LDL.LU R31, [R1+0x3ec] ;  /* 0x0003ec00011f7983 */ /* 0x001f220000300800 */
[----:B------:R-:W-:-:S05]  /*bfe0*/  IADD3.X R34, PT, PT, R34, UR21, RZ, P3, !PT ;  /* 0x0000001522227c10 */ /* 0x000fca0009ffe4ff */
[----:B------:R0:W-:Y:S01]  /*bff0*/  STL [R1+0x53c], R34 ;  /* 0x00053c2201007387 */ /* 0x0001e20000100800 */
[----:B------:R-:W-:Y:S02]  /*c000*/  IADD3 R59, P3, PT, R59, UR18, RZ ;  /* 0x000000123b3b7c10 */ /* 0x000fe4000ff7e0ff */
[----:B------:R-:W-:Y:S01]  /*c010*/  IADD3.X R58, PT, PT, R58, UR21, RZ, P5, !PT ;  /* 0x000000153a3a7c10 */ /* 0x000fe2000affe4ff */
[----:B0-----:R-:W4:Y:S01]  /*c020*/  LDL.LU R34, [R1+0x23c] ;  /* 0x00023c0001227983 */ /* 0x001f220000300800 */
[----:B------:R-:W-:-:S03]  /*c030*/  IADD3 R57, P5, PT, R57, UR18, RZ ;  /* 0x0000001239397c10 */ /* 0x000fc6000ffbe0ff */
[----:B------:R-:W-:Y:S04]  /*c040*/  STL [R1+0x518], R59 ;  /* 0x0005183b01007387 */ /* 0x000fe80000100800 */
[----:B------:R-:W-:Y:S04]  /*c050*/  STL [R1+0x534], R58 ;  /* 0x0005343a01007387 */ /* 0x000fe80000100800 */
[----:B------:R-:W-:Y:S01]  /*c060*/  STL [R1+0x510], R57 ;  /* 0x0005103901007387 */ /* 0x000fe20000100800 */
[----:B--2---:R-:W-:Y:S02]  /*c070*/  IADD3.X R56, PT, PT, R56, UR21, RZ, P6, !PT ;  /* 0x0000001538387c10 */ /* 0x004fe4000b7fe4ff */
        /* <DEDUP_REMOVED lines=36> */
[----:B------:R-:W-:Y:S02]  /*c2c0*/  IADD3 R36, P5, PT, R36, UR18, RZ ;  /* 0x0000001224247c10 */ /* 0x000fe4000ffbe0ff */
[----:B------:R-:W-:Y:S02]  /*c2d0*/  IADD3.X R35, PT, PT, R35, UR21, RZ, P6, !PT ;  /* 0x0000001523237c10 */ /* 0x000fe4000b7fe4ff */
[----:B------:R-:W-:Y:S01]  /*c2e0*/  IADD3 R33, P6, PT, R33, UR18, RZ ;  /* 0x0000001221217c10 */ /* 0x000fe2000ffde0ff */
[----:B------:R-:W-:Y:S04]  /*c2f0*/  STL [R1+0x4e4], R37 ;  /* 0x0004e42501007387 */ /* 0x000fe80000100800 */
[----:B------:R0:W-:Y:S04]  /*c300*/  STL [R1+0x3f4], R33 ;  /* 0x0003f42101007387 */ /* 0x0001e80000100800 */
[----:B------:R-:W-:Y:S04]  /*c310*/  STL [R1+0x230], R36 ;  /* 0x0002302401007387 */ /* 0x000fe80000100800 */
[----:B0-----:R-:W2:Y:S04]  /*c320*/  LDL.LU R33, [R1+0x3e4] ;  /* 0x0003e40001217983 */ /* 0x001ea80000300800 */
[----:B------:R-:W-:Y:S01]  /*c330*/  STL [R1+0x4dc], R35 ;  /* 0x0004dc2301007387 */ /* 0x000fe20000100800 */
[----:B---3--:R-:W-:-:S05]  /*c340*/  IADD3.X R32, PT, PT, R32, UR21, RZ, P1, !PT ;  /* 0x0000001520207c10 */ /* 0x008fca0008ffe4ff */
[----:B------:R0:W-:Y:S04]  /*c350*/  STL [R1+0x244], R32 ;  /* 0x0002442001007387 */ /* 0x0001e80000100800 */
[----:B0-----:R-:W3:Y:S01]  /*c360*/  LDL.LU R32, [R1+0x234] ;  /* 0x0002340001207983 */ /* 0x001ee20000300800 */
[----:B----4-:R-:W-:-:S05]  /*c370*/  IADD3 R31, P1, PT, R31, UR18, RZ ;  /* 0x000000121f1f7c10 */ /* 0x010fca000ff3e0ff */
        /* <DEDUP_REMOVED lines=33> */
[----:B------:R0:W-:Y:S04]  /*c590*/  STL [R1+0x234], R32 ;  /* 0x0002342001007387 */ /* 0x0001e80000100800 */
[----:B0-----:R-:W3:Y:S01]  /*c5a0*/  LDL.LU R32, [R1+0x4b4] ;  /* 0x0004b40001207983 */ /* 0x001ee20000300800 */
[----:B----4-:R-:W-:-:S05]  /*c5b0*/  IADD3 R31, P3, PT, R31, UR18, RZ ;  /* 0x000000121f1f7c10 */ /* 0x010fca000ff7e0ff */
[----:B------:R0:W-:Y:S04]  /*c5c0*/  STL [R1+0x3dc], R31 ;  /* 0x0003dc1f01007387 */ /* 0x0001e80000100800 */
[----:B0-----:R-:W4:Y:S01]  /*c5d0*/  LDL.LU R31, [R1+0x490] ;  /* 0x00049000011f7983 */ /* 0x001f220000300800 */
[----:B------:R-:W-:Y:S02]  /*c5e0*/  IADD3.X R59, PT, PT, R59, UR21, RZ, P5, !PT ;  /* 0x000000153b3b7c10 */ /* 0x000fe4000affe4ff */
[----:B------:R-:W-:Y:S02]  /*c5f0*/  IADD3 R58, P5, PT, R58, UR18, RZ ;  /* 0x000000123a3a7c10 */ /* 0x000fe4000ffbe0ff */
[----:B------:R-:W-:Y:S02]  /*c600*/  IADD3.X R57, PT, PT, R57, UR21, RZ, P6, !PT ;  /* 0x0000001539397c10 */ /* 0x000fe4000b7fe4ff */
[----:B------:R-:W-:Y:S01]  /*c610*/  IADD3 R56, P6, PT, R56, UR18, RZ ;  /* 0x0000001238387c10 */ /* 0x000fe2000ffde0ff */
        /* <DEDUP_REMOVED lines=39> */
[----:B------:R-:W-:-:S03]  /*c890*/  IADD3.X R34, PT, PT, R34, UR21, RZ, P1, !PT ;  /* 0x0000001522227c10 */ /* 0x000fc60008ffe4ff */
[----:B------:R-:W-:Y:S04]  /*c8a0*/  STL [R1+0x4cc], R38 ;  /* 0x0004cc2601007387 */ /* 0x000fe80000100800 */
[----:B------:R-:W-:Y:S04]  /*c8b0*/  STL [R1+0x4a8], R37 ;  /* 0x0004a82501007387 */ /* 0x000fe80000100800 */
[----:B------:R0:W-:Y:S04]  /*c8c0*/  STL [R1+0x4bc], R34 ;  /* 0x0004bc2201007387 */ /* 0x0001e80000100800 */
[----:B------:R-:W-:Y:S01]  /*c8d0*/  STL [R1+0x4c4], R36 ;  /* 0x0004c42401007387 */ /* 0x000fe20000100800 */
[----:B------:R-:W-:-:S03]  /*c8e0*/  IADD3 R35, P6, PT, R35, UR18, RZ ;  /* 0x0000001223237c10 */ /* 0x000fc6000ffde0ff */
[----:B0-----:R-:W4:Y:S04]  /*c8f0*/  LDL.LU R34, [R1+0x4ac] ;  /* 0x0004ac0001227983 */ /* 0x001f280000300800 */
[----:B------:R-:W-:Y:S01]  /*c900*/  STL [R1+0x4a0], R35 ;  /* 0x0004a02301007387 */ /* 0x000fe20000100800 */
[----:B--2---:R-:W-:-:S05]  /*c910*/  IADD3 R33, P1, PT, R33, UR18, RZ ;  /* 0x0000001221217c10 */ /* 0x004fca000ff3e0ff */
[----:B------:R0:W-:Y:S04]  /*c920*/  STL [R1+0x498], R33 ;  /* 0x0004982101007387 */ /* 0x0001e80000100800 */
[----:B0-----:R-:W2:Y:S01]  /*c930*/  LDL.LU R33, [R1+0x488] ;  /* 0x0004880001217983 */ /* 0x001ea20000300800 */
[----:B---3--:R-:W-:-:S05]  /*c940*/  IADD3.X R32, PT, PT, R32, UR21, RZ, P2, !PT ;  /* 0x0000001520207c10 */ /* 0x008fca00097fe4ff */
[----:B------:R0:W-:Y:S04]  /*c950*/  STL [R1+0x4b4], R32 ;  /* 0x0004b42001007387 */ /* 0x0001e80000100800 */
[----:B0-----:R-:W3:Y:S01]  /*c960*/  LDL.LU R32, [R1+0x4a4] ;  /* 0x0004a40001207983 */ /* 0x001ee20000300800 */
[----:B----4-:R-:W-:-:S03]  /*c970*/  IADD3 R31, P2, PT, R31, UR18, RZ ;  /* 0x000000121f1f7c10 */ /* 0x010fc6000ff5e0ff */
        /* <DEDUP_REMOVED lines=37> */
[----:B0-----:R-:W3:Y:S01]  /*cbd0*/  LDL.LU R32, [R1+0x224] ;  /* 0x0002240001207983 */ /* 0x001ee20000300800 */
        /* <DEDUP_REMOVED lines=43> */
[----:B------:R-:W-:Y:S04]  /*ce90*/  STL [R1+0x44c], R37 ;  /* 0x00044c2501007387 */ /* 0x000fe80000100800 */
        /* <DEDUP_REMOVED lines=9> */
[----:B0-----:R-:W2:Y:S04]  /*cf30*/  LDL.LU R33, [R1+0x3a4] ;  /* 0x0003a40001217983 */ /* 0x001ea80000300800 */
[----:B------:R-:W2:Y:S04]  /*cf40*/  LDL.LU R59, [R1+0x214] ;  /* 0x00021400013b7983 */ /* 0x000ea80000300800 */
[----:B------:R-:W2:Y:S01]  /*cf50*/  LDL.LU R58, [R1+0x39c] ;  /* 0x00039c00013a7983 */ /* 0x000ea20000300800 */
[----:B---3--:R-:W-:-:S03]  /*cf60*/  IADD3.X R32, PT, PT, R32, UR21, RZ, P3, !PT ;  /* 0x0000001520207c10 */ /* 0x008fc60009ffe4ff */
        /* <DEDUP_REMOVED lines=31> */
[----:B------:R-:W-:-:S03]  /*d160*/  IADD3.X R59, PT, PT, R59, UR21, RZ, P6, !PT ;  /* 0x000000153b3b7c10 */ /* 0x000fc6000b7fe4ff */
[----:B------:R0:W-:Y:S01]  /*d170*/  STL [R1+0x3a4], R33 ;  /* 0x0003a42101007387 */ /* 0x0001e20000100800 */
[----:B------:R-:W-:Y:S02]  /*d180*/  IADD3 R58, P6, PT, R58, UR18, RZ ;  /* 0x000000123a3a7c10 */ /* 0x000fe4000ffde0ff */
[----:B---3--:R-:W-:Y:S01]  /*d190*/  IADD3.X R57, PT, PT, R57, UR21, RZ, P1, !PT ;  /* 0x0000001539397c10 */ /* 0x008fe20008ffe4ff */
[----:B0-----:R-:W2:Y:S01]  /*d1a0*/  LDL.LU R33, [R1+0x1f4] ;  /* 0x0001f40001217983 */ /* 0x001ea20000300800 */
        /* <DEDUP_REMOVED lines=46> */
[----:B0-----:R-:W3:Y:S04]  /*d490*/  LDL.LU R32, [R1+0x374] ;  /* 0x0003740001207983 */ /* 0x001ee80000300800 */
[----:B------:R-:W-:Y:S01]  /*d4a0*/  STL [R1+0x204], R35 ;  /* 0x0002042301007387 */ /* 0x000fe20000100800 */
[----:B----4-:R-:W-:-:S05]  /*d4b0*/  IADD3 R31, P2, PT, R31, UR18, RZ ;  /* 0x000000121f1f7c10 */ /* 0x010fca000ff5e0ff */
        /* <DEDUP_REMOVED lines=40> */
[----:B------:R-:W-:-:S03]  /*d740*/  IADD3 R59, P6, PT, R59, UR18, RZ ;  /* 0x000000123b3b7c10 */ /* 0x000fc6000ffde0ff */
[----:B0-----:R-:W4:Y:S01]  /*d750*/  LDL.LU R34, [R1+0x17c] ;  /* 0x00017c0001227983 */ /* 0x001f220000300800 */
[----:B------:R-:W-:Y:S02]  /*d760*/  IADD3.X R58, PT, PT, R58, UR21, RZ, P1, !PT ;  /* 0x000000153a3a7c10 */ /* 0x000fe40008ffe4ff */
[----:B------:R-:W-:Y:S01]  /*d770*/  IADD3 R57, P1, PT, R57, UR18, RZ ;  /* 0x0000001239397c10 */ /* 0x000fe2000ff3e0ff */
[----:B------:R-:W-:Y:S04]  /*d780*/  STL [R1+0x1c8], R59 ;  /* 0x0001c83b01007387 */ /* 0x000fe80000100800 */
[----:B------:R-:W-:Y:S04]  /*d790*/  STL [R1+0x200], R58 ;  /* 0x0002003a01007387 */ /* 0x000fe80000100800 */
[----:B------:R-:W-:Y:S01]  /*d7a0*/  STL [R1+0x1c0], R57 ;  /* 0x0001c03901007387 */ /* 0x000fe20000100800 */
[----:B--2---:R-:W-:-:S02]  /*d7b0*/  IADD3.X R56, PT, PT, R56, UR21, RZ, P2, !PT ;  /* 0x0000001538387c10 */ /* 0x004fc400097fe4ff */
        /* <DEDUP_REMOVED lines=49> */
[----:B0-----:R-:W4:Y:S04]  /*dad0*/  LDL.LU R31, [R1+0x150] ;  /* 0x00015000011f7983 */ /* 0x001f280000300800 */
[----:B------:R-:W4:Y:S01]  /*dae0*/  LDL.LU R59, [R1+0x16c] ;  /* 0x00016c00013b7983 */ /* 0x000f220000300800 */
[----:B------:R-:W-:-:S03]  /*daf0*/  IADD3.X R34, PT, PT, R34, UR21, RZ, P5, !PT ;  /* 0x0000001522227c10 */ /* 0x000fc6000affe4ff */
        /* <DEDUP_REMOVED lines=35> */
[----:B------:R-:W-:Y:S02]  /*dd30*/  IADD3.X R55, PT, PT, R55, UR21, RZ, P3, !PT ;  /* 0x0000001537377c10 */ /* 0x000fe40009ffe4ff */
[----:B------:R-:W-:Y:S02]  /*dd40*/  IADD3 R54, P3, PT, R54, UR18, RZ ;  /* 0x0000001236367c10 */ /* 0x000fe4000ff7e0ff */
[----:B------:R-:W-:-:S02]  /*dd50*/  IADD3 R58, P1, PT, R58, UR18, RZ ;  /* 0x000000123a3a7c10 */ /* 0x000fc4000ff3e0ff */
[----:B------:R-:W-:Y:S02]  /*dd60*/  IADD3.X R57, PT, PT, R57, UR21, RZ, P2, !PT ;  /* 0x0000001539397c10 */ /* 0x000fe400097fe4ff */
[----:B------:R-:W-:Y:S01]  /*dd70*/  IADD3 R56, P2, PT, R56, UR18, RZ ;  /* 0x0000001238387c10 */ /* 0x000fe2000ff5e0ff */
[----:B------:R0:W-:Y:S01]  /*dd80*/  STL [R1+0x16c], R59 ;  /* 0x00016c3b01007387 */ /* 0x0001e20000100800 */
[----:B------:R-:W-:Y:S02]  /*dd90*/  IADD3.X R53, PT, PT, R53, UR21, RZ, P5, !PT ;  /* 0x0000001535357c10 */ /* 0x000fe4000affe4ff */
[----:B------:R-:W-:Y:S01]  /*dda0*/  IADD3 R52, P5, PT, R52, UR18, RZ ;  /* 0x0000001234347c10 */ /* 0x000fe2000ffbe0ff */
[----:B------:R0:W-:Y:S01]  /*ddb0*/  STL [R1+0x148], R58 ;  /* 0x0001483a01007387 */ /* 0x0001e20000100800 */
[----:B------:R-:W-:-:S03]  /*ddc0*/  IADD3.X R51, PT, PT, R51, UR21, RZ, P6, !PT ;  /* 0x0000001533337c10 */ /* 0x000fc6000b7fe4ff */
[----:B------:R0:W-:Y:S01]  /*ddd0*/  STL [R1+0x164], R57 ;  /* 0x0001643901007387 */ /* 0x0001e20000100800 */
[----:B------:R-:W-:-:S03]  /*dde0*/  IADD3 R50, P6, PT, R50, UR18, RZ ;  /* 0x0000001232327c10 */ /* 0x000fc6000ffde0ff */
[----:B------:R0:W-:Y:S01]  /*ddf0*/  STL [R1+0x140], R56 ;  /* 0x0001403801007387 */ /* 0x0001e20000100800 */
[----:B------:R-:W-:-:S03]  /*de00*/  IADD3.X R49, PT, PT, R49, UR21, RZ, P1, !PT ;  /* 0x0000001531317c10 */ /* 0x000fc60008ffe4ff */
[----:B------:R0:W-:Y:S01]  /*de10*/  STL [R1+0x15c], R55 ;  /* 0x00015c3701007387 */ /* 0x0001e20000100800 */
[----:B------:R-:W-:Y:S02]  /*de20*/  IADD3.X R44, PT, PT, R44, UR21, RZ, P3, !PT ;  /* 0x000000152c2c7c10 */ /* 0x000fe40009ffe4ff */
[----:B------:R-:W-:Y:S01]  /*de30*/  IADD3 R43, P3, PT, R43, UR18, RZ ;  /* 0x000000122b2b7c10 */ /* 0x000fe2000ff7e0ff */
[----:B------:R0:W-:Y:S01]  /*de40*/  STL [R1+0x138], R54 ;  /* 0x0001383601007387 */ /* 0x0001e20000100800 */
[----:B------:R-:W-:Y:S02]  /*de50*/  IADD3 R48, P1, PT, R48, UR18, RZ ;  /* 0x0000001230307c10 */ /* 0x000fe4000ff3e0ff */
[----:B------:R-:W-:Y:S01]  /*de60*/  IADD3.X R47, PT, PT, R47, UR21, RZ, P2, !PT ;  /* 0x000000152f2f7c10 */ /* 0x000fe200097fe4ff */
[----:B------:R0:W-:Y:S01]  /*de70*/  STL [R1+0x154], R53 ;  /* 0x0001543501007387 */ /* 0x0001e20000100800 */
[----:B------:R-:W-:-:S03]  /*de80*/  IADD3 R45, P2, PT, R45, UR18, RZ ;  /* 0x000000122d2d7c10 */ /* 0x000fc6000ff5e0ff */
[----:B------:R0:W-:Y:S01]  /*de90*/  STL [R1+0x130], R52 ;  /* 0x0001303401007387 */ /* 0x0001e20000100800 */
[----:B------:R-:W-:-:S03]  /*dea0*/  IADD3.X R42, PT, PT, R42, UR21, RZ, P5, !PT ;  /* 0x000000152a2a7c10 */ /* 0x000fc6000affe4ff */
[----:B------:R0:W-:Y:S01]  /*deb0*/  STL [R1+0x14c], R51 ;  /* 0x00014c3301007387 */ /* 0x0001e20000100800 */
[----:B------:R-:W-:-:S03]  /*dec0*/  IADD3 R41, P5, PT, R41, UR18, RZ ;  /* 0x0000001229297c10 */ /* 0x000fc6000ffbe0ff */
[----:B------:R0:W-:Y:S01]  /*ded0*/  STL [R1+0x128], R50 ;  /* 0x0001283201007387 */ /* 0x0001e20000100800 */
[----:B------:R-:W-:-:S03]  /*dee0*/  IADD3.X R40, PT, PT, R40, UR21, RZ, P6, !PT ;  /* 0x0000001528287c10 */ /* 0x000fc6000b7fe4ff */
[----:B------:R0:W-:Y:S01]  /*def0*/  STL [R1+0x144], R49 ;  /* 0x0001443101007387 */ /* 0x0001e20000100800 */
[----:B------:R-:W-:-:S03]  /*df00*/  IADD3 R39, P6, PT, R39, UR18, RZ ;  /* 0x0000001227277c10 */ /* 0x000fc6000ffde0ff */
[----:B------:R0:W-:Y:S01]  /*df10*/  STL [R1+0x120], R48 ;  /* 0x0001203001007387 */ /* 0x0001e20000100800 */
[----:B------:R-:W-:Y:S01]  /*df20*/  IADD3.X R34, PT, PT, R34, UR21, RZ, P3, !PT ;  /* 0x0000001522227c10 */ /* 0x000fe20009ffe4ff */
[----:B------:R-:W1:Y:S02]  /*df30*/  SYNCS.PHASECHK.TRANS64.TRYWAIT P3, [UR11], R30 ;  /* 0x0000001eff0075a7 */ /* 0x000e64000806110b */
        /* <DEDUP_REMOVED lines=8> */
[----:B------:R0:W-:Y:S04]  /*dfc0*/  STL [R1+0x12c], R42 ;  /* 0x00012c2a01007387 */ /* 0x0001e80000100800 */
[----:B------:R0:W-:Y:S04]  /*dfd0*/  STL [R1+0x108], R41 ;  /* 0x0001082901007387 */ /* 0x0001e80000100800 */
[----:B------:R0:W-:Y:S04]  /*dfe0*/  STL [R1+0x124], R40 ;  /* 0x0001242801007387 */ /* 0x0001e80000100800 */
[----:B------:R0:W-:Y:S04]  /*dff0*/  STL [R1+0xc8], R39 ;  /* 0x0000c82701007387 */ /* 0x0001e80000100800 */
[----:B------:R0:W-:Y:S04]  /*e000*/  STL [R1+0x11c], R38 ;  /* 0x00011c2601007387 */ /* 0x0001e80000100800 */
[----:B------:R0:W-:Y:S04]  /*e010*/  STL [R1+0xb8], R37 ;  /* 0x0000b82501007387 */ /* 0x0001e80000100800 */
[----:B------:R0:W-:Y:S04]  /*e020*/  STL [R1+0x114], R36 ;  /* 0x0001142401007387 */ /* 0x0001e80000100800 */
[----:B------:R0:W-:Y:S04]  /*e030*/  STL [R1+0x4c], R35 ;  /* 0x00004c2301007387 */ /* 0x0001e80000100800 */
[----:B------:R0:W-:Y:S01]  /*e040*/  STL [R1+0x10c], R34 ;  /* 0x00010c2201007387 */ /* 0x0001e20000100800 */
[----:B-----5:R-:W-:-:S02]  /*e050*/  IADD3.X R82, PT, PT, R82, UR21, RZ, P2, !PT ;  /* 0x0000001552527c10 */ /* 0x020fc400097fe4ff */
[----:B------:R-:W-:-:S04]  /*e060*/  IADD3 R22, P2, PT, R22, UR18, RZ ;  /* 0x0000001216167c10 */ /* 0x000fc8000ff5e0ff */
[----:B------:R-:W-:Y:S02]  /*e070*/  IADD3.X R23, PT, PT, R23, UR21, RZ, P2, !PT ;  /* 0x0000001517177c10 */ /* 0x000fe400097fe4ff */
[----:B------:R-:W-:-:S04]  /*e080*/  IADD3 R13, P2, PT, R13, UR18, RZ ;  /* 0x000000120d0d7c10 */ /* 0x000fc8000ff5e0ff */
[----:B------:R-:W-:Y:S02]  /*e090*/  IADD3.X R16, PT, PT, R16, UR21, RZ, P2, !PT ;  /* 0x0000001510107c10 */ /* 0x000fe400097fe4ff */
[----:B------:R-:W-:-:S04]  /*e0a0*/  IADD3 R6, P2, PT, R6, UR18, RZ ;  /* 0x0000001206067c10 */ /* 0x000fc8000ff5e0ff */
[----:B------:R-:W-:Y:S02]  /*e0b0*/  IADD3.X R7, PT, PT, R7, UR21, RZ, P2, !PT ;  /* 0x0000001507077c10 */ /* 0x000fe400097fe4ff */
[----:B------:R-:W-:Y:S02]  /*e0c0*/  PRMT R46, RZ, 0x7610, R46 ;  /* 0x00007610ff2e7816 */ /* 0x000fe4000000002e */
[----:B--2---:R-:W-:Y:S02]  /*e0d0*/  IADD3.X R33, PT, PT, R33, UR21, RZ, P5, !PT ;  /* 0x0000001521217c10 */ /* 0x004fe4000affe4ff */
[----:B------:R-:W-:-:S03]  /*e0e0*/  IADD3 R78, P5, PT, R78, UR18, RZ ;  /* 0x000000124e4e7c10 */ /* 0x000fc6000ffbe0ff */
[----:B------:R0:W-:Y:S01]  /*e0f0*/  STL [R1+0x104], R33 ;  /* 0x0001042101007387 */ /* 0x0001e20000100800 */
[----:B------:R-:W-:Y:S02]  /*e100*/  IADD3.X R28, PT, PT, R28, UR21, RZ, P5, !PT ;  /* 0x000000151c1c7c10 */ /* 0x000fe4000affe4ff */
[----:B------:R-:W-:-:S04]  /*e110*/  IADD3 R19, P5, PT, R19, UR18, RZ ;  /* 0x0000001213137c10 */ /* 0x000fc8000ffbe0ff */
[----:B------:R-:W-:Y:S02]  /*e120*/  IADD3.X R21, PT, PT, R21, UR21, RZ, P5, !PT ;  /* 0x0000001515157c10 */ /* 0x000fe4000affe4ff */
[----:B---3--:R-:W-:-:S05]  /*e130*/  IADD3.X R32, PT, PT, R32, UR21, RZ, P6, !PT ;  /* 0x0000001520207c10 */ /* 0x008fca000b7fe4ff */
[----:B------:R0:W-:Y:S01]  /*e140*/  STL [R1+0xc0], R32 ;  /* 0x0000c02001007387 */ /* 0x0001e20000100800 */
[----:B------:R-:W-:Y:S02]  /*e150*/  IADD3 R26, P6, PT, R26, UR18, RZ ;  /* 0x000000121a1a7c10 */ /* 0x000fe4000ffde0ff */
[----:B------:R-:W-:Y:S02]  /*e160*/  IADD3 R12, P5, PT, R12, UR18, RZ ;  /* 0x000000120c0c7c10 */ /* 0x000fe4000ffbe0ff */
[----:B------:R-:W-:Y:S02]  /*e170*/  IADD3.X R27, PT, PT, R27, UR21, RZ, P6, !PT ;  /* 0x000000151b1b7c10 */ /* 0x000fe4000b7fe4ff */
[----:B------:R-:W-:Y:S02]  /*e180*/  IADD3 R18, P6, PT, R18, UR18, RZ ;  /* 0x0000001212127c10 */ /* 0x000fe4000ffde0ff */
[----:B----4-:R-:W-:Y:S02]  /*e190*/  IADD3.X R31, PT, PT, R31, UR21, RZ, P1, !PT ;  /* 0x000000151f1f7c10 */ /* 0x010fe40008ffe4ff */
[----:B------:R-:W-:-:S03]  /*e1a0*/  IADD3 R24, P1, PT, R24, UR18, RZ ;  /* 0x0000001218187c10 */ /* 0x000fc6000ff3e0ff */
[----:B------:R0:W-:Y:S01]  /*e1b0*/  STL [R1+0xb0], R31 ;  /* 0x0000b01f01007387 */ /* 0x0001e20000100800 */
[----:B------:R-:W-:Y:S02]  /*e1c0*/  IADD3.X R25, PT, PT, R25, UR21, RZ, P1, !PT ;  /* 0x0000001519197c10 */ /* 0x000fe40008ffe4ff */
[----:B------:R-:W-:-:S04]  /*e1d0*/  IADD3 R14, P1, PT, R14, UR18, RZ ;  /* 0x000000120e0e7c10 */ /* 0x000fc8000ff3e0ff */
[----:B------:R-:W-:Y:S02]  /*e1e0*/  IADD3.X R17, PT, PT, R17, UR21, RZ, P1, !PT ;  /* 0x0000001511117c10 */ /* 0x000fe40008ffe4ff */
[----:B------:R-:W-:Y:S02]  /*e1f0*/  IADD3 R8, P1, PT, R8, UR18, RZ ;  /* 0x0000001208087c10 */ /* 0x000fe4000ff3e0ff */
[----:B------:R-:W-:Y:S02]  /*e200*/  IADD3.X R20, PT, PT, R20, UR21, RZ, P6, !PT ;  /* 0x0000001514147c10 */ /* 0x000fe4000b7fe4ff */
[----:B------:R-:W-:Y:S02]  /*e210*/  IADD3.X R15, PT, PT, R15, UR21, RZ, P5, !PT ;  /* 0x000000150f0f7c10 */ /* 0x000fe4000affe4ff */
[----:B------:R-:W-:Y:S02]  /*e220*/  IADD3.X R9, PT, PT, R9, UR21, RZ, P1, !PT ;  /* 0x0000001509097c10 */ /* 0x000fe40008ffe4ff */
[----:B------:R-:W-:-:S02]  /*e230*/  IADD3 R10, P6, PT, R10, UR18, RZ ;  /* 0x000000120a0a7c10 */ /* 0x000fc4000ffde0ff */
[----:B------:R-:W-:Y:S02]  /*e240*/  IADD3 R4, P5, PT, R4, UR18, RZ ;  /* 0x0000001204047c10 */ /* 0x000fe4000ffbe0ff */
[----:B------:R-:W-:Y:S02]  /*e250*/  IADD3 R2, P1, PT, R2, UR18, RZ ;  /* 0x0000001202027c10 */ /* 0x000fe4000ff3e0ff */
[----:B------:R-:W-:Y:S02]  /*e260*/  IADD3.X R11, PT, PT, R11, UR21, RZ, P6, !PT ;  /* 0x000000150b0b7c10 */ /* 0x000fe4000b7fe4ff */
[----:B------:R-:W-:Y:S02]  /*e270*/  IADD3.X R5, PT, PT, R5, UR21, RZ, P5, !PT ;  /* 0x0000001505057c10 */ /* 0x000fe4000affe4ff */
[----:B------:R-:W-:Y:S02]  /*e280*/  IADD3.X R3, PT, PT, R3, UR21, RZ, P1, !PT ;  /* 0x0000001503037c10 */ /* 0x000fe40008ffe4ff */
[----:B------:R-:W-:Y:S01]  /*e290*/  ISETP.GT.AND P6, PT, R0, RZ, PT ;  /* 0x000000ff0000720c */ /* 0x000fe20003fc4270 */
[----:B01----:R-:W-:-:S12]  /*e2a0*/  @!P3 BRA `(.L_x_8) ;  /* 0x00000194006cb947 */ /* 0x003fd80003800000 */
.L_x_16:
[C---:B------:R-:W-:Y:S01]  /*e2b0*/  ISETP.GT.AND P1, PT, R0.reuse, 0x1, PT ;  /* 0x000000010000780c */ /* 0x040fe20003f24270 */
[----:B------:R0:W-:Y:S01]  /*e2c0*/  STL [R1+0x858], R74 ;  /* 0x0008584a01007387 */ /* 0x0001e20000100800 */
[----:B------:R-:W-:Y:S02]  /*e2d0*/  PRMT R81, RZ, 0x7610, R81 ;  /* 0x00007610ff517816 */ /* 0x000fe40000000051 */
[----:B------:R-:W-:Y:S01]  /*e2e0*/  ISETP.GT.AND P2, PT, R0, 0x2, PT ;  /* 0x000000020000780c */ /* 0x000fe20003f44270 */
[----:B------:R1:W-:Y:S01]  /*e2f0*/  STL [R1+0x854], R73 ;  /* 0x0008544901007387 */ /* 0x0003e20000100800 */
[----:B------:R-:W-:Y:S02]  /*e300*/  PRMT R83, RZ, 0x7610, R83 ;  /* 0x00007610ff537816 */ /* 0x000fe40000000053 */
[----:B------:R-:W-:Y:S01]  /*e310*/  PRMT R79, RZ, 0x7610, R79 ;  /* 0x00007610ff4f7816 */ /* 0x000fe2000000004f */
[----:B------:R2:W-:Y:S01]  /*e320*/  STL [R1+0x850], R72 ;  /* 0x0008504801007387 */ /* 0x0005e20000100800 */
[----:B------:R-:W-:-:S03]  /*e330*/  PRMT R64, RZ, 0x7610, R64 ;  /* 0x00007610ff407816 */ /* 0x000fc60000000040 */
[----:B------:R-:W-:Y:S01]  /*e340*/  @P1 IMAD.MOV.U32 R30, RZ, RZ, R12 ;  /* 0x000000ffff1e1224 */ /* 0x000fe200078e000c */
[----:B------:R-:W3:Y:S01]  /*e350*/  @P6 LDG.E.U8 R46, desc[UR22][R2.64] ;  /* 0x00000016022e6981 */ /* 0x000ee2000c1e1100 */
[----:B------:R-:W-:Y:S01]  /*e360*/  @P1 IMAD.MOV.U32 R31, RZ, RZ, R15 ;  /* 0x000000ffff1f1224 */ /* 0x000fe200078e000f */
[----:B0-----:R-:W-:Y:S02]  /*e370*/  PRMT R74, RZ, 0x7610, R74 ;  /* 0x00007610ff4a7816 */ /* 0x001fe4000000004a */
[----:B-1----:R-:W-:Y:S01]  /*e380*/  PRMT R73, RZ, 0x7610, R73 ;  /* 0x00007610ff497816 */ /* 0x002fe20000000049 */
[----:B------:R0:W-:Y:S04]  /*e390*/  STL [R1+0x84c], R71 ;  /* 0x00084c4701007387 */ /* 0x0001e80000100800 */
[----:B------:R1:W4:Y:S01]  /*e3a0*/  @P1 LDG.E.U8 R81, desc[UR22][R30.64] ;  /* 0x000000161e511981 */ /* 0x000322000c1e1100 */
[----:B--2---:R-:W-:-:S03]  /*e3b0*/  PRMT R72, RZ, 0x7610, R72 ;  /* 0x00007610ff487816 */ /* 0x004fc60000000048 */
[----:B------:R-:W2:Y:S01]  /*e3c0*/  @P1 LDG.E.U8 R79, desc[UR22][R10.64] ;  /* 0x000000160a4f1981 */ /* 0x000ea2000c1e1100 */
[----:B0-----:R-:W-:Y:S02]  /*e3d0*/  PRMT R71, RZ, 0x7610, R71 ;  /* 0x00007610ff477816 */ /* 0x001fe40000000047 */
[----:B------:R-:W-:Y:S01]  /*e3e0*/  PRMT R45, RZ, 0x7610, R45 ;  /* 0x00007610ff2d7816 */ /* 0x000fe2000000002d */
[----:B------:R0:W-:Y:S01]  /*e3f0*/  STL [R1+0x848], R70 ;  /* 0x0008484601007387 */ /* 0x0001e20000100800 */
[----:B-1----:R-:W-:Y:S02]  /*e400*/  @P1 IMAD.MOV.U32 R30, RZ, RZ, R13 ;  /* 0x000000ffff1e1224 */ /* 0x002fe400078e000d */
[----:B------:R-:W-:Y:S01]  /*e410*/  @P1 IMAD.MOV.U32 R31, RZ, RZ, R16 ;  /* 0x000000ffff1f1224 */ /* 0x000fe200078e0010 */
[----:B------:R-:W2:Y:S04]  /*e420*/  @P2 LDG.E.U8 R71, desc[UR22][R22.64] ;  /* 0x0000001616472981 */ /* 0x000ea8000c1e1100 */
[----:B------:R1:W2:Y:S04]  /*e430*/  @P1 LDG.E.U8 R83, desc[UR22][R30.64] ;  /* 0x000000161e531981 */ /* 0x0002a8000c1e1100 */
[----:B------:R-:W2:Y:S04]  /*e440*/  @P2 LDG.E.U8 R45, desc[UR22][R24.64] ;  /* 0x00000016182d2981 */ /* 0x000ea8000c1e1100 */
[----:B------:R-:W-:Y:S01]  /*e450*/  STL [R1+0x844], R69 ;  /* 0x0008444501007387 */ /* 0x000fe20000100800 */
[----:B-1----:R-:W-:-:S02]  /*e460*/  @P1 IMAD.MOV.U32 R30, RZ, RZ, R14 ;  /* 0x000000ffff1e1224 */ /* 0x002fc400078e000e */
[----:B------:R-:W-:Y:S01]  /*e470*/  @P1 IMAD.MOV.U32 R31, RZ, RZ, R17 ;  /* 0x000000ffff1f1224 */ /* 0x000fe200078e0011 */
[----:B------:R-:W-:Y:S04]  /*e480*/  STL [R1+0x840], R68 ;  /* 0x0008404401007387 */ /* 0x000fe80000100800 */
[----:B------:R1:W2:Y:S04]  /*e490*/  @P1 LDG.E.U8 R74, desc[UR22][R30.64] ;  /* 0x000000161e4a1981 */ /* 0x0002a8000c1e1100 */
[----:B------:R-:W-:Y:S01]  /*e4a0*/  STL [R1+0x83c], R67 ;  /* 0x00083c4301007387 */ /* 0x000fe20000100800 */
[----:B------:R-:W-:-:S02]  /*e4b0*/  PRMT R38, RZ, 0x7610, R38 ;  /* 0x00007610ff267816 */ /* 0x000fc40000000026 */
[----:B------:R-:W-:Y:S01]  /*e4c0*/  PRMT R33, RZ, 0x7610, R33 ;  /* 0x00007610ff217816 */ /* 0x000fe20000000021 */
[----:B------:R-:W-:Y:S01]  /*e4d0*/  STL [R1+0x838], R66 ;  /* 0x0008384201007387 */ /* 0x000fe20000100800 */
[----:B-1----:R-:W-:Y:S02]  /*e4e0*/  @P2 IMAD.MOV.U32 R30, RZ, RZ, R18 ;  /* 0x000000ffff1e2224 */ /* 0x002fe400078e0012 */
[----:B------:R-:W-:Y:S01]  /*e4f0*/  @P2 IMAD.MOV.U32 R31, RZ, RZ, R20 ;  /* 0x000000ffff1f2224 */ /* 0x000fe200078e0014 */
[----:B------:R-:W-:Y:S01]  /*e500*/  ISETP.GT.AND P1, PT, R0, 0x3, PT ;  /* 0x000000030000780c */ /* 0x000fe20003f24270 */
[----:B------:R-:W-:Y:S04]  /*e510*/  STL [R1+0x834], R65 ;  /* 0x0008344101007387 */ /* 0x000fe80000100800 */
[----:B------:R1:W3:Y:S04]  /*e520*/  @P2 LDG.E.U8 R73, desc[UR22][R30.64] ;  /* 0x000000161e492981 */ /* 0x0002e8000c1e1100 */
[----:B------:R-:W-:Y:S04]  /*e530*/  STL [R1+0x830], R50 ;  /* 0x0008303201007387 */ /* 0x000fe80000100800 */
[----:B------:R-:W-:Y:S01]  /*e540*/  STL [R1+0x82c], R48 ;  /* 0x00082c3001007387 */ /* 0x000fe20000100800 */
[----:B-1----:R-:W-:-:S02]  /*e550*/  @P2 IMAD.MOV.U32 R30, RZ, RZ, R19 ;  /* 0x000000ffff1e2224 */ /* 0x002fc400078e0013 */
[----:B------:R-:W-:Y:S01]  /*e560*/  @P2 IMAD.MOV.U32 R31, RZ, RZ, R21 ;  /* 0x000000ffff1f2224 */ /* 0x000fe200078e0015 */
[----:B------:R-:W-:Y:S01]  /*e570*/  PRMT R29, RZ, 0x7610, R29 ;  /* 0x00007610ff1d7816 */ /* 0x000fe2000000001d */
[----:B------:R-:W4:Y:S04]  /*e580*/  @P6 LDG.E.U8 R64, desc[UR22][R4.64] ;  /* 0x0000001604406981 */ /* 0x000f28000c1e1100 */
[----:B------:R1:W4:Y:S02]  /*e590*/  @P2 LDG.E.U8 R72, desc[UR22][R30.64] ;  /* 0x000000161e482981 */ /* 0x000324000c1e1100 */
[----:B-1----:R-:W-:-:S06]  /*e5a0*/  PRMT R30, RZ, 0x7610, R30 ;  /* 0x00007610ff1e7816 */ /* 0x002fcc000000001e */
[----:B------:R-:W4:Y:S04]  /*e5b0*/  @P1 LDG.E.U8 R30, desc[UR22][R26.64] ;  /* 0x000000161a1e1981 */ /* 0x000f28000c1e1100 */
        /* <DEDUP_REMOVED lines=16> */
[----:B0-----:R-:W-:Y:S01]  /*e6c0*/  PRMT R70, RZ, 0x7610, R70 ;  /* 0x00007610ff467816 */ /* 0x001fe20000000046 */
[----:B------:R-:W-:-:S02]  /*e6d0*/  @P1 IMAD.MOV.U32 R31, RZ, RZ, R28 ;  /* 0x000000ffff1f1224 */ /* 0x000fc400078e001c */
[----:B--2---:R0:W-:Y:S04]  /*e6e0*/  STL [R1+0x59c], R74 ;  /* 0x00059c4a01007387 */ /* 0x0041e80000100800 */
[----:B0-----:R-:W2:Y:S04]  /*e6f0*/  LDL.LU R74, [R1+0x858] ;  /* 0x00085800014a7983 */ /* 0x001ea80000300800 */
[----:B------:R-:W-:Y:S04]  /*e700*/  STL [R1+0x798], R18 ;  /* 0x0007981201007387 */ /* 0x000fe80000100800 */
[----:B------:R-:W-:Y:S04]  /*e710*/  STL [R1+0x794], R20 ;  /* 0x0007941401007387 */ /* 0x000fe80000100800 */
[----:B---3--:R0:W-:Y:S04]  /*e720*/  STL [R1+0x5bc], R73 ;  /* 0x0005bc4901007387 */ /* 0x0081e80000100800 */
[----:B0-----:R-:W3:Y:S04]  /*e730*/  LDL.LU R73, [R1+0x854] ;  /* 0x0008540001497983 */ /* 0x001ee80000300800 */
[----:B------:R-:W-:Y:S04]  /*e740*/  STL [R1+0x7a0], R19 ;  /* 0x0007a01301007387 */ /* 0x000fe80000100800 */
[----:B------:R-:W-:Y:S04]  /*e750*/  STL [R1+0x79c], R21 ;  /* 0x00079c1501007387 */ /* 0x000fe80000100800 */
[----:B----4-:R0:W-:Y:S04]  /*e760*/  STL [R1+0x5b8], R72 ;  /* 0x0005b84801007387 */ /* 0x0101e80000100800 */
[----:B0-----:R-:W4:Y:S04]  /*e770*/  LDL.LU R72, [R1+0x850] ;  /* 0x0008500001487983 */ /* 0x001f280000300800 */
[----:B------:R0:W-:Y:S04]  /*e780*/  STL [R1+0x5b4], R71 ;  /* 0x0005b44701007387 */ /* 0x0001e80000100800 */
[----:B0-----:R-:W2:Y:S04]  /*e790*/  LDL.LU R71, [R1+0x84c] ;  /* 0x00084c0001477983 */ /* 0x001ea80000300800 */
[----:B------:R-:W-:Y:S04]  /*e7a0*/  STL [R1+0x7a8], R22 ;  /* 0x0007a81601007387 */ /* 0x000fe80000100800 */
[----:B------:R-:W-:Y:S04]  /*e7b0*/  STL [R1+0x7a4], R23 ;  /* 0x0007a41701007387 */ /* 0x000fe80000100800 */
[----:B------:R-:W-:Y:S04]  /*e7c0*/  STL [R1+0x7b0], R24 ;  /* 0x0007b01801007387 */ /* 0x000fe80000100800 */
[----:B------:R-:W-:Y:S04]  /*e7d0*/  STL [R1+0x7ac], R25 ;  /* 0x0007ac1901007387 */ /* 0x000fe80000100800 */
[----:B------:R0:W-:Y:S04]  /*e7e0*/  STL [R1+0x5b0], R45 ;  /* 0x0005b02d01007387 */ /* 0x0001e80000100800 */
[----:B0-----:R-:W2:Y:S04]  /*e7f0*/  LDL R45, [R1+0xc8] ;  /* 0x0000c800012d7983 */ /* 0x001ea80000100800 */
[----:B------:R-:W-:Y:S04]  /*e800*/  STL [R1+0x7b8], R26 ;  /* 0x0007b81a01007387 */ /* 0x000fe80000100800 */
[----:B------:R-:W-:Y:S04]  /*e810*/  STL [R1+0x7b4], R27 ;  /* 0x0007b41b01007387 */ /* 0x000fe80000100800 */
[----:B------:R0:W-:Y:S02]  /*e820*/  STL [R1+0x5ac], R30 ;  /* 0x0005ac1e01007387 */ /* 0x0001e40000100800 */
[----:B0-----:R-:W-:-:S05]  /*e830*/  @P1 IMAD.MOV.U32 R30, RZ, RZ, R78 ;  /* 0x000000ffff1e1224 */ /* 0x001fca00078e004e */
[----:B------:R-:W2:Y:S04]  /*e840*/  @P1 LDG.E.U8 R70, desc[UR22][R30.64] ;  /* 0x000000161e461981 */ /* 0x000ea8000c1e1100 */
[----:B------:R-:W-:Y:S04]  /*e850*/  STL [R1+0x7c0], R78 ;  /* 0x0007c04e01007387 */ /* 0x000fe80000100800 */
[----:B------:R-:W-:Y:S04]  /*e860*/  STL [R1+0x7bc], R28 ;  /* 0x0007bc1c01007387 */ /* 0x000fe80000100800 */
[----:B--2---:R0:W-:Y:S04]  /*e870*/  STL [R1+0x5a8], R70 ;  /* 0x0005a84601007387 */ /* 0x0041e80000100800 */
[----:B0-----:R-:W2:Y:S04]  /*e880*/  LDL.LU R70, [R1+0x848] ;  /* 0x0008480001467983 */ /* 0x001ea80000300800 */
[----:B------:R-:W2:Y:S01]  /*e890*/  LDL R31, [R1+0x4c] ;  /* 0x00004c00011f7983 */ /* 0x000ea20000100800 */
[----:B------:R-:W-:Y:S01]  /*e8a0*/  PRMT R69, RZ, 0x7610, R69 ;  /* 0x00007610ff457816 */ /* 0x000fe20000000045 */
[----:B--2---:R-:W-:-:S02]  /*e8b0*/  @P1 IMAD.MOV.U32 R30, RZ, RZ, R31 ;  /* 0x000000ffff1e1224 */ /* 0x004fc400078e001f */
[----:B------:R-:W-:-:S05]  /*e8c0*/  @P1 IMAD.MOV.U32 R31, RZ, RZ, R82 ;  /* 0x000000ffff1f1224 */ /* 0x000fca00078e0052 */
[----:B------:R-:W2:Y:S04]  /*e8d0*/  @P1 LDG.E.U8 R69, desc[UR22][R30.64] ;  /* 0x000000161e451981 */ /* 0x000ea8000c1e1100 */
[----:B------:R-:W-:Y:S04]  /*e8e0*/  STL [R1+0x7c4], R82 ;  /* 0x0007c45201007387 */ /* 0x000fe80000100800 */
[----:B--2---:R0:W-:Y:S04]  /*e8f0*/  STL [R1+0x5a4], R69 ;  /* 0x0005a44501007387 */ /* 0x0041e80000100800 */
[----:B0-----:R-:W2:Y:S04]  /*e900*/  LDL.LU R69, [R1+0x844] ;  /* 0x0008440001457983 */ /* 0x001ea80000300800 */
[----:B------:R-:W2:Y:S04]  /*e910*/  LDL R30, [R1+0xb0] ;  /* 0x0000b000011e7983 */ /* 0x000ea80000100800 */
[----:B------:R-:W2:Y:S01]  /*e920*/  LDL R31, [R1+0xb8] ;  /* 0x0000b800011f7983 */ /* 0x000ea20000100800 */
[----:B------:R-:W-:-:S02]  /*e930*/  PRMT R68, RZ, 0x7610, R68 ;  /* 0x00007610ff447816 */ /* 0x000fc40000000044 */
[----:B--2---:R-:W-:-:S04]  /*e940*/  @P1 LOP3.LUT R31, R31, R30, RZ, 0x3c, !PT ;  /* 0x0000001e1f1f1212 */ /* 0x004fc800078e3cff */
[----:B------:R-:W-:-:S04]  /*e950*/  @P1 LOP3.LUT R30, R31, R30, RZ, 0x3c, !PT ;  /* 0x0000001e1f1e1212 */ /* 0x000fc800078e3cff */
[----:B------:R-:W-:-:S05]  /*e960*/  @P1 LOP3.LUT R31, R31, R30, RZ, 0x3c, !PT ;  /* 0x0000001e1f1f1212 */ /* 0x000fca00078e3cff */
[----:B------:R-:W2:Y:S01]  /*e970*/  @P1 LDG.E.U8 R68, desc[UR22][R30.64] ;  /* 0x000000161e441981 */ /* 0x000ea2000c1e1100 */
[----:B------:R-:W-:Y:S02]  /*e980*/  ISETP.GT.AND P2, PT, R0, 0x4, PT ;  /* 0x000000040000780c */ /* 0x000fe40003f44270 */
[----:B------:R-:W-:Y:S01]  /*e990*/  PRMT R67, RZ, 0x7610, R67 ;  /* 0x00007610ff437816 */ /* 0x000fe20000000043 */
[----:B--2---:R0:W-:Y:S04]  /*e9a0*/  STL [R1+0x5a0], R68 ;  /* 0x0005a04401007387 */ /* 0x0041e80000100800 */
[----:B0-----:R-:W2:Y:S04]  /*e9b0*/  LDL.LU R68, [R1+0x840] ;  /* 0x0008400001447983 */ /* 0x001ea80000300800 */
[----:B------:R-:W2:Y:S02]  /*e9c0*/  LDL R31, [R1+0xc0] ;  /* 0x0000c000011f7983 */ /* 0x000ea40000100800 */
[----:B------:R-:W-:-:S02]  /*e9d0*/  @P2 IMAD.MOV.U32 R30, RZ, RZ, R45 ;  /* 0x000000ffff1e2224 */ /* 0x000fc400078e002d */
[----:B------:R-:W3:Y:S04]  /*e9e0*/  LDL R45, [R1+0x128] ;  /* 0x00012800012d7983 */ /* 0x000ee80000100800 */
[----:B--2---:R-:W2:Y:S04]  /*e9f0*/  @P2 LDG.E.U8 R67, desc[UR22][R30.64] ;  /* 0x000000161e432981 */ /* 0x004ea8000c1e1100 */
        /* <DEDUP_REMOVED lines=8> */
[----:B------:R-:W2:Y:S04]  /*ea80*/  @P2 LDG.E.U8 R66, desc[UR22][R30.64] ;  /* 0x000000161e422981 */ /* 0x000ea8000c1e1100 */
        /* <DEDUP_REMOVED lines=18> */
[----:B------:R-:W-:-:S03]  /*ebb0*/  ISETP.GT.AND P1, PT, R0, 0x5, PT ;  /* 0x000000050000780c */ /* 0x000fc60003f24270 */
[----:B--2---:R0:W-:Y:S04]  /*ebc0*/  STL [R1+0x588], R50 ;  /* 0x0005883201007387 */ /* 0x0041e80000100800 */
[----:B0-----:R-:W2:Y:S04]  /*ebd0*/  LDL.LU R50, [R1+0x830] ;  /* 0x0008300001327983 */ /* 0x001ea80000300800 */
[----:B------:R-:W2:Y:S04]  /*ebe0*/  LDL R30, [R1+0x11c] ;  /* 0x00011c00011e7983 */ /* 0x000ea80000100800 */
[----:B------:R-:W2:Y:S02]  /*ebf0*/  LDL R31, [R1+0x120] ;  /* 0x00012000011f7983 */ /* 0x000ea40000100800 */
[----:B--2---:R-:W-:-:S04]  /*ec00*/  @P1 LOP3.LUT R31, R31, R30, RZ, 0x3c, !PT ;  /* 0x0000001e1f1f1212 */ /* 0x004fc800078e3cff */
[----:B------:R-:W-:-:S04]  /*ec10*/  @P1 LOP3.LUT R30, R31, R30, RZ, 0x3c, !PT ;  /* 0x0000001e1f1e1212 */ /* 0x000fc800078e3cff */
[----:B------:R-:W-:-:S05]  /*ec20*/  @P1 LOP3.LUT R31, R31, R30, RZ, 0x3c, !PT ;  /* 0x0000001e1f1f1212 */ /* 0x000fca00078e3cff */
[----:B------:R3:W2:Y:S04]  /*ec30*/  @P1 LDG.E.U8 R38, desc[UR22][R30.64] ;  /* 0x000000161e261981 */ /* 0x0006a8000c1e1100 */
[----:B------:R-:W4:Y:S01]  /*ec40*/  LDL R31, [R1+0x124] ;  /* 0x00012400011f7983 */ /* 0x000f220000100800 */
[----:B---3--:R-:W-:-:S03]  /*ec50*/  @P1 IMAD.MOV.U32 R30, RZ, RZ, R45 ;  /* 0x000000ffff1e1224 */ /* 0x008fc600078e002d */
[----:B--2---:R0:W-:Y:S01]  /*ec60*/  STL [R1+0x584], R38 ;  /* 0x0005842601007387 */ /* 0x0041e20000100800 */
[----:B------:R-:W-:-:S03]  /*ec70*/  PRMT R48, RZ, 0x7610, R48 ;  /* 0x00007610ff307816 */ /* 0x000fc60000000030 */
[----:B------:R-:W2:Y:S04]  /*ec80*/  LDL R45, [R1+0x14c] ;  /* 0x00014c00012d7983 */ /* 0x000ea80000100800 */
[----:B----4-:R1:W3:Y:S04]  /*ec90*/  @P1 LDG.E.U8 R33, desc[UR22][R30.64] ;  /* 0x000000161e211981 */ /* 0x0102e8000c1e1100 */
[----:B0-----:R-:W4:Y:S04]  /*eca0*/  LDL R38, [R1+0x148] ;  /* 0x0001480001267983 */ /* 0x001f280000100800 */
[----:B------:R-:W1:Y:S04]  /*ecb0*/  LDL R30, [R1+0x12c] ;  /* 0x00012c00011e7983 */ /* 0x000e680000100800 */
[----:B------:R-:W1:Y:S02]  /*ecc0*/  LDL R31, [R1+0x130] ;  /* 0x00013000011f7983 */ /* 0x000e640000100800 */
[----:B-1----:R-:W-:-:S04]  /*ecd0*/  @P1 LOP3.LUT R31, R31, R30, RZ, 0x3c, !PT ;  /* 0x0000001e1f1f1212 */ /* 0x002fc800078e3cff */
[----:B------:R-:W-:-:S04]  /*ece0*/  @P1 LOP3.LUT R30, R31, R30, RZ, 0x3c, !PT ;  /* 0x0000001e1f1e1212 */ /* 0x000fc800078e3cff */
[----:B------:R-:W-:-:S05]  /*ecf0*/  @P1 LOP3.LUT R31, R31, R30, RZ, 0x3c, !PT ;  /* 0x0000001e1f1f1212 */ /* 0x000fca00078e3cff */
[----:B------:R-:W2:Y:S04]  /*ed00*/  @P1 LDG.E.U8 R48, desc[UR22][R30.64] ;  /* 0x000000161e301981 */ /* 0x000ea8000c1e1100 */
[----:B---3--:R0:W-:Y:S04]  /*ed10*/  STL [R1+0x580], R33 ;  /* 0x0005802101007387 */ /* 0x0081e80000100800 */
[----:B0-----:R-:W3:Y:S04]  /*ed20*/  LDL R33, [R1+0x150] ;  /* 0x0001500001217983 */ /* 0x001ee80000100800 */
[----:B--2---:R0:W-:Y:S04]  /*ed30*/  STL [R1+0x578], R48 ;  /* 0x0005783001007387 */ /* 0x0041e80000100800 */
[----:B0-----:R-:W2:Y:S04]  /*ed40*/  LDL.LU R48, [R1+0x82c] ;  /* 0x00082c0001307983 */ /* 0x001ea80000300800 */
[----:B------:R-:W2:Y:S04]  /*ed50*/  LDL R30, [R1+0x134] ;  /* 0x00013400011e7983 */ /* 0x000ea80000100800 */
[----:B------:R-:W2:Y:S02]  /*ed60*/  LDL R31, [R1+0x138] ;  /* 0x00013800011f7983 */ /* 0x000ea40000100800 */
[----:B--2---:R-:W-:-:S04]  /*ed70*/  @P1 LOP3.LUT R31, R31, R30, RZ, 0x3c, !PT ;  /* 0x0000001e1f1f1212 */ /* 0x004fc800078e3cff */
[----:B------:R-:W-:-:S04]  /*ed80*/  @P1 LOP3.LUT R30, R31, R30, RZ, 0x3c, !PT ;  /* 0x0000001e1f1e1212 */ /* 0x000fc800078e3cff */
[----:B------:R-:W-:-:S05]  /*ed90*/  @P1 LOP3.LUT R31, R31, R30, RZ, 0x3c, !PT ;  /* 0x0000001e1f1f1212 */ /* 0x000fca00078e3cff */
[----:B------:R-:W2:Y:S01]  /*eda0*/  @P1 LDG.E.U8 R29, desc[UR22][R30.64] ;  /* 0x000000161e1d1981 */ /* 0x000ea2000c1e1100 */
[----:B------:R-:W-:-:S03]  /*edb0*/  ISETP.GT.AND P2, PT, R0, 0x6, PT ;  /* 0x000000060000780c */ /* 0x000fc60003f44270 */
[----:B--2---:R-:W-:Y:S04]  /*edc0*/  STL [R1+0x100], R29 ;  /* 0x0001001d01007387 */ /* 0x004fe80000100800 */
[----:B------:R-:W2:Y:S04]  /*edd0*/  LDL R30, [R1+0x13c] ;  /* 0x00013c00011e7983 */ /* 0x000ea80000100800 */
[----:B------:R-:W2:Y:S01]  /*ede0*/  LDL R31, [R1+0x140] ;  /* 0x00014000011f7983 */ /* 0x000ea20000100800 */
[----:B------:R-:W-:Y:S02]  /*edf0*/  PRMT R24, RZ, 0x7610, R24 ;  /* 0x00007610ff187816 */ /* 0x000fe40000000018 */
[----:B--2---:R-:W-:-:S04]  /*ee00*/  @P2 LOP3.LUT R31, R31, R30, RZ, 0x3c, !PT ;  /* 0x0000001e1f1f2212 */ /* 0x004fc800078e3cff */
[----:B------:R-:W-:-:S04]  /*ee10*/  @P2 LOP3.LUT R30, R31, R30, RZ, 0x3c, !PT ;  /* 0x0000001e1f1e2212 */ /* 0x000fc800078e3cff */
[----:B------:R-:W-:-:S05]  /*ee20*/  @P2 LOP3.LUT R31, R31, R30, RZ, 0x3c, !PT ;  /* 0x0000001e1f1f2212 */ /* 0x000fca00078e3cff */
[----:B------:R4:W2:Y:S04]  /*ee30*/  @P2 LDG.E.U8 R24, desc[UR22][R30.64] ;  /* 0x000000161e182981 */ /* 0x0008a8000c1e1100 */
[----:B------:R-:W2:Y:S01]  /*ee40*/  LDL R31, [R1+0x144] ;  /* 0x00014400011f7983 */ /* 0x000ea20000100800 */
[----:B------:R-:W-:Y:S01]  /*ee50*/  PRMT R25, RZ, 0x7610, R25 ;  /* 0x00007610ff197816 */ /* 0x000fe20000000019 */
[----:B----4-:R-:W-:Y:S01]  /*ee60*/  @P2 IMAD.MOV.U32 R30, RZ, RZ, R38 ;  /* 0x000000ffff1e2224 */ /* 0x010fe200078e0026 */
[----:B------:R-:W-:-:S04]  /*ee70*/  PRMT R22, RZ, 0x7610, R22 ;  /* 0x00007610ff167816 */ /* 0x000fc80000000016 */
[----:B--2---:R3:W2:Y:S04]  /*ee80*/  @P2 LDG.E.U8 R25, desc[UR22][R30.64] ;  /* 0x000000161e192981 */ /* 0x0046a8000c1e1100 */
[----:B------:R-:W-:Y:S04]  /*ee90*/  STL [R1+0x7c8], R24 ;  /* 0x0007c81801007387 */ /* 0x000fe80000100800 */
[----:B------:R-:W4:Y:S01]  /*eea0*/  LDL R38, [R1+0x168] ;  /* 0x0001680001267983 */ /* 0x000f220000100800 */
[----:B---3--:R-:W-:Y:S02]  /*eeb0*/  @P2 IMAD.MOV.U32 R30, RZ, RZ, R33 ;  /* 0x000000ffff1e2224 */ /* 0x008fe400078e0021 */
[----:B------:R-:W-:-:S05]  /*eec0*/  @P2 IMAD.MOV.U32 R31, RZ, RZ, R45 ;  /* 0x000000ffff1f2224 */ /* 0x000fca00078e002d */
[----:B------:R-:W3:Y:S04]  /*eed0*/  @P2 LDG.E.U8 R22, desc[UR22][R30.64] ;  /* 0x000000161e162981 */ /* 0x000ee8000c1e1100 */
[----:B--2---:R-:W-:Y:S04]  /*eee0*/  STL [R1+0x7cc], R25 ;  /* 0x0007cc1901007387 */ /* 0x004fe80000100800 */
[----:B------:R-:W2:Y:S04]  /*eef0*/  LDL R30, [R1+0x154] ;  /* 0x00015400011e7983 */ /* 0x000ea80000100800 */
[----:B------:R-:W2:Y:S01]  /*ef00*/  LDL R31, [R1+0x158] ;  /* 0x00015800011f7983 */ /* 0x000ea20000100800 */
[----:B------:R-:W-:-:S03]  /*ef10*/  PRMT R23, RZ, 0x7610, R23 ;  /* 0x00007610ff177816 */ /* 0x000fc60000000017 */
[----:B------:R-:W4:Y:S04]  /*ef20*/  LDL R45, [R1+0x16c] ;  /* 0x00016c00012d7983 */ /* 0x000f280000100800 */
[----:B------:R-:W4:Y:S04]  /*ef30*/  LDL R33, [R1+0x170] ;  /* 0x0001700001217983 */ /* 0x000f280000100800 */
[----:B---3--:R-:W-:Y:S01]  /*ef40*/  STL [R1+0x7d0], R22 ;  /* 0x0007d01601007387 */ /* 0x008fe20000100800 */
[----:B--2---:R-:W-:-:S04]  /*ef50*/  @P2 LOP3.LUT R31, R31, R30, RZ, 0x3c, !PT ;  /* 0x0000001e1f1f2212 */ /* 0x004fc800078e3cff */
[----:B------:R-:W-:-:S04]  /*ef60*/  @P2 LOP3.LUT R30, R31, R30, RZ, 0x3c, !PT ;  /* 0x0000001e1f1e2212 */ /* 0x000fc800078e3cff */
[----:B------:R-:W-:-:S05]  /*ef70*/  @P2 LOP3.LUT R31, R31, R30, RZ, 0x3c, !PT ;  /* 0x0000001e1f1f2212 */ /* 0x000fca00078e3cff */
[----:B------:R-:W2:Y:S04]  /*ef80*/  @P2 LDG.E.U8 R23, desc[UR22][R30.64] ;  /* 0x000000161e172981 */ /* 0x000ea8000c1e1100 */
[----:B------:R-:W3:Y:S04]  /*ef90*/  LDL R30, [R1+0x15c] ;  /* 0x00015c00011e7983 */ /* 0x000ee80000100800 */
[----:B------:R-:W3:Y:S01]  /*efa0*/  LDL R31, [R1+0x160] ;  /* 0x00016000011f7983 */ /* 0x000ee20000100800 */
[----:B------:R-:W-:Y:S02]  /*efb0*/  ISETP.GT.AND P1, PT, R0, 0x7, PT ;  /* 0x000000070000780c */ /* 0x000fe40003f24270 */
[----:B------:R-:W-:Y:S01]  /*efc0*/  PRMT R12, RZ, 0x7610, R12 ;  /* 0x00007610ff0c7816 */ /* 0x000fe2000000000c */
[----:B--2---:R-:W-:Y:S10]  /*efd0*/  STL [R1+0x7d4], R23 ;  /* 0x0007d41701007387 */ /* 0x004ff40000100800 */
[----:B---3--:R-:W-:-:S04]  /*efe0*/  @P1 LOP3.LUT R31, R31, R30, RZ, 0x3c, !PT ;  /* 0x0000001e1f1f1212 */ /* 0x008fc800078e3cff */
[----:B------:R-:W-:-:S04]  /*eff0*/  @P1 LOP3.LUT R30, R31, R30, RZ, 0x3c, !PT ;  /* 0x0000001e1f1e1212 */ /* 0x000fc800078e3cff */
[----:B------:R-:W-:-:S05]  /*f000*/  @P1 LOP3.LUT R31, R31, R30, RZ, 0x3c, !PT ;  /* 0x0000001e1f1f1212 */ /* 0x000fca00078e3cff */
[----:B------:R4:W2:Y:S04]  /*f010*/  @P1 LDG.E.U8 R12, desc[UR22][R30.64] ;  /* 0x000000161e0c1981 */ /* 0x0008a8000c1e1100 */
[----:B------:R-:W3:Y:S01]  /*f020*/  LDL R31, [R1+0x164] ;  /* 0x00016400011f7983 */ /* 0x000ee20000100800 */
[----:B------:R-:W-:Y:S01]  /*f030*/  PRMT R15, RZ, 0x7610, R15 ;  /* 0x00007610ff0f7816 */ /* 0x000fe2000000000f */
[----:B----4-:R-:W-:Y:S01]  /*f040*/  @P1 IMAD.MOV.U32 R30, RZ, RZ, R38 ;  /* 0x000000ffff1e1224 */ /* 0x010fe200078e0026 */
[----:B------:R-:W-:-:S04]  /*f050*/  PRMT R10, RZ, 0x7610, R10 ;  /* 0x00007610ff0a7816 */ /* 0x000fc8000000000a */
[----:B---3--:R0:W3:Y:S04]  /*f060*/  @P1 LDG.E.U8 R15, desc[UR22][R30.64] ;  /* 0x000000161e0f1981 */ /* 0x0080e8000c1e1100 */
[----:B--2---:R-:W-:Y:S04]  /*f070*/  STL [R1+0x7d8], R12 ;  /* 0x0007d80c01007387 */ /* 0x004fe80000100800 */
[----:B------:R-:W2:Y:S01]  /*f080*/  LDL R38, [R1+0x188] ;  /* 0x0001880001267983 */ /* 0x000ea20000100800 */
[----:B0-----:R-:W-:Y:S02]  /*f090*/  @P1 IMAD.MOV.U32 R30, RZ, RZ, R33 ;  /* 0x000000ffff1e1224 */ /* 0x001fe400078e0021 */
[----:B------:R-:W-:-:S05]  /*f0a0*/  @P1 IMAD.MOV.U32 R31, RZ, RZ, R45 ;  /* 0x000000ffff1f1224 */ /* 0x000fca00078e002d */
[----:B------:R-:W4:Y:S04]  /*f0b0*/  @P1 LDG.E.U8 R10, desc[UR22][R30.64] ;  /* 0x000000161e0a1981 */ /* 0x000f28000c1e1100 */
[----:B---3--:R-:W-:Y:S04]  /*f0c0*/  STL [R1+0x7dc], R15 ;  /* 0x0007dc0f01007387 */ /* 0x008fe80000100800 */
[----:B------:R-:W3:Y:S04]  /*f0d0*/  LDL R30, [R1+0x174] ;  /* 0x00017400011e7983 */ /* 0x000ee80000100800 */
[----:B------:R-:W3:Y:S01]  /*f0e0*/  LDL R31, [R1+0x178] ;  /* 0x00017800011f7983 */ /* 0x000ee20000100800 */
[----:B------:R-:W-:-:S03]  /*f0f0*/  PRMT R11, RZ, 0x7610, R11 ;  /* 0x00007610ff0b7816 */ /* 0x000fc6000000000b */
[----:B------:R-:W2:Y:S04]  /*f100*/  LDL R45, [R1+0x190] ;  /* 0x00019000012d7983 */ /* 0x000ea80000100800 */
[----:B------:R-:W2:Y:S04]  /*f110*/  LDL R33, [R1+0x198] ;  /* 0x0001980001217983 */ /* 0x000ea80000100800 */
[----:B----4-:R-:W-:Y:S01]  /*f120*/  STL [R1+0x7e0], R10 ;  /* 0x0007e00a01007387 */ /* 0x010fe20000100800 */
[----:B---3--:R-:W-:-:S04]  /*f130*/  @P1 LOP3.LUT R31, R31, R30, RZ, 0x3c, !PT ;  /* 0x0000001e1f1f1212 */ /* 0x008fc800078e3cff */
[----:B------:R-:W-:-:S04]  /*f140*/  @P1 LOP3.LUT R30, R31, R30, RZ, 0x3c, !PT ;  /* 0x0000001e1f1e1212 */ /* 0x000fc800078e3cff */
[----:B------:R-:W-:-:S05]  /*f150*/  @P1 LOP3.LUT R31, R31, R30, RZ, 0x3c, !PT ;  /* 0x0000001e1f1f1212 */ /* 0x000fca00078e3cff */
[----:B------:R-:W3:Y:S04]  /*f160*/  @P1 LDG.E.U8 R11, desc[UR22][R30.64] ;  /* 0x000000161e0b1981 */ /* 0x000ee8000c1e1100 */
[----:B------:R-:W4:Y:S04]  /*f170*/  LDL R30, [R1+0x17c] ;  /* 0x00017c00011e7983 */ /* 0x000f280000100800 */
[----:B------:R-:W4:Y:S01]  /*f180*/  LDL R31, [R1+0x180] ;  /* 0x00018000011f7983 */ /* 0x000f220000100800 */
[----:B------:R-:W-:Y:S02]  /*f190*/  ISETP.GT.AND P2, PT, R0, 0x8, PT ;  /* 0x000000080000780c */ /* 0x000fe40003f44270 */
[----:B------:R-:W-:Y:S01]  /*f1a0*/  PRMT R52, RZ, 0x7610, R52 ;  /* 0x00007610ff347816 */ /* 0x000fe20000000034 */
[----:B---3--:R-:W-:Y:S10]  /*f1b0*/  STL [R1+0x7e4], R11 ;  /* 0x0007e40b01007387 */ /* 0x008ff40000100800 */
[----:B----4-:R-:W-:-:S04]  /*f1c0*/  @P2 LOP3.LUT R31, R31, R30, RZ, 0x3c, !PT ;  /* 0x0000001e1f1f2212 */ /* 0x010fc800078e3cff */
[----:B------:R-:W-:-:S04]  /*f1d0*/  @P2 LOP3.LUT R30, R31, R30, RZ, 0x3c, !PT ;  /* 0x0000001e1f1e2212 */ /* 0x000fc800078e3cff */
[----:B------:R-:W-:-:S05]  /*f1e0*/  @P2 LOP3.LUT R31, R31, R30, RZ, 0x3c, !PT ;  /* 0x0000001e1f1f2212 */ /* 0x000fca00078e3cff */
[----:B------:R2:W3:Y:S04]  /*f1f0*/  @P2 LDG.E.U8 R52, desc[UR22][R30.64] ;  /* 0x000000161e342981 */ /* 0x0004e8000c1e1100 */
[----:B------:R-:W4:Y:S01]  /*f200*/  LDL R31, [R1+0x184] ;  /* 0x00018400011f7983 */ /* 0x000f220000100800 */
[----:B------:R-:W-:Y:S01]  /*f210*/  PRMT R53, RZ, 0x7610, R53 ;  /* 0x00007610ff357816 */ /* 0x000fe20000000035 */
[----:B--2---:R-:W-:Y:S01]  /*f220*/  @P2 IMAD.MOV.U32 R30, RZ, RZ, R38 ;  /* 0x000000ffff1e2224 */ /* 0x004fe200078e0026 */
[----:B------:R-:W-:Y:S01]  /*f230*/  PRMT R54, RZ, 0x7610, R54 ;  /* 0x00007610ff367816 */ /* 0x000fe20000000036 */
[----:B------:R-:W2:Y:S04]  /*f240*/  LDL R38, [R1+0x1a8] ;  /* 0x0001a80001267983 */ /* 0x000ea80000100800 */
[----:B----4-:R0:W4:Y:S04]  /*f250*/  @P2 LDG.E.U8 R53, desc[UR22][R30.64] ;  /* 0x000000161e352981 */ /* 0x010128000c1e1100 */
[----:B------:R-:W2:Y:S01]  /*f260*/  LDL R31, [R1+0x18c] ;  /* 0x00018c00011f7983 */ /* 0x000ea20000100800 */
[----:B0-----:R-:W-:Y:S01]  /*f270*/  @P2 IMAD.MOV.U32 R30, RZ, RZ, R45 ;  /* 0x000000ffff1e2224 */ /* 0x001fe200078e002d */
[----:B------:R-:W-:-:S02]  /*f280*/  PRMT R55, RZ, 0x7610, R55 ;  /* 0x00007610ff377816 */ /* 0x000fc40000000037 */
[----:B------:R-:W-:Y:S01]  /*f290*/  ISETP.GT.AND P1, PT, R0, 0x9, PT ;  /* 0x000000090000780c */ /* 0x000fe20003f24270 */
[----:B------:R-:W3:Y:S04]  /*f2a0*/  LDL R45, [R1+0x1b0] ;  /* 0x0001b000012d7983 */ /* 0x000ee80000100800 */
[----:B--2---:R0:W2:Y:S04]  /*f2b0*/  @P2 LDG.E.U8 R54, desc[UR22][R30.64] ;  /* 0x000000161e362981 */ /* 0x0040a8000c1e1100 */
[----:B------:R-:W2:Y:S01]  /*f2c0*/  LDL R31, [R1+0x194] ;  /* 0x00019400011f7983 */ /* 0x000ea20000100800 */
[----:B0-----:R-:W-:Y:S01]  /*f2d0*/  @P2 IMAD.MOV.U32 R30, RZ, RZ, R33 ;  /* 0x000000ffff1e2224 */ /* 0x001fe200078e0021 */
[----:B------:R-:W-:-:S02]  /*f2e0*/  PRMT R85, RZ, 0x7610, R85 ;  /* 0x00007610ff557816 */ /* 0x000fc40000000055 */
[----:B------:R-:W-:Y:S01]  /*f2f0*/  PRMT R87, RZ, 0x7610, R87 ;  /* 0x00007610ff577816 */ /* 0x000fe20000000057 */
[----:B------:R-:W3:Y:S04]  /*f300*/  LDL R33, [R1+0x1b8] ;  /* 0x0001b80001217983 */ /* 0x000ee80000100800 */
[----:B--2---:R0:W2:Y:S04]  /*f310*/  @P2 LDG.E.U8 R55, desc[UR22][R30.64] ;  /* 0x000000161e372981 */ /* 0x0040a8000c1e1100 */
[----:B------:R-:W0:Y:S04]  /*f320*/  LDL R30, [R1+0x19c] ;  /* 0x00019c00011e7983 */ /* 0x000e280000100800 */
[----:B------:R-:W0:Y:S02]  /*f330*/  LDL R31, [R1+0x1a0] ;  /* 0x0001a000011f7983 */ /* 0x000e240000100800 */
[----:B0-----:R-:W-:-:S04]  /*f340*/  @P1 LOP3.LUT R31, R31, R30, RZ, 0x3c, !PT ;  /* 0x0000001e1f1f1212 */ /* 0x001fc800078e3cff */
[----:B------:R-:W-:-:S04]  /*f350*/  @P1 LOP3.LUT R30, R31, R30, RZ, 0x3c, !PT ;  /* 0x0000001e1f1e1212 */ /* 0x000fc800078e3cff */
[----:B------:R-:W-:-:S05]  /*f360*/  @P1 LOP3.LUT R31, R31, R30, RZ, 0x3c, !PT ;  /* 0x0000001e1f1f1212 */ /* 0x000fca00078e3cff */
[----:B------:R0:W2:Y:S04]  /*f370*/  @P1 LDG.E.U8 R85, desc[UR22][R30.64] ;  /* 0x000000161e551981 */ /* 0x0000a8000c1e1100 */
[----:B------:R-:W3:Y:S01]  /*f380*/  LDL R31, [R1+0x1a4] ;  /* 0x0001a400011f7983 */ /* 0x000ee20000100800 */
[----:B0-----:R-:W-:-:S03]  /*f390*/  @P1 IMAD.MOV.U32 R30, RZ, RZ, R38 ;  /* 0x000000ffff1e1224 */ /* 0x001fc600078e0026 */
[----:B--2---:R0:W-:Y:S01]  /*f3a0*/  STL [R1+0x828], R85 ;  /* 0x0008285501007387 */ /* 0x0041e20000100800 */
[----:B------:R-:W-:Y:S02]  /*f3b0*/  PRMT R89, RZ, 0x7610, R89 ;  /* 0x00007610ff597816 */ /* 0x000fe40000000059 */
[----:B------:R-:W-:Y:S01]  /*f3c0*/  PRMT R91, RZ, 0x7610, R91 ;  /* 0x00007610ff5b7816 */ /* 0x000fe2000000005b */
[----:B------:R-:W2:Y:S04]  /*f3d0*/  LDL R38, [R1+0x1c8] ;  /* 0x0001c80001267983 */ /* 0x000ea80000100800 */
[----:B---3--:R1:W3:Y:S04]  /*f3e0*/  @P1 LDG.E.U8 R87, desc[UR22][R30.64] ;  /* 0x000000161e571981 */ /* 0x0082e8000c1e1100 */
[----:B0-----:R-:W2:Y:S04]  /*f3f0*/  LDL R85, [R1+0x1c0] ;  /* 0x0001c00001557983 */ /* 0x001ea80000100800 */
[----:B------:R-:W2:Y:S01]  /*f400*/  LDL R31, [R1+0x1ac] ;  /* 0x0001ac00011f7983 */ /* 0x000ea20000100800 */
[----:B-1----:R-:W-:Y:S01]  /*f410*/  @P1 IMAD.MOV.U32 R30, RZ, RZ, R45 ;  /* 0x000000ffff1e1224 */ /* 0x002fe200078e002d */
[----:B------:R-:W-:-:S02]  /*f420*/  ISETP.GT.AND P2, PT, R0, 0xa, PT ;  /* 0x0000000a0000780c */ /* 0x000fc40003f44270 */
[----:B------:R-:W-:Y:S01]  /*f430*/  PRMT R43, RZ, 0x7610, R43 ;  /* 0x00007610ff2b7816 */ /* 0x000fe2000000002b */
[----:B------:R-:W3:Y:S04]  /*f440*/  LDL R45, [R1+0x1ec] ;  /* 0x0001ec00012d7983 */ /* 0x000ee80000100800 */
[----:B--2---:R0:W2:Y:S04]  /*f450*/  @P1 LDG.E.U8 R89, desc[UR22][R30.64] ;  /* 0x000000161e591981 */ /* 0x0040a8000c1e1100 */
[----:B------:R-:W2:Y:S01]  /*f460*/  LDL R31, [R1+0x1b4] ;  /* 0x0001b400011f7983 */ /* 0x000ea20000100800 */
[----:B0-----:R-:W-:Y:S01]  /*f470*/  @P1 IMAD.MOV.U32 R30, RZ, RZ, R33 ;  /* 0x000000ffff1e1224 */ /* 0x001fe200078e0021 */
[----:B------:R-:W-:-:S02]  /*f480*/  PRMT R37, RZ, 0x7610, R37 ;  /* 0x00007610ff257816 */ /* 0x000fc40000000025 */
[----:B------:R-:W3:Y:S04]  /*f490*/  LDL R33, [R1+0x1f4] ;  /* 0x0001f40001217983 */ /* 0x000ee80000100800 */
[----:B--2---:R0:W2:Y:S04]  /*f4a0*/  @P1 LDG.E.U8 R91, desc[UR22][R30.64] ;  /* 0x000000161e5b1981 */ /* 0x0040a8000c1e1100 */
[----:B------:R-:W2:Y:S01]  /*f4b0*/  LDL R31, [R1+0x1bc] ;  /* 0x0001bc00011f7983 */ /* 0x000ea20000100800 */
[----:B0-----:R-:W-:-:S03]  /*f4c0*/  @P2 IMAD.MOV.U32 R30, RZ, RZ, R85 ;  /* 0x000000ffff1e2224 */ /* 0x001fc600078e0055 */
[----:B------:R-:W3:Y:S04]  /*f4d0*/  LDL R85, [R1+0x1f8] ;  /* 0x0001f80001557983 */ /* 0x000ee80000100800 */
[----:B--2---:R0:W2:Y:S04]  /*f4e0*/  @P2 LDG.E.U8 R43, desc[UR22][R30.64] ;  /* 0x000000161e2b2981 */ /* 0x0040a8000c1e1100 */
[----:B------:R-:W3:Y:S01]  /*f4f0*/  LDL R31, [R1+0x1c4] ;  /* 0x0001c400011f7983 */ /* 0x000ee20000100800 */
[----:B0-----:R-:W-:-:S03]  /*f500*/  @P2 IMAD.MOV.U32 R30, RZ, RZ, R38 ;  /* 0x000000ffff1e2224 */ /* 0x001fc600078e0026 */
[----:B--2---:R0:W-:Y:S01]  /*f510*/  STL [R1+0xdc], R43 ;  /* 0x0000dc2b01007387 */ /* 0x0041e20000100800 */
[----:B------:R-:W-:-:S03]  /*f520*/  PRMT R41, RZ, 0x7610, R41 ;  /* 0x00007610ff297816 */ /* 0x000fc60000000029 */
[----:B------:R-:W2:Y:S04]  /*f530*/  LDL R38, [R1+0x200] ;  /* 0x0002000001267983 */ /* 0x000ea80000100800 */
[----:B---3--:R1:W3:Y:S04]  /*f540*/  @P2 LDG.E.U8 R37, desc[UR22][R30.64] ;  /* 0x000000161e252981 */ /* 0x0082e8000c1e1100 */
[----:B0-----:R-:W2:Y:S04]  /*f550*/  LDL R43, [R1+0x1fc] ;  /* 0x0001fc00012b7983 */ /* 0x001ea80000100800 */
[----:B------:R-:W2:Y:S01]  /*f560*/  LDL R31, [R1+0x1e8] ;  /* 0x0001e800011f7983 */ /* 0x000ea20000100800 */
[----:B-1----:R-:W-:-:S05]  /*f570*/  @P2 IMAD.MOV.U32 R30, RZ, RZ, R45 ;  /* 0x000000ffff1e2224 */ /* 0x002fca00078e002d */
[----:B--2---:R0:W2:Y:S04]  /*f580*/  @P2 LDG.E.U8 R41, desc[UR22][R30.64] ;  /* 0x000000161e292981 */ /* 0x0040a8000c1e1100 */
[----:B---3--:R1:W-:Y:S04]  /*f590*/  STL [R1+0xd8], R37 ;  /* 0x0000d82501007387 */ /* 0x0083e80000100800 */
[----:B------:R-:W3:Y:S04]  /*f5a0*/  LDL R45, [R1+0x208] ;  /* 0x00020800012d7983 */ /* 0x000ee80000100800 */
[----:B------:R-:W3:Y:S04]  /*f5b0*/  LDL R31, [R1+0x1f0] ;  /* 0x0001f000011f7983 */ /* 0x000ee80000100800 */
[----:B-1----:R-:W4:Y:S01]  /*f5c0*/  LDL R37, [R1+0x204] ;  /* 0x0002040001257983 */ /* 0x002f220000100800 */
[----:B------:R-:W-:Y:S01]  /*f5d0*/  ISETP.GT.AND P1, PT, R0, 0xb, PT ;  /* 0x0000000b0000780c */ /* 0x000fe20003f24270 */
[----:B0-----:R-:W-:Y:S01]  /*f5e0*/  @P2 IMAD.MOV.U32 R30, RZ, RZ, R33 ;  /* 0x000000ffff1e2224 */ /* 0x001fe200078e0021 */
[----:B------:R-:W-:-:S02]  /*f5f0*/  PRMT R32, RZ, 0x7610, R32 ;  /* 0x00007610ff207816 */ /* 0x000fc40000000020 */
[----:B------:R-:W-:Y:S01]  /*f600*/  PRMT R40, RZ, 0x7610, R40 ;  /* 0x00007610ff287816 */ /* 0x000fe20000000028 */
[----:B--2---:R0:W-:Y:S01]  /*f610*/  STL [R1+0xd4], R41 ;  /* 0x0000d42901007387 */ /* 0x0041e20000100800 */
[----:B------:R-:W-:Y:S02]  /*f620*/  PRMT R47, RZ, 0x7610, R47 ;  /* 0x00007610ff2f7816 */ /* 0x000fe4000000002f */
[----:B------:R-:W-:Y:S01]  /*f630*/  PRMT R35, RZ, 0x7610, R35 ;  /* 0x00007610ff237816 */ /* 0x000fe20000000023 */
[----:B------:R-:W2:Y:S04]  /*f640*/  LDL R33, [R1+0x374] ;  /* 0x0003740001217983 */ /* 0x000ea80000100800 */
[----:B0-----:R-:W2:Y:S04]  /*f650*/  LDL R41, [R1+0x370] ;  /* 0x0003700001297983 */ /* 0x001ea80000100800 */
[----:B---3--:R0:W3:Y:S02]  /*f660*/  @P2 LDG.E.U8 R32, desc[UR22][R30.64] ;  /* 0x000000161e202981 */ /* 0x0080e4000c1e1100 */
[----:B0-----:R-:W-:-:S02]  /*f670*/  @P1 IMAD.MOV.U32 R30, RZ, RZ, R43 ;  /* 0x000000ffff1e1224 */ /* 0x001fc400078e002b */
[----:B------:R-:W-:-:S05]  /*f680*/  @P1 IMAD.MOV.U32 R31, RZ, RZ, R85 ;  /* 0x000000ffff1f1224 */ /* 0x000fca00078e0055 */
[----:B------:R4:W3:Y:S02]  /*f690*/  @P1 LDG.E.U8 R40, desc[UR22][R30.64] ;  /* 0x000000161e281981 */ /* 0x0008e4000c1e1100 */
[----:B----4-:R-:W-:Y:S02]  /*f6a0*/  @P1 IMAD.MOV.U32 R30, RZ, RZ, R37 ;  /* 0x000000ffff1e1224 */ /* 0x010fe400078e0025 */
[----:B------:R-:W-:-:S05]  /*f6b0*/  @P1 IMAD.MOV.U32 R31, RZ, RZ, R38 ;  /* 0x000000ffff1f1224 */ /* 0x000fca00078e0026 */
[----:B------:R0:W4:Y:S02]  /*f6c0*/  @P1 LDG.E.U8 R47, desc[UR22][R30.64] ;  /* 0x000000161e2f1981 */ /* 0x000124000c1e1100 */
[----:B0-----:R-:W-:Y:S02]  /*f6d0*/  @P1 IMAD.MOV.U32 R31, RZ, RZ, R45 ;  /* 0x000000ffff1f1224 */ /* 0x001fe400078e002d */
[----:B--2---:R-:W-:-:S05]  /*f6e0*/  @P1 IMAD.MOV.U32 R30, RZ, RZ, R41 ;  /* 0x000000ffff1e1224 */ /* 0x004fca00078e0029 */
[----:B------:R0:W2:Y:S04]  /*f6f0*/  @P1 LDG.E.U8 R35, desc[UR22][R30.64] ;  /* 0x000000161e231981 */ /* 0x0000a8000c1e1100 */
[----:B---3--:R1:W-:Y:S04]  /*f700*/  STL [R1+0xd0], R32 ;  /* 0x0000d02001007387 */ /* 0x0083e80000100800 */
[----:B------:R-:W3:Y:S04]  /*f710*/  LDL R43, [R1+0x37c] ;  /* 0x00037c00012b7983 */ /* 0x000ee80000100800 */
[----:B-1----:R-:W3:Y:S04]  /*f720*/  LDL R32, [R1+0x378] ;  /* 0x0003780001207983 */ /* 0x002ee80000100800 */
[----:B------:R1:W-:Y:S04]  /*f730*/  STL [R1+0xcc], R40 ;  /* 0x0000cc2801007387 */ /* 0x0003e80000100800 */
[----:B------:R-:W4:Y:S04]  /*f740*/  LDL R38, [R1+0x384] ;  /* 0x0003840001267983 */ /* 0x000f280000100800 */
[----:B------:R-:W4:Y:S04]  /*f750*/  LDL R37, [R1+0x388] ;  /* 0x0003880001257983 */ /* 0x000f280000100800 */
[----:B-1----:R-:W4:Y:S04]  /*f760*/  LDL R40, [R1+0x380] ;  /* 0x0003800001287983 */ /* 0x002f280000100800 */
[----:B------:R-:W4:Y:S01]  /*f770*/  LDL R41, [R1+0x41c] ;  /* 0x00041c0001297983 */ /* 0x000f220000100800 */
        /* <DEDUP_REMOVED lines=8> */
[----:B0-----:R-:W2:Y:S01]  /*f800*/  LDL R35, [R1+0x420] ;  /* 0x0004200001237983 */ /* 0x001ea20000100800 */
[----:B---3--:R-:W-:-:S03]  /*f810*/  @P1 IMAD.MOV.U32 R30, RZ, RZ, R32 ;  /* 0x000000ffff1e1224 */ /* 0x008fc600078e0020 */
[----:B------:R-:W3:Y:S04]  /*f820*/  LDL R32, [R1+0x428] ;  /* 0x0004280001207983 */ /* 0x000ee80000100800 */
[----:B------:R4:W3:Y:S02]  /*f830*/  @P1 LDG.E.U8 R44, desc[UR22][R30.64] ;  /* 0x000000161e2c1981 */ /* 0x0008e4000c1e1100 */
[----:B----4-:R-:W-:Y:S02]  /*f840*/  @P2 IMAD.MOV.U32 R30, RZ, RZ, R40 ;  /* 0x000000ffff1e2224 */ /* 0x010fe400078e0028 */
[----:B------:R-:W-:Y:S01]  /*f850*/  @P2 IMAD.MOV.U32 R31, RZ, RZ, R43 ;  /* 0x000000ffff1f2224 */ /* 0x000fe200078e002b */
[----:B------:R-:W4:Y:S04]  /*f860*/  LDL R40, [R1+0x42c] ;  /* 0x00042c0001287983 */ /* 0x000f280000100800 */
[----:B------:R0:W3:Y:S02]  /*f870*/  @P2 LDG.E.U8 R39, desc[UR22][R30.64] ;  /* 0x000000161e272981 */ /* 0x0000e4000c1e1100 */
[----:B0-----:R-:W-:-:S02]  /*f880*/  @P2 IMAD.MOV.U32 R30, RZ, RZ, R37 ;  /* 0x000000ffff1e2224 */ /* 0x001fc400078e0025 */
[----:B------:R-:W-:-:S05]  /*f890*/  @P2 IMAD.MOV.U32 R31, RZ, RZ, R38 ;  /* 0x000000ffff1f2224 */ /* 0x000fca00078e0026 */
[----:B------:R0:W4:Y:S02]  /*f8a0*/  @P2 LDG.E.U8 R42, desc[UR22][R30.64] ;  /* 0x000000161e2a2981 */ /* 0x000124000c1e1100 */
[----:B0-----:R-:W-:Y:S02]  /*f8b0*/  @P2 IMAD.MOV.U32 R31, RZ, RZ, R41 ;  /* 0x000000ffff1f2224 */ /* 0x001fe400078e0029 */
[----:B--2---:R-:W-:-:S05]  /*f8c0*/  @P2 IMAD.MOV.U32 R30, RZ, RZ, R35 ;  /* 0x000000ffff1e2224 */ /* 0x004fca00078e0023 */
[----:B------:R0:W2:Y:S04]  /*f8d0*/  @P2 LDG.E.U8 R34, desc[UR22][R30.64] ;  /* 0x000000161e222981 */ /* 0x0000a8000c1e1100 */
[----:B---3--:R1:W-:Y:S04]  /*f8e0*/  STL [R1+0xac], R39 ;  /* 0x0000ac2701007387 */ /* 0x0083e80000100800 */
[----:B------:R-:W3:Y:S04]  /*f8f0*/  LDL R38, [R1+0x434] ;  /* 0x0004340001267983 */ /* 0x000ee80000100800 */
[----:B------:R-:W3:Y:S04]  /*f900*/  LDL R37, [R1+0x438] ;  /* 0x0004380001257983 */ /* 0x000ee80000100800 */
[----:B-1----:R-:W3:Y:S04]  /*f910*/  LDL R39, [R1+0x430] ;  /* 0x0004300001277983 */ /* 0x002ee80000100800 */
[----:B------:R-:W3:Y:S01]  /*f920*/  LDL R35, [R1+0x38c] ;  /* 0x00038c0001237983 */ /* 0x000ee20000100800 */
[----:B------:R-:W-:Y:S01]  /*f930*/  ISETP.GT.AND P1, PT, R0, 0xd, PT ;  /* 0x0000000d0000780c */ /* 0x000fe20003f24270 */
[----:B0-----:R-:W-:Y:S01]  /*f940*/  @P2 IMAD.MOV.U32 R30, RZ, RZ, R32 ;  /* 0x000000ffff1e2224 */ /* 0x001fe200078e0020 */
[----:B------:R-:W-:Y:S01]  /*f950*/  PRMT R11, RZ, 0x7610, R11 ;  /* 0x00007610ff0b7816 */ /* 0x000fe2000000000b */
[----:B------:R-:W-:Y:S01]  /*f960*/  @P2 IMAD.MOV.U32 R31, RZ, RZ, R33 ;  /* 0x000000ffff1f2224 */ /* 0x000fe200078e0021 */
[----:B------:R-:W-:-:S04]  /*f970*/  PRMT R22, RZ, 0x7610, R22 ;  /* 0x00007610ff167816 */ /* 0x000fc80000000016 */
[----:B------:R4:W3:Y:S05]  /*f980*/  @P2 LDG.E.U8 R11, desc[UR22][R30.64] ;  /* 0x000000161e0b2981 */ /* 0x0008ea000c1e1100 */
[----:B----4-:R-:W-:Y:S01]  /*f990*/  @P1 IMAD.MOV.U32 R31, RZ, RZ, R40 ;  /* 0x000000ffff1f1224 */ /* 0x010fe200078e0028 */
[----:B--2---:R0:W-:Y:S04]  /*f9a0*/  STL [R1+0xa4], R34 ;  /* 0x0000a42201007387 */ /* 0x0041e80000100800 */
[----:B0-----:R-:W2:Y:S01]  /*f9b0*/  LDL R34, [R1+0x418] ;  /* 0x0004180001227983 */ /* 0x001ea20000100800 */
[----:B---3--:R-:W-:-:S05]  /*f9c0*/  @P1 IMAD.MOV.U32 R30, RZ, RZ, R39 ;  /* 0x000000ffff1e1224 */ /* 0x008fca00078e0027 */
[----:B------:R0:W3:Y:S01]  /*f9d0*/  @P1 LDG.E.U8 R22, desc[UR22][R30.64] ;  /* 0x000000161e161981 */ /* 0x0000e2000c1e1100 */
[----:B------:R-:W-:Y:S02]  /*f9e0*/  PRMT R25, RZ, 0x7610, R25 ;  /* 0x00007610ff197816 */ /* 0x000fe40000000019 */
[----:B------:R-:W-:Y:S01]  /*f9f0*/  PRMT R24, RZ, 0x7610, R24 ;  /* 0x00007610ff187816 */ /* 0x000fe20000000018 */
[----:B0-----:R-:W-:Y:S02]  /*fa00*/  @P1 IMAD.MOV.U32 R30, RZ, RZ, R37 ;  /* 0x000000ffff1e1224 */ /* 0x001fe400078e0025 */
[----:B------:R-:W-:-:S05]  /*fa10*/  @P1 IMAD.MOV.U32 R31, RZ, RZ, R38 ;  /* 0x000000ffff1f1224 */ /* 0x000fca00078e0026 */
[----:B------:R0:W4:Y:S04]  /*fa20*/  @P1 LDG.E.U8 R25, desc[UR22][R30.64] ;  /* 0x000000161e191981 */ /* 0x000128000c1e1100 */
[----:B------:R-:W-:Y:S04]  /*fa30*/  STL [R1+0xc4], R47 ;  /* 0x0000c42f01007387 */ /* 0x000fe80000100800 */
[----:B------:R-:W4:Y:S01]  /*fa40*/  LDL R33, [R1+0x390] ;  /* 0x0003900001217983 */ /* 0x000f220000100800 */
[----:B0-----:R-:W-:-:S03]  /*fa50*/  @P1 IMAD.MOV.U32 R31, RZ, RZ, R35 ;  /* 0x000000ffff1f1224 */ /* 0x001fc600078e0023 */
[----:B------:R-:W4:Y:S04]  /*fa60*/  LDL R32, [R1+0x394] ;  /* 0x0003940001207983 */ /* 0x000f280000100800 */
[----:B------:R-:W-:Y:S01]  /*fa70*/  STL [R1+0x7e8], R11 ;  /* 0x0007e80b01007387 */ /* 0x000fe20000100800 */
[----:B--2---:R-:W-:-:S05]  /*fa80*/  @P1 IMAD.MOV.U32 R30, RZ, RZ, R34 ;  /* 0x000000ffff1e1224 */ /* 0x004fca00078e0022 */
[----:B------:R0:W2:Y:S04]  /*fa90*/  @P1 LDG.E.U8 R24, desc[UR22][R30.64] ;  /* 0x000000161e181981 */ /* 0x0000a8000c1e1100 */
[----:B---3--:R-:W-:Y:S04]  /*faa0*/  STL [R1+0x7ec], R22 ;  /* 0x0007ec1601007387 */ /* 0x008fe80000100800 */
[----:B------:R-:W-:Y:S04]  /*fab0*/  STL [R1+0xb4], R44 ;  /* 0x0000b42c01007387 */ /* 0x000fe80000100800 */
[----:B------:R-:W3:Y:S04]  /*fac0*/  LDL R40, [R1+0x398] ;  /* 0x0003980001287983 */ /* 0x000ee80000100800 */
[----:B------:R-:W3:Y:S04]  /*fad0*/  LDL R39, [R1+0x39c] ;  /* 0x00039c0001277983 */ /* 0x000ee80000100800 */
[----:B----4-:R-:W-:Y:S04]  /*fae0*/  STL [R1+0x7f0], R25 ;  /* 0x0007f01901007387 */ /* 0x010fe80000100800 */
[----:B------:R-:W4:Y:S04]  /*faf0*/  LDL R38, [R1+0x3a0] ;  /* 0x0003a00001267983 */ /* 0x000f280000100800 */
[----:B------:R-:W4:Y:S01]  /*fb00*/  LDL R37, [R1+0x3a4] ;  /* 0x0003a40001257983 */ /* 0x000f220000100800 */
[----:B0-----:R-:W-:-:S02]  /*fb10*/  @P1 IMAD.MOV.U32 R31, RZ, RZ, R33 ;  /* 0x000000ffff1f1224 */ /* 0x001fc400078e0021 */
[----:B------:R-:W-:Y:S01]  /*fb20*/  @P1 IMAD.MOV.U32 R30, RZ, RZ, R32 ;  /* 0x000000ffff1e1224 */ /* 0x000fe200078e0020 */
[----:B------:R-:W-:Y:S02]  /*fb30*/  ISETP.GT.AND P2, PT, R0, 0xe, PT ;  /* 0x0000000e0000780c */ /* 0x000fe40003f44270 */
[----:B------:R-:W-:Y:S02]  /*fb40*/  PRMT R82, RZ, 0x7610, R82 ;  /* 0x00007610ff527816 */ /* 0x000fe40000000052 */
[----:B------:R-:W-:-:S04]  /*fb50*/  PRMT R19, RZ, 0x7610, R19 ;  /* 0x00007610ff137816 */ /* 0x000fc80000000013 */
[----:B------:R3:W4:Y:S04]  /*fb60*/  @P1 LDG.E.U8 R82, desc[UR22][R30.64] ;  /* 0x000000161e521981 */ /* 0x000728000c1e1100 */
[----:B--2---:R-:W-:Y:S04]  /*fb70*/  STL [R1+0x7f4], R24 ;  /* 0x0007f41801007387 */ /* 0x004fe80000100800 */
[----:B------:R-:W-:Y:S04]  /*fb80*/  STL [R1+0xa8], R42 ;  /* 0x0000a82a01007387 */ /* 0x000fe80000100800 */
[----:B------:R-:W2:Y:S04]  /*fb90*/  LDL R33, [R1+0x3a8] ;  /* 0x0003a80001217983 */ /* 0x000ea80000100800 */
[----:B------:R-:W2:Y:S01]  /*fba0*/  LDL R32, [R1+0x3ac] ;  /* 0x0003ac0001207983 */ /* 0x000ea20000100800 */
[----:B------:R-:W-:-:S02]  /*fbb0*/  PRMT R21, RZ, 0x7610, R21 ;  /* 0x00007610ff157816 */ /* 0x000fc40000000015 */
[----:B------:R-:W-:Y:S01]  /*fbc0*/  PRMT R18, RZ, 0x7610, R18 ;  /* 0x00007610ff127816 */ /* 0x000fe20000000012 */
[----:B------:R-:W2:Y:S04]  /*fbd0*/  LDL R35, [R1+0x3b0] ;  /* 0x0003b00001237983 */ /* 0x000ea80000100800 */
[----:B------:R-:W2:Y:S01]  /*fbe0*/  LDL R34, [R1+0x3b4] ;  /* 0x0003b40001227983 */ /* 0x000ea20000100800 */
[----:B---3--:R-:W-:Y:S02]  /*fbf0*/  @P2 IMAD.MOV.U32 R31, RZ, RZ, R40 ;  /* 0x000000ffff1f2224 */ /* 0x008fe400078e0028 */
[----:B------:R-:W-:-:S05]  /*fc00*/  @P2 IMAD.MOV.U32 R30, RZ, RZ, R39 ;  /* 0x000000ffff1e2224 */ /* 0x000fca00078e0027 */
[----:B------:R4:W3:Y:S02]  /*fc10*/  @P2 LDG.E.U8 R19, desc[UR22][R30.64] ;  /* 0x000000161e132981 */ /* 0x0008e4000c1e1100 */
[----:B----4-:R-:W-:Y:S02]  /*fc20*/  @P2 IMAD.MOV.U32 R30, RZ, RZ, R37 ;  /* 0x000000ffff1e2224 */ /* 0x010fe400078e0025 */
[----:B------:R-:W-:-:S05]  /*fc30*/  @P2 IMAD.MOV.U32 R31, RZ, RZ, R38 ;  /* 0x000000ffff1f2224 */ /* 0x000fca00078e0026 */
[----:B------:R2:W4:Y:S04]  /*fc40*/  @P2 LDG.E.U8 R21, desc[UR22][R30.64] ;  /* 0x000000161e152981 */ /* 0x000528000c1e1100 */
[----:B------:R-:W-:Y:S01]  /*fc50*/  STL [R1+0x7f8], R82 ;  /* 0x0007f85201007387 */ /* 0x000fe20000100800 */
[----:B--2---:R-:W-:Y:S02]  /*fc60*/  @P2 IMAD.MOV.U32 R31, RZ, RZ, R33 ;  /* 0x000000ffff1f2224 */ /* 0x004fe400078e0021 */
[----:B------:R-:W-:-:S05]  /*fc70*/  @P2 IMAD.MOV.U32 R30, RZ, RZ, R32 ;  /* 0x000000ffff1e2224 */ /* 0x000fca00078e0020 */
[----:B------:R0:W2:Y:S04]  /*fc80*/  @P2 LDG.E.U8 R18, desc[UR22][R30.64] ;  /* 0x000000161e122981 */ /* 0x0000a8000c1e1100 */
[----:B---3--:R-:W-:Y:S04]  /*fc90*/  STL [R1+0x7fc], R19 ;  /* 0x0007fc1301007387 */ /* 0x008fe80000100800 */
[----:B------:R-:W3:Y:S04]  /*fca0*/  LDL R39, [R1+0x20c] ;  /* 0x00020c0001277983 */ /* 0x000ee80000100800 */
[----:B------:R-:W3:Y:S01]  /*fcb0*/  LDL R38, [R1+0x210] ;  /* 0x0002100001267983 */ /* 0x000ee20000100800 */
[----:B0-----:R-:W-:-:S03]  /*fcc0*/  @P2 IMAD.MOV.U32 R31, RZ, RZ, R35 ;  /* 0x000000ffff1f2224 */ /* 0x001fc600078e0023 */
[----:B----4-:R0:W-:Y:S04]  /*fcd0*/  STL [R1+0x800], R21 ;  /* 0x0008001501007387 */ /* 0x0101e80000100800 */
[----:B------:R-:W4:Y:S04]  /*fce0*/  LDL R33, [R1+0x214] ;  /* 0x0002140001217983 */ /* 0x000f280000100800 */
[----:B------:R-:W4:Y:S01]  /*fcf0*/  LDL R32, [R1+0x218] ;  /* 0x0002180001207983 */ /* 0x000f220000100800 */
[----:B------:R-:W-:Y:S02]  /*fd00*/  ISETP.GT.AND P1, PT, R0, 0xf, PT ;  /* 0x0000000f0000780c */ /* 0x000fe40003f24270 */
[----:B------:R-:W-:Y:S01]  /*fd10*/  PRMT R51, RZ, 0x7610, R51 ;  /* 0x00007610ff337816 */ /* 0x000fe20000000033 */
[----:B------:R-:W-:Y:S01]  /*fd20*/  @P2 IMAD.MOV.U32 R30, RZ, RZ, R34 ;  /* 0x000000ffff1e2224 */ /* 0x000fe200078e0022 */
[----:B------:R-:W-:-:S04]  /*fd30*/  PRMT R20, RZ, 0x7610, R20 ;  /* 0x00007610ff147816 */ /* 0x000fc80000000014 */
[----:B------:R1:W4:Y:S04]  /*fd40*/  @P6 LDG.E.U8 R51, desc[UR22][R8.64] ;  /* 0x0000001608336981 */ /* 0x000328000c1e1100 */
[----:B------:R3:W4:Y:S01]  /*fd50*/  @P2 LDG.E.U8 R20, desc[UR22][R30.64] ;  /* 0x000000161e142981 */ /* 0x000722000c1e1100 */
[----:B-1----:R-:W-:-:S03]  /*fd60*/  PRMT R8, RZ, 0x7610, R8 ;  /* 0x00007610ff087816 */ /* 0x002fc60000000008 */
[----:B--2---:R-:W-:Y:S04]  /*fd70*/  STL [R1+0x804], R18 ;  /* 0x0008041201007387 */ /* 0x004fe80000100800 */
[----:B------:R-:W2:Y:S04]  /*fd80*/  LDL R37, [R1+0x21c] ;  /* 0x00021c0001257983 */ /* 0x000ea80000100800 */
[----:B------:R-:W2:Y:S04]  /*fd90*/  LDL R35, [R1+0x220] ;  /* 0x0002200001237983 */ /* 0x000ea80000100800 */
[----:B------:R-:W2:Y:S04]  /*fda0*/  LDL R34, [R1+0x224] ;  /* 0x0002240001227983 */ /* 0x000ea80000100800 */
[----:B0-----:R-:W2:Y:S01]  /*fdb0*/  LDL R21, [R1+0x228] ;  /* 0x0002280001157983 */ /* 0x001ea20000100800 */
[----:B---3--:R-:W-:-:S02]  /*fdc0*/  @P1 IMAD.MOV.U32 R31, RZ, RZ, R39 ;  /* 0x000000ffff1f1224 */ /* 0x008fc400078e0027 */
[----:B------:R-:W-:-:S05]  /*fdd0*/  @P1 IMAD.MOV.U32 R30, RZ, RZ, R38 ;  /* 0x000000ffff1e1224 */ /* 0x000fca00078e0026 */
[----:B------:R4:W3:Y:S01]  /*fde0*/  @P1 LDG.E.U8 R8, desc[UR22][R30.64] ;  /* 0x000000161e081981 */ /* 0x0008e2000c1e1100 */
[----:B------:R-:W-:Y:S02]  /*fdf0*/  PRMT R49, RZ, 0x7610, R49 ;  /* 0x00007610ff317816 */ /* 0x000fe40000000031 */
[----:B------:R-:W-:-:S04]  /*fe00*/  PRMT R9, RZ, 0x7610, R9 ;  /* 0x00007610ff097816 */ /* 0x000fc80000000009 */
[----:B------:R0:W3:Y:S01]  /*fe10*/  @P6 LDG.E.U8 R49, desc[UR22][R6.64] ;  /* 0x0000001606316981 */ /* 0x0000e2000c1e1100 */
[----:B----4-:R-:W-:Y:S02]  /*fe20*/  @P1 IMAD.MOV.U32 R31, RZ, RZ, R33 ;  /* 0x000000ffff1f1224 */ /* 0x010fe400078e0021 */
[----:B------:R-:W-:-:S05]  /*fe30*/  @P1 IMAD.MOV.U32 R30, RZ, RZ, R32 ;  /* 0x000000ffff1e1224 */ /* 0x000fca00078e0020 */
[----:B------:R2:W4:Y:S01]  /*fe40*/  @P1 LDG.E.U8 R9, desc[UR22][R30.64] ;  /* 0x000000161e091981 */ /* 0x000522000c1e1100 */
[----:B0-----:R-:W-:Y:S02]  /*fe50*/  PRMT R6, RZ, 0x7610, R6 ;  /* 0x00007610ff067816 */ /* 0x001fe40000000006 */
[----:B------:R-:W-:Y:S01]  /*fe60*/  PRMT R7, RZ, 0x7610, R7 ;  /* 0x00007610ff077816 */ /* 0x000fe20000000007 */
[----:B------:R-:W-:Y:S01]  /*fe70*/  STL [R1+0x808], R20 ;  /* 0x0008081401007387 */ /* 0x000fe20000100800 */
[----:B--2---:R-:W-:Y:S02]  /*fe80*/  @P1 IMAD.MOV.U32 R31, RZ, RZ, R37 ;  /* 0x000000ffff1f1224 */ /* 0x004fe400078e0025 */
[----:B------:R-:W-:-:S05]  /*fe90*/  @P1 IMAD.MOV.U32 R30, RZ, RZ, R35 ;  /* 0x000000ffff1e1224 */ /* 0x000fca00078e0023 */
[----:B------:R0:W2:Y:S02]  /*fea0*/  @P1 LDG.E.U8 R6, desc[UR22][R30.64] ;  /* 0x000000161e061981 */ /* 0x0000a4000c1e1100 */
[----:B0-----:R-:W-:Y:S02]  /*feb0*/  @P1 IMAD.MOV.U32 R30, RZ, RZ, R21 ;  /* 0x000000ffff1e1224 */ /* 0x001fe400078e0015 */
[----:B------:R-:W-:-:S05]  /*fec0*/  @P1 IMAD.MOV.U32 R31, RZ, RZ, R34 ;  /* 0x000000ffff1f1224 */ /* 0x000fca00078e0022 */
[----:B------:R-:W2:Y:S04]  /*fed0*/  @P1 LDG.E.U8 R7, desc[UR22][R30.64] ;  /* 0x000000161e071981 */ /* 0x000ea8000c1e1100 */
[----:B---3--:R-:W-:Y:S04]  /*fee0*/  STL [R1+0x80c], R8 ;  /* 0x00080c0801007387 */ /* 0x008fe80000100800 */
[----:B------:R-:W3:Y:S04]  /*fef0*/  LDL R33, [R1+0x43c] ;  /* 0x00043c0001217983 */ /* 0x000ee80000100800 */
[----:B------:R-:W3:Y:S04]  /*ff00*/  LDL R32, [R1+0x440] ;  /* 0x0004400001207983 */ /* 0x000ee80000100800 */
[----:B----4-:R-:W-:Y:S04]  /*ff10*/  STL [R1+0x810], R9 ;  /* 0x0008100901007387 */ /* 0x010fe80000100800 */
[----:B------:R-:W4:Y:S04]  /*ff20*/  LDL R37, [R1+0x448] ;  /* 0x0004480001257983 */ /* 0x000f280000100800 */
[----:B------:R-:W4:Y:S01]  /*ff30*/  LDL R39, [R1+0x444] ;  /* 0x0004440001277983 */ /* 0x000f220000100800 */
[----:B------:R-:W-:-:S03]  /*ff40*/  ISETP.GT.AND P2, PT, R0, 0x10, PT ;  /* 0x000000100000780c */ /* 0x000fc60003f44270 */
[----:B--2---:R0:W-:Y:S04]  /*ff50*/  STL [R1+0x814], R6 ;  /* 0x0008140601007387 */ /* 0x0041e80000100800 */
[----:B------:R-:W2:Y:S04]  /*ff60*/  LDL R38, [R1+0x44c] ;  /* 0x00044c0001267983 */ /* 0x000ea80000100800 */
[----:B------:R-:W2:Y:S04]  /*ff70*/  LDL R21, [R1+0x450] ;  /* 0x0004500001157983 */ /* 0x000ea80000100800 */
[----:B------:R-:W2:Y:S04]  /*ff80*/  LDL R34, [R1+0x458] ;  /* 0x0004580001227983 */ /* 0x000ea80000100800 */
[----:B------:R-:W2:Y:S04]  /*ff90*/  LDL R35, [R1+0x454] ;  /* 0x0004540001237983 */ /* 0x000ea80000100800 */
[----:B------:R1:W-:Y:S01]  /*ffa0*/  STL [R1+0x818], R7 ;  /* 0x0008180701007387 */ /* 0x0003e20000100800 */
[----:B------:R-:W-:-:S02]  /*ffb0*/  PRMT R56, RZ, 0x7610, R56 ;  /* 0x00007610ff387816 */ /* 0x000fc40000000038 */
[----:B------:R-:W-:Y:S01]  /*ffc0*/  PRMT R63, RZ, 0x7610, R63 ;  /* 0x00007610ff3f7816 */ /* 0x000fe2000000003f */
[----:B0-----:R-:W2:Y:S01]  /*ffd0*/  LDL R6, [R1+0x468] ;  /* 0x0004680001067983 */ /* 0x001ea20000100800 */
[----:B---3--:R-:W-:-:S03]  /*ffe0*/  @P2 IMAD.MOV.U32 R31, RZ, RZ, R33 ;  /* 0x000000ffff1f2224 */ /* 0x008fc600078e0021 */
[----:B------:R-:W3:Y:S01]  /*fff0*/  LDL R33, [R1+0x45c] ;  /* 0x00045c0001217983 */ /* 0x000ee20000100800 */
[----:B------:R-:W-:-:S03]  /*10000*/  @P2 IMAD.MOV.U32 R30, RZ, RZ, R32 ;  /* 0x000000ffff1e2224 */ /* 0x000fc600078e0020 */
[----:B------:R-:W3:Y:S04]  /*10010*/  LDL R32, [R1+0x460] ;  /* 0x0004600001207983 */ /* 0x000ee80000100800 */
[----:B------:R4:W3:Y:S01]  /*10020*/  @P2 LDG.E.U8 R56, desc[UR22][R30.64] ;  /* 0x000000161e382981 */ /* 0x0008e2000c1e1100 */
[----:B------:R-:W-:-:S03]  /*10030*/  PRMT R62, RZ, 0x7610, R62 ;  /* 0x00007610ff3e7816 */ /* 0x000fc6000000003e */
[----:B-1----:R-:W3:Y:S01]  /*10040*/  LDL R7, [R1+0x470] ;  /* 0x0004700001077983 */ /* 0x002ee20000100800 */
[----:B----4-:R-:W-:Y:S02]  /*10050*/  @P2 IMAD.MOV.U32 R30, RZ, RZ, R37 ;  /* 0x000000ffff1e2224 */ /* 0x010fe400078e0025 */
[----:B------:R-:W-:Y:S01]  /*10060*/  @P2 IMAD.MOV.U32 R31, RZ, RZ, R39 ;  /* 0x000000ffff1f2224 */ /* 0x000fe200078e0027 */
[----:B------:R-:W4:Y:S04]  /*10070*/  LDL R37, [R1+0x464] ;  /* 0x0004640001257983 */ /* 0x000f280000100800 */
[----:B------:R2:W4:Y:S01]  /*10080*/  @P2 LDG.E.U8 R63, desc[UR22][R30.64] ;  /* 0x000000161e3f2981 */ /* 0x000522000c1e1100 */
[----:B------:R-:W-:Y:S02]  /*10090*/  ISETP.GT.AND P1, PT, R0, 0x11, PT ;  /* 0x000000110000780c */ /* 0x000fe40003f24270 */
[----:B------:R-:W-:Y:S01]  /*100a0*/  PRMT R61, RZ, 0x7610, R61 ;  /* 0x00007610ff3d7816 */ /* 0x000fe2000000003d */
[----:B--2---:R-:W-:-:S02]  /*100b0*/  @P2 IMAD.MOV.U32 R31, RZ, RZ, R38 ;  /* 0x000000ffff1f2224 */ /* 0x004fc400078e0026 */
[----:B------:R-:W-:Y:S02]  /*100c0*/  @P2 IMAD.MOV.U32 R30, RZ, RZ, R21 ;  /* 0x000000ffff1e2224 */ /* 0x000fe400078e0015 */
[----:B------:R-:W2:Y:S04]  /*100d0*/  LDL R21, [R1+0x46c] ;  /* 0x00046c0001157983 */ /* 0x000ea80000100800 */
[----:B------:R0:W2:Y:S02]  /*100e0*/  @P2 LDG.E.U8 R62, desc[UR22][R30.64] ;  /* 0x000000161e3e2981 */ /* 0x0000a4000c1e1100 */
[----:B0-----:R-:W-:Y:S02]  /*100f0*/  @P2 IMAD.MOV.U32 R30, RZ, RZ, R34 ;  /* 0x000000ffff1e2224 */ /* 0x001fe400078e0022 */
[----:B------:R-:W2:Y:S01]  /*10100*/  LDL R34, [R1+0x478] ;  /* 0x0004780001227983 */ /* 0x000ea20000100800 */
[----:B------:R-:W-:-:S03]  /*10110*/  @P2 IMAD.MOV.U32 R31, RZ, RZ, R35 ;  /* 0x000000ffff1f2224 */ /* 0x000fc600078e0023 */
[----:B------:R-:W2:Y:S04]  /*10120*/  LDL R35, [R1+0x474] ;  /* 0x0004740001237983 */ /* 0x000ea80000100800 */
[----:B------:R3:W2:Y:S02]  /*10130*/  @P2 LDG.E.U8 R61, desc[UR22][R30.64] ;  /* 0x000000161e3d2981 */ /* 0x0006a4000c1e1100 */
[----:B---3--:R-:W-:Y:S02]  /*10140*/  @P1 IMAD.MOV.U32 R30, RZ, RZ, R32 ;  /* 0x000000ffff1e1224 */ /* 0x008fe400078e0020 */
[----:B------:R-:W-:Y:S01]  /*10150*/  @P1 IMAD.MOV.U32 R31, RZ, RZ, R33 ;  /* 0x000000ffff1f1224 */ /* 0x000fe200078e0021 */
[----:B------:R-:W3:Y:S04]  /*10160*/  LDL R32, [R1+0x480] ;  /* 0x0004800001207983 */ /* 0x000ee80000100800 */
[----:B------:R-:W3:Y:S01]  /*10170*/  LDL R33, [R1+0x47c] ;  /* 0x00047c0001217983 */ /* 0x000ee20000100800 */
[----:B------:R-:W-:-:S02]  /*10180*/  PRMT R93, RZ, 0x7610, R93 ;  /* 0x00007610ff5d7816 */ /* 0x000fc4000000005d */
[----:B------:R-:W-:-:S04]  /*10190*/  PRMT R36, RZ, 0x7610, R36 ;  /* 0x00007610ff247816 */ /* 0x000fc80000000024 */
[----:B------:R0:W3:Y:S01]  /*101a0*/  @P1 LDG.E.U8 R93, desc[UR22][R30.64] ;  /* 0x000000161e5d1981 */ /* 0x0000e2000c1e1100 */
[----:B------:R-:W-:Y:S01]  /*101b0*/  PRMT R82, RZ, 0x7610, R82 ;  /* 0x00007610ff527816 */ /* 0x000fe20000000052 */
[----:B0-----:R-:W-:Y:S02]  /*101c0*/  @P1 IMAD.MOV.U32 R30, RZ, RZ, R6 ;  /* 0x000000ffff1e1224 */ /* 0x001fe400078e0006 */
[----:B----4-:R-:W-:Y:S01]  /*101d0*/  @P1 IMAD.MOV.U32 R31, RZ, RZ, R37 ;  /* 0x000000ffff1f1224 */ /* 0x010fe200078e0025 */
[----:B------:R-:W4:Y:S04]  /*101e0*/  LDL R6, [R1+0x488] ;  /* 0x0004880001067983 */ /* 0x000f280000100800 */
[----:B------:R0:W4:Y:S01]  /*101f0*/  @P1 LDG.E.U8 R36, desc[UR22][R30.64] ;  /* 0x000000161e241981 */ /* 0x000122000c1e1100 */
[----:B------:R-:W-:Y:S01]  /*10200*/  ISETP.GT.AND P2, PT, R0, 0x12, PT ;  /* 0x000000120000780c */ /* 0x000fe20003f44270 */
[----:B0-----:R-:W-:-:S02]  /*10210*/  @P1 IMAD.MOV.U32 R30, RZ, RZ, R7 ;  /* 0x000000ffff1e1224 */ /* 0x001fc400078e0007 */
[----:B------:R-:W4:Y:S01]  /*10220*/  LDL R7, [R1+0x484] ;  /* 0x0004840001077983 */ /* 0x000f220000100800 */
[----:B------:R-:W-:Y:S02]  /*10230*/  PRMT R19, RZ, 0x7610, R19 ;  /* 0x00007610ff137816 */ /* 0x000fe40000000013 */
[----:B------:R-:W-:Y:S01]  /*10240*/  PRMT R9, RZ, 0x7610, R9 ;  /* 0x00007610ff097816 */ /* 0x000fe20000000009 */
[----:B--2---:R-:W-:Y:S02]  /*10250*/  @P1 IMAD.MOV.U32 R31, RZ, RZ, R21 ;  /* 0x000000ffff1f1224 */ /* 0x004fe400078e0015 */
[----:B------:R-:W2:Y:S04]  /*10260*/  LDL R21, [R1+0x490] ;  /* 0x0004900001157983 */ /* 0x000ea80000100800 */
[----:B------:R0:W2:Y:S02]  /*10270*/  @P1 LDG.E.U8 R82, desc[UR22][R30.64] ;  /* 0x000000161e521981 */ /* 0x0000a4000c1e1100 */
[----:B0-----:R-:W-:-:S02]  /*10280*/  @P1 IMAD.MOV.U32 R30, RZ, RZ, R34 ;  /* 0x000000ffff1e1224 */ /* 0x001fc400078e0022 */
[----:B------:R-:W2:Y:S01]  /*10290*/  LDL R34, [R1+0x48c] ;  /* 0x00048c0001227983 */ /* 0x000ea20000100800 */
[----:B------:R-:W-:Y:S01]  /*102a0*/  @P1 IMAD.MOV.U32 R31, RZ, RZ, R35 ;  /* 0x000000ffff1f1224 */ /* 0x000fe200078e0023 */
[----:B------:R-:W-:Y:S02]  /*102b0*/  PRMT R8, RZ, 0x7610, R8 ;  /* 0x00007610ff087816 */ /* 0x000fe40000000008 */
[----:B------:R-:W2:Y:S04]  /*102c0*/  LDL R35, [R1+0x498] ;  /* 0x0004980001237983 */ /* 0x000ea80000100800 */
[----:B------:R3:W2:Y:S02]  /*102d0*/  @P1 LDG.E.U8 R19, desc[UR22][R30.64] ;  /* 0x000000161e131981 */ /* 0x0006a4000c1e1100 */
[----:B---3--:R-:W-:-:S02]  /*102e0*/  @P2 IMAD.MOV.U32 R30, RZ, RZ, R32 ;  /* 0x000000ffff1e2224 */ /* 0x008fc400078e0020 */
[----:B------:R-:W-:-:S05]  /*102f0*/  @P2 IMAD.MOV.U32 R31, RZ, RZ, R33 ;  /* 0x000000ffff1f2224 */ /* 0x000fca00078e0021 */
[----:B------:R4:W3:Y:S01]  /*10300*/  @P2 LDG.E.U8 R9, desc[UR22][R30.64] ;  /* 0x000000161e092981 */ /* 0x0008e2000c1e1100 */
[----:B------:R-:W-:Y:S01]  /*10310*/  PRMT R20, RZ, 0x7610, R20 ;  /* 0x00007610ff147816 */ /* 0x000fe20000000014 */
[----:B----4-:R-:W-:Y:S02]  /*10320*/  @P2 IMAD.MOV.U32 R30, RZ, RZ, R6 ;  /* 0x000000ffff1e2224 */ /* 0x010fe400078e0006 */
[----:B------:R0:W-:Y:S04]  /*10330*/  STL [R1+0x6c], R36 ;  /* 0x00006c2401007387 */ /* 0x0001e80000100800 */
[----:B------:R-:W4:Y:S04]  /*10340*/  LDL R33, [R1+0x49c] ;  /* 0x00049c0001217983 */ /* 0x000f280000100800 */
[----:B------:R-:W4:Y:S01]  /*10350*/  LDL R32, [R1+0x4a0] ;  /* 0x0004a00001207983 */ /* 0x000f220000100800 */
[----:B------:R-:W-:-:S03]  /*10360*/  @P2 IMAD.MOV.U32 R31, RZ, RZ, R7 ;  /* 0x000000ffff1f2224 */ /* 0x000fc600078e0007 */
[----:B0-----:R-:W4:Y:S04]  /*10370*/  LDL R36, [R1+0x494] ;  /* 0x0004940001247983 */ /* 0x001f280000100800 */
[----:B------:R2:W4:Y:S02]  /*10380*/  @P2 LDG.E.U8 R8, desc[UR22][R30.64] ;  /* 0x000000161e082981 */ /* 0x000524000c1e1100 */
[----:B--2---:R-:W-:Y:S02]  /*10390*/  @P2 IMAD.MOV.U32 R30, RZ, RZ, R21 ;  /* 0x000000ffff1e2224 */ /* 0x004fe400078e0015 */
[----:B------:R-:W-:-:S05]  /*103a0*/  @P2 IMAD.MOV.U32 R31, RZ, RZ, R34 ;  /* 0x000000ffff1f2224 */ /* 0x000fca00078e0022 */
[----:B------:R0:W2:Y:S04]  /*103b0*/  @P2 LDG.E.U8 R20, desc[UR22][R30.64] ;  /* 0x000000161e142981 */ /* 0x0000a8000c1e1100 */
[----:B---3--:R1:W-:Y:S04]  /*103c0*/  STL [R1+0x81c], R9 ;  /* 0x00081c0901007387 */ /* 0x0083e80000100800 */
[----:B------:R-:W3:Y:S04]  /*103d0*/  LDL R7, [R1+0x4a4] ;  /* 0x0004a40001077983 */ /* 0x000ee80000100800 */
[----:B------:R-:W3:Y:S01]  /*103e0*/  LDL R6, [R1+0x4a8] ;  /* 0x0004a80001067983 */ /* 0x000ee20000100800 */
[----:B------:R-:W-:Y:S01]  /*103f0*/  ISETP.GT.AND P1, PT, R0, 0x13, PT ;  /* 0x000000130000780c */ /* 0x000fe20003f24270 */
[----:B0-----:R-:W-:Y:S01]  /*10400*/  @P2 IMAD.MOV.U32 R30, RZ, RZ, R35 ;  /* 0x000000ffff1e2224 */ /* 0x001fe200078e0023 */
[----:B------:R-:W-:-:S02]  /*10410*/  PRMT R18, RZ, 0x7610, R18 ;  /* 0x00007610ff127816 */ /* 0x000fc40000000012 */
[----:B------:R-:W-:Y:S01]  /*10420*/  PRMT R24, RZ, 0x7610, R24 ;  /* 0x00007610ff187816 */ /* 0x000fe20000000018 */
[----:B----4-:R0:W-:Y:S04]  /*10430*/  STL [R1+0x820], R8 ;  /* 0x0008200801007387 */ /* 0x0101e80000100800 */
[----:B------:R-:W4:Y:S04]  /*10440*/  LDL R21, [R1+0x4b0] ;  /* 0x0004b00001157983 */ /* 0x000f280000100800 */
[----:B------:R-:W4:Y:S01]  /*10450*/  LDL R34, [R1+0x4ac] ;  /* 0x0004ac0001227983 */ /* 0x000f220000100800 */
[----:B------:R-:W-:-:S05]  /*10460*/  @P2 IMAD.MOV.U32 R31, RZ, RZ, R36 ;  /* 0x000000ffff1f2224 */ /* 0x000fca00078e0024 */
[----:B------:R0:W4:Y:S02]  /*10470*/  @P2 LDG.E.U8 R18, desc[UR22][R30.64] ;  /* 0x000000161e122981 */ /* 0x000124000c1e1100 */
[----:B0-----:R-:W-:Y:S02]  /*10480*/  @P1 IMAD.MOV.U32 R30, RZ, RZ, R32 ;  /* 0x000000ffff1e1224 */ /* 0x001fe400078e0020 */
[----:B------:R-:W-:-:S05]  /*10490*/  @P1 IMAD.MOV.U32 R31, RZ, RZ, R33 ;  /* 0x000000ffff1f1224 */ /* 0x000fca00078e0021 */
[----:B------:R3:W4:Y:S04]  /*104a0*/  @P1 LDG.E.U8 R24, desc[UR22][R30.64] ;  /* 0x000000161e181981 */ /* 0x000728000c1e1100 */
[----:B--2---:R0:W-:Y:S04]  /*104b0*/  STL [R1+0x824], R20 ;  /* 0x0008241401007387 */ /* 0x0041e80000100800 */
[----:B-1----:R-:W2:Y:S04]  /*104c0*/  LDL R9, [R1+0x4b4] ;  /* 0x0004b40001097983 */ /* 0x002ea80000100800 */
[----:B------:R-:W2:Y:S04]  /*104d0*/  LDL R8, [R1+0x4b8] ;  /* 0x0004b80001087983 */ /* 0x000ea80000100800 */
[----:B------:R-:W2:Y:S04]  /*104e0*/  LDL R33, [R1+0x4bc] ;  /* 0x0004bc0001217983 */ /* 0x000ea80000100800 */
[----:B------:R-:W2:Y:S01]  /*104f0*/  LDL R32, [R1+0x4c0] ;  /* 0x0004c00001207983 */ /* 0x000ea20000100800 */
[----:B------:R-:W-:-:S02]  /*10500*/  PRMT R25, RZ, 0x7610, R25 ;  /* 0x00007610ff197816 */ /* 0x000fc40000000019 */
[----:B------:R-:W-:Y:S01]  /*10510*/  ISETP.GT.AND P2, PT, R0, 0x14, PT ;  /* 0x000000140000780c */ /* 0x000fe20003f44270 */
[----:B0-----:R-:W2:Y:S01]  /*10520*/  LDL R20, [R1+0x4d0] ;  /* 0x0004d00001147983 */ /* 0x001ea20000100800 */
[----:B------:R-:W-:Y:S02]  /*10530*/  PRMT R22, RZ, 0x7610, R22 ;  /* 0x00007610ff167816 */ /* 0x000fe40000000016 */
[----:B------:R-:W-:Y:S01]  /*10540*/  PRMT R11, RZ, 0x7610, R11 ;  /* 0x00007610ff0b7816 */ /* 0x000fe2000000000b */
[----:B------:R-:W2:Y:S01]  /*10550*/  LDL R37, [R1+0x26c] ;  /* 0x00026c0001257983 */ /* 0x000ea20000100800 */
[----:B---3--:R-:W-:Y:S01]  /*10560*/  @P1 IMAD.MOV.U32 R31, RZ, RZ, R7 ;  /* 0x000000ffff1f1224 */ /* 0x008fe200078e0007 */
[----:B------:R-:W-:Y:S02]  /*10570*/  PRMT R10, RZ, 0x7610, R10 ;  /* 0x00007610ff0a7816 */ /* 0x000fe4000000000a */
[----:B------:R-:W3:Y:S01]  /*10580*/  LDL R7, [R1+0x4c4] ;  /* 0x0004c40001077983 */ /* 0x000ee20000100800 */
[----:B------:R-:W-:-:S03]  /*10590*/  @P1 IMAD.MOV.U32 R30, RZ, RZ, R6 ;  /* 0x000000ffff1e1224 */ /* 0x000fc600078e0006 */
[----:B------:R-:W3:Y:S04]  /*105a0*/  LDL R6, [R1+0x4c8] ;  /* 0x0004c80001067983 */ /* 0x000ee80000100800 */
[----:B------:R4:W3:Y:S01]  /*105b0*/  @P1 LDG.E.U8 R25, desc[UR22][R30.64] ;  /* 0x000000161e191981 */ /* 0x0008e2000c1e1100 */
[----:B------:R-:W-:Y:S02]  /*105c0*/  PRMT R15, RZ, 0x7610, R15 ;  /* 0x00007610ff0f7816 */ /* 0x000fe4000000000f */
[----:B------:R-:W-:Y:S01]  /*105d0*/  PRMT R12, RZ, 0x7610, R12 ;  /* 0x00007610ff0c7816 */ /* 0x000fe2000000000c */
[----:B------:R-:W3:Y:S01]  /*105e0*/  LDL R36, [R1+0x270] ;  /* 0x0002700001247983 */ /* 0x000ee20000100800 */
[----:B------:R-:W-:Y:S02]  /*105f0*/  PRMT R23, RZ, 0x7610, R23 ;  /* 0x00007610ff177816 */ /* 0x000fe40000000017 */
[----:B------:R-:W-:-:S02]  /*10600*/  PRMT R78, RZ, 0x7610, R78 ;  /* 0x00007610ff4e7816 */ /* 0x000fc4000000004e */
[----:B------:R-:W-:Y:S02]  /*10610*/  PRMT R28, RZ, 0x7610, R28 ;  /* 0x00007610ff1c7816 */ /* 0x000fe4000000001c */
[----:B------:R-:W-:Y:S02]  /*10620*/  PRMT R26, RZ, 0x7610, R26 ;  /* 0x00007610ff1a7816 */ /* 0x000fe4000000001a */
[----:B------:R-:W-:Y:S02]  /*10630*/  PRMT R27, RZ, 0x7610, R27 ;  /* 0x00007610ff1b7816 */ /* 0x000fe4000000001b */
[----:B------:R-:W-:Y:S02]  /*10640*/  PRMT R14, RZ, 0x7610, R14 ;  /* 0x00007610ff0e7816 */ /* 0x000fe4000000000e */
[----:B------:R-:W-:Y:S02]  /*10650*/  PRMT R17, RZ, 0x7610, R17 ;  /* 0x00007610ff117816 */ /* 0x000fe40000000011 */
[----:B------:R-:W-:-:S02]  /*10660*/  PRMT R13, RZ, 0x7610, R13 ;  /* 0x00007610ff0d7816 */ /* 0x000fc4000000000d */
[----:B------:R-:W-:Y:S02]  /*10670*/  PRMT R16, RZ, 0x7610, R16 ;  /* 0x00007610ff107816 */ /* 0x000fe40000000010 */
[----:B------:R-:W-:Y:S02]  /*10680*/  PRMT R4, RZ, 0x7610, R4 ;  /* 0x00007610ff047816 */ /* 0x000fe40000000004 */
[----:B------:R-:W-:Y:S01]  /*10690*/  PRMT R5, RZ, 0x7610, R5 ;  /* 0x00007610ff057816 */ /* 0x000fe20000000005 */
[----:B----4-:R-:W-:Y:S01]  /*106a0*/  @P1 IMAD.MOV.U32 R30, RZ, RZ, R21 ;  /* 0x000000ffff1e1224 */ /* 0x010fe200078e0015 */
[----:B------:R-:W-:Y:S01]  /*106b0*/  PRMT R2, RZ, 0x7610, R2 ;  /* 0x00007610ff027816 */ /* 0x000fe20000000002 */
[----:B------:R-:W4:Y:S01]  /*106c0*/  LDL R21, [R1+0x4cc] ;  /* 0x0004cc0001157983 */ /* 0x000f220000100800 */
[----:B------:R-:W-:Y:S01]  /*106d0*/  @P1 IMAD.MOV.U32 R31, RZ, RZ, R34 ;  /* 0x000000ffff1f1224 */ /* 0x000fe200078e0022 */
[----:B------:R-:W-:Y:S02]  /*106e0*/  PRMT R3, RZ, 0x7610, R3 ;  /* 0x00007610ff037816 */ /* 0x000fe40000000003 */
[----:B------:R-:W-:-:S02]  /*106f0*/  PRMT R60, RZ, 0x7610, R60 ;  /* 0x00007610ff3c7816 */ /* 0x000fc4000000003c */
[----:B------:R-:W-:Y:S01]  /*10700*/  PRMT R59, RZ, 0x7610, R59 ;  /* 0x00007610ff3b7816 */ /* 0x000fe2000000003b */
[----:B------:R2:W4:Y:S01]  /*10710*/  @P1 LDG.E.U8 R22, desc[UR22][R30.64] ;  /* 0x000000161e161981 */ /* 0x000522000c1e1100 */
[----:B------:R-:W-:Y:S02]  /*10720*/  PRMT R58, RZ, 0x7610, R58 ;  /* 0x00007610ff3a7816 */ /* 0x000fe4000000003a */
[----:B------:R-:W-:Y:S02]  /*10730*/  PRMT R57, RZ, 0x7610, R57 ;  /* 0x00007610ff397816 */ /* 0x000fe40000000039 */
[----:B------:R-:W-:Y:S02]  /*10740*/  PRMT R92, RZ, 0x7610, R92 ;  /* 0x00007610ff5c7816 */ /* 0x000fe4000000005c */
        /* <DEDUP_REMOVED lines=19> */
[----:B------:R-:W-:Y:S01]  /*10880*/  PRMT R48, RZ, 0x7610, R48 ;  /* 0x00007610ff307816 */ /* 0x000fe20000000030 */
[----:B------:R-:W0:Y:S01]  /*10890*/  S2R R38, SR_TID.X ;  /* 0x0000000000267919 */ /* 0x000e220000002100 */
[----:B------:R-:W4:Y:S04]  /*108a0*/  LDL R40, [R1+0x29c] ;  /* 0x00029c0001287983 */ /* 0x000f280000100800 */
[----:B------:R-:W4:Y:S04]  /*108b0*/  LDL R42, [R1+0x2ac] ;  /* 0x0002ac00012a7983 */ /* 0x000f280000100800 */
[----:B------:R-:W4:Y:S04]  /*108c0*/  LDL R44, [R1+0x2dc] ;  /* 0x0002dc00012c7983 */ /* 0x000f280000100800 */
[----:B------:R-:W4:Y:S01]  /*108d0*/  LDL R47, [R1+0x2ec] ;  /* 0x0002ec00012f7983 */ /* 0x000f220000100800 */
[----:B--2---:R-:W-:-:S03]  /*108e0*/  @P1 IMAD.MOV.U32 R31, RZ, RZ, R9 ;  /* 0x000000ffff1f1224 */ /* 0x004fc600078e0009 */
[----:B------:R-:W2:Y:S01]  /*108f0*/  LDL R9, [R1+0x4d4] ;  /* 0x0004d40001097983 */ /* 0x000ea20000100800 */
[----:B------:R-:W-:-:S03]  /*10900*/  @P1 IMAD.MOV.U32 R30, RZ, RZ, R8 ;  /* 0x000000ffff1e1224 */ /* 0x000fc600078e0008 */
[----:B------:R-:W2:Y:S04]  /*10910*/  LDL R8, [R1+0x4d8] ;  /* 0x0004d80001087983 */ /* 0x000ea80000100800 */
[----:B------:R1:W2:Y:S02]  /*10920*/  @P1 LDG.E.U8 R11, desc[UR22][R30.64] ;  /* 0x000000161e0b1981 */ /* 0x0002a4000c1e1100 */
[----:B-1----:R-:W-:Y:S02]  /*10930*/  @P2 IMAD.MOV.U32 R30, RZ, RZ, R32 ;  /* 0x000000ffff1e2224 */ /* 0x002fe400078e0020 */
[----:B------:R-:W-:Y:S01]  /*10940*/  @P2 IMAD.MOV.U32 R31, RZ, RZ, R33 ;  /* 0x000000ffff1f2224 */ /* 0x000fe200078e0021 */
[----:B------:R-:W2:Y:S04]  /*10950*/  LDL R32, [R1+0x3bc] ;  /* 0x0003bc0001207983 */ /* 0x000ea80000100800 */
[----:B------:R-:W2:Y:S04]  /*10960*/  LDL R33, [R1+0x3b8] ;  /* 0x0003b80001217983 */ /* 0x000ea80000100800 */
[----:B------:R3:W2:Y:S02]  /*10970*/  @P2 LDG.E.U8 R10, desc[UR22][R30.64] ;  /* 0x000000161e0a2981 */ /* 0x0006a4000c1e1100 */
[----:B---3--:R-:W-:-:S02]  /*10980*/  @P2 IMAD.MOV.U32 R30, RZ, RZ, R6 ;  /* 0x000000ffff1e2224 */ /* 0x008fc400078e0006 */
[----:B------:R-:W-:Y:S01]  /*10990*/  @P2 IMAD.MOV.U32 R31, RZ, RZ, R7 ;  /* 0x000000ffff1f2224 */ /* 0x000fe200078e0007 */
[----:B------:R-:W3:Y:S04]  /*109a0*/  LDL R6, [R1+0x3c4] ;  /* 0x0003c40001067983 */ /* 0x000ee80000100800 */
[----:B------:R-:W3:Y:S01]  /*109b0*/  LDL R7, [R1+0x3c0] ;  /* 0x0003c00001077983 */ /* 0x000ee20000100800 */
[----:B------:R-:W-:-:S03]  /*109c0*/  ISETP.GT.AND P1, PT, R0, 0x15, PT ;  /* 0x000000150000780c */ /* 0x000fc60003f24270 */
[----:B------:R1:W3:Y:S02]  /*109d0*/  @P2 LDG.E.U8 R15, desc[UR22][R30.64] ;  /* 0x000000161e0f2981 */ /* 0x0002e4000c1e1100 */
[----:B-1----:R-:W-:Y:S02]  /*109e0*/  @P2 IMAD.MOV.U32 R30, RZ, RZ, R20 ;  /* 0x000000ffff1e2224 */ /* 0x002fe400078e0014 */
[----:B----4-:R-:W-:Y:S01]  /*109f0*/  @P2 IMAD.MOV.U32 R31, RZ, RZ, R21 ;  /* 0x000000ffff1f2224 */ /* 0x010fe200078e0015 */
[----:B------:R-:W4:Y:S04]  /*10a00*/  LDL R20, [R1+0x3cc] ;  /* 0x0003cc0001147983 */ /* 0x000f280000100800 */
[----:B------:R-:W4:Y:S04]  /*10a10*/  LDL R21, [R1+0x3c8] ;  /* 0x0003c80001157983 */ /* 0x000f280000100800 */
[----:B------:R2:W4:Y:S02]  /*10a20*/  @P2 LDG.E.U8 R12, desc[UR22][R30.64] ;  /* 0x000000161e0c2981 */ /* 0x000524000c1e1100 */
[----:B--2---:R-:W-:-:S02]  /*10a30*/  @P2 IMAD.MOV.U32 R31, RZ, RZ, R9 ;  /* 0x000000ffff1f2224 */ /* 0x004fc400078e0009 */
[----:B------:R-:W2:Y:S01]  /*10a40*/  LDL R9, [R1+0x3d0] ;  /* 0x0003d00001097983 */ /* 0x000ea20000100800 */
[----:B------:R-:W-:-:S03]  /*10a50*/  @P2 IMAD.MOV.U32 R30, RZ, RZ, R8 ;  /* 0x000000ffff1e2224 */ /* 0x000fc600078e0008 */
[----:B------:R-:W2:Y:S04]  /*10a60*/  LDL R8, [R1+0x3d4] ;  /* 0x0003d40001087983 */ /* 0x000ea80000100800 */
[----:B------:R1:W2:Y:S02]  /*10a70*/  @P2 LDG.E.U8 R23, desc[UR22][R30.64] ;  /* 0x000000161e172981 */ /* 0x0002a4000c1e1100 */
[----:B-1----:R-:W-:Y:S02]  /*10a80*/  @P1 IMAD.MOV.U32 R30, RZ, RZ, R32 ;  /* 0x000000ffff1e1224 */ /* 0x002fe400078e0020 */
[----:B------:R-:W2:Y:S01]  /*10a90*/  LDL R32, [R1+0x3dc] ;  /* 0x0003dc0001207983 */ /* 0x000ea20000100800 */
[----:B------:R-:W-:-:S03]  /*10aa0*/  @P1 IMAD.MOV.U32 R31, RZ, RZ, R33 ;  /* 0x000000ffff1f1224 */ /* 0x000fc600078e0021 */
[----:B------:R-:W2:Y:S04]  /*10ab0*/  LDL R33, [R1+0x3d8] ;  /* 0x0003d80001217983 */ /* 0x000ea80000100800 */
[----:B------:R3:W2:Y:S02]  /*10ac0*/  @P1 LDG.E.U8 R78, desc[UR22][R30.64] ;  /* 0x000000161e4e1981 */ /* 0x0006a4000c1e1100 */
[----:B---3--:R-:W-:Y:S02]  /*10ad0*/  @P1 IMAD.MOV.U32 R30, RZ, RZ, R6 ;  /* 0x000000ffff1e1224 */ /* 0x008fe400078e0006 */
[----:B------:R-:W3:Y:S01]  /*10ae0*/  LDL R6, [R1+0x3e4] ;  /* 0x0003e40001067983 */ /* 0x000ee20000100800 */
[----:B------:R-:W-:-:S03]  /*10af0*/  @P1 IMAD.MOV.U32 R31, RZ, RZ, R7 ;  /* 0x000000ffff1f1224 */ /* 0x000fc600078e0007 */
[----:B------:R-:W3:Y:S01]  /*10b00*/  LDL R7, [R1+0x3e0] ;  /* 0x0003e00001077983 */ /* 0x000ee20000100800 */
[----:B------:R-:W-:-:S03]  /*10b10*/  ISETP.GT.AND P2, PT, R0, 0x16, PT ;  /* 0x000000160000780c */ /* 0x000fc60003f44270 */
[----:B------:R4:W3:Y:S02]  /*10b20*/  @P1 LDG.E.U8 R28, desc[UR22][R30.64] ;  /* 0x000000161e1c1981 */ /* 0x0008e4000c1e1100 */
[----:B----4-:R-:W-:Y:S02]  /*10b30*/  @P1 IMAD.MOV.U32 R30, RZ, RZ, R20 ;  /* 0x000000ffff1e1224 */ /* 0x010fe400078e0014 */
[----:B------:R-:W4:Y:S01]  /*10b40*/  LDL R20, [R1+0x3ec] ;  /* 0x0003ec0001147983 */ /* 0x000f220000100800 */
[----:B------:R-:W-:-:S03]  /*10b50*/  @P1 IMAD.MOV.U32 R31, RZ, RZ, R21 ;  /* 0x000000ffff1f1224 */ /* 0x000fc600078e0015 */
[----:B------:R-:W4:Y:S04]  /*10b60*/  LDL R21, [R1+0x3e8] ;  /* 0x0003e80001157983 */ /* 0x000f280000100800 */
[----:B------:R2:W4:Y:S02]  /*10b70*/  @P1 LDG.E.U8 R26, desc[UR22][R30.64] ;  /* 0x000000161e1a1981 */ /* 0x000524000c1e1100 */
[----:B--2---:R-:W-:Y:S02]  /*10b80*/  @P1 IMAD.MOV.U32 R31, RZ, RZ, R9 ;  /* 0x000000ffff1f1224 */ /* 0x004fe400078e0009 */
        /* <DEDUP_REMOVED lines=159> */
[----:B------:R-:W3:Y:S04]  /*11580*/  LDL R7, [R1+0x254] ;  /* 0x0002540001077983 */ /* 0x000ee80000100800 */
[----:B------:R4:W3:Y:S01]  /*11590*/  @P1 LDG.E.U8 R66, desc[UR22][R30.64] ;  /* 0x000000161e421981 */ /* 0x0008e2000c1e1100 */
[----:B------:R-:W-:Y:S01]  /*115a0*/  ISETP.GT.AND P2, PT, R0, 0x1e, PT ;  /* 0x0000001e0000780c */ /* 0x000fe20003f44270 */
        /* <DEDUP_REMOVED lines=11> */
[----:B------:R-:W-:-:S05]  /*11660*/  @P2 IMAD.MOV.U32 R31, RZ, RZ, R33 ;  /* 0x000000ffff1f2224 */ /* 0x000fca00078e0021 */
[----:B------:R1:W2:Y:S01]  /*11670*/  @P2 LDG.E.U8 R48, desc[UR22][R30.64] ;  /* 0x000000161e302981 */ /* 0x0002a2000c1e1100 */
[----:B---3--:R-:W-:-:S03]  /*11680*/  @P2 IMAD.MOV.U32 R32, RZ, RZ, R6 ;  /* 0x000000ffff202224 */ /* 0x008fc600078e0006 */
[----:B------:R-:W3:Y:S01]  /*11690*/  LDL R6, [R1+0x278] ;  /* 0x0002780001067983 */ /* 0x000ee20000100800 */
[----:B------:R-:W-:-:S03]  /*116a0*/  @P2 IMAD.MOV.U32 R33, RZ, RZ, R7 ;  /* 0x000000ffff212224 */ /* 0x000fc600078e0007 */
[----:B------:R-:W3:Y:S01]  /*116b0*/  LDL R7, [R1+0x274] ;  /* 0x0002740001077983 */ /* 0x000ee20000100800 */
[----:B-1----:R-:W-:-:S06]  /*116c0*/  PRMT R30, RZ, 0x7610, R30 ;  /* 0x00007610ff1e7816 */ /* 0x002fcc000000001e */
[----:B------:R4:W3:Y:S01]  /*116d0*/  @P2 LDG.E.U8 R30, desc[UR22][R32.64] ;  /* 0x00000016201e2981 */ /* 0x0008e2000c1e1100 */
[----:B------:R-:W-:Y:S02]  /*116e0*/  PRMT R31, RZ, 0x7610, R31 ;  /* 0x00007610ff1f7816 */ /* 0x000fe4000000001f */
[----:B------:R-:W-:Y:S01]  /*116f0*/  ISETP.GT.AND P1, PT, R0, 0x1f, PT ;  /* 0x0000001f0000780c */ /* 0x000fe20003f24270 */
[----:B----4-:R-:W-:Y:S02]  /*11700*/  @P2 IMAD.MOV.U32 R32, RZ, RZ, R20 ;  /* 0x000000ffff202224 */ /* 0x010fe400078e0014 */
[----:B------:R-:W-:Y:S01]  /*11710*/  @P2 IMAD.MOV.U32 R33, RZ, RZ, R21 ;  /* 0x000000ffff212224 */ /* 0x000fe200078e0015 */
[----:B------:R-:W4:Y:S04]  /*11720*/  LDL R20, [R1+0x280] ;  /* 0x0002800001147983 */ /* 0x000f280000100800 */
[----:B------:R-:W4:Y:S04]  /*11730*/  LDL R21, [R1+0x27c] ;  /* 0x00027c0001157983 */ /* 0x000f280000100800 */
[----:B------:R1:W4:Y:S02]  /*11740*/  @P2 LDG.E.U8 R31, desc[UR22][R32.64] ;  /* 0x00000016201f2981 */ /* 0x000324000c1e1100 */
[----:B-1----:R-:W-:Y:S01]  /*11750*/  PRMT R32, RZ, 0x7610, R32 ;  /* 0x00007610ff207816 */ /* 0x002fe20000000020 */
[----:B--2---:R-:W-:-:S02]  /*11760*/  @P2 IMAD.MOV.U32 R35, RZ, RZ, R9 ;  /* 0x000000ffff232224 */ /* 0x004fc400078e0009 */
[----:B------:R-:W2:Y:S01]  /*11770*/  LDL R9, [R1+0x284] ;  /* 0x0002840001097983 */ /* 0x000ea20000100800 */
[----:B------:R-:W-:-:S03]  /*11780*/  @P2 IMAD.MOV.U32 R34, RZ, RZ, R8 ;  /* 0x000000ffff222224 */ /* 0x000fc600078e0008 */
[----:B------:R-:W2:Y:S04]  /*11790*/  LDL R8, [R1+0x288] ;  /* 0x0002880001087983 */ /* 0x000ea80000100800 */
[----:B------:R1:W2:Y:S02]  /*117a0*/  @P2 LDG.E.U8 R32, desc[UR22][R34.64] ;  /* 0x0000001622202981 */ /* 0x0002a4000c1e1100 */
[----:B-1----:R-:W-:Y:S02]  /*117b0*/  @P1 IMAD.MOV.U32 R34, RZ, RZ, R36 ;  /* 0x000000ffff221224 */ /* 0x002fe400078e0024 */
[----:B------:R-:W-:Y:S02]  /*117c0*/  @P1 IMAD.MOV.U32 R35, RZ, RZ, R37 ;  /* 0x000000ffff231224 */ /* 0x000fe400078e0025 */
[----:B---3--:R-:W-:-:S02]  /*117d0*/  @P1 IMAD.MOV.U32 R36, RZ, RZ, R6 ;  /* 0x000000ffff241224 */ /* 0x008fc400078e0006 */
[----:B------:R-:W3:Y:S01]  /*117e0*/  LDL R6, [R1+0x290] ;  /* 0x0002900001067983 */ /* 0x000ee20000100800 */
[----:B------:R-:W-:-:S03]  /*117f0*/  @P1 IMAD.MOV.U32 R37, RZ, RZ, R7 ;  /* 0x000000ffff251224 */ /* 0x000fc600078e0007 */
[----:B------:R-:W3:Y:S01]  /*11800*/  LDL R7, [R1+0x28c] ;  /* 0x00028c0001077983 */ /* 0x000ee20000100800 */
[----:B------:R-:W-:-:S06]  /*11810*/  PRMT R33, RZ, 0x7610, R33 ;  /* 0x00007610ff217816 */ /* 0x000fcc0000000021 */
[----:B------:R1:W3:Y:S02]  /*11820*/  @P1 LDG.E.U8 R33, desc[UR22][R34.64] ;  /* 0x0000001622211981 */ /* 0x0002e4000c1e1100 */
[----:B-1----:R-:W-:-:S06]  /*11830*/  PRMT R34, RZ, 0x7610, R34 ;  /* 0x00007610ff227816 */ /* 0x002fcc0000000022 */
[----:B------:R4:W3:Y:S01]  /*11840*/  @P1 LDG.E.U8 R34, desc[UR22][R36.64] ;  /* 0x0000001624221981 */ /* 0x0008e2000c1e1100 */
[----:B------:R-:W-:Y:S01]  /*11850*/  PRMT R35, RZ, 0x7610, R35 ;  /* 0x00007610ff237816 */ /* 0x000fe20000000023 */
[----:B----4-:R-:W-:Y:S01]  /*11860*/  @P1 IMAD.MOV.U32 R36, RZ, RZ, R20 ;  /* 0x000000ffff241224 */ /* 0x010fe200078e0014 */
[----:B0-----:R-:W-:Y:S01]  /*11870*/  LOP3.LUT R20, R38, 0x1f, RZ, 0xc0, !PT ;  /* 0x0000001f26147812 */ /* 0x001fe200078ec0ff */
[----:B------:R-:W-:Y:S02]  /*11880*/  @P1 IMAD.MOV.U32 R37, RZ, RZ, R21 ;  /* 0x000000ffff251224 */ /* 0x000fe400078e0015 */
[----:B------:R-:W4:Y:S01]  /*11890*/  LDL R21, [R1+0x2a0] ;  /* 0x0002a00001157983 */ /* 0x000f220000100800 */
[----:B------:R-:W-:-:S03]  /*118a0*/  ISETP.GE.AND P2, PT, R20, R0, PT ;  /* 0x000000001400720c */ /* 0x000fc60003f46270 */
[----:B------:R-:W4:Y:S04]  /*118b0*/  LDL R20, [R1+0x2b0] ;  /* 0x0002b00001147983 */ /* 0x000f280000100800 */
[----:B------:R0:W4:Y:S02]  /*118c0*/  @P1 LDG.E.U8 R35, desc[UR22][R36.64] ;  /* 0x0000001624231981 */ /* 0x000124000c1e1100 */
[----:B0-----:R-:W-:Y:S01]  /*118d0*/  PRMT R36, RZ, 0x7610, R36 ;  /* 0x00007610ff247816 */ /* 0x001fe20000000024 */
[----:B--2---:R-:W-:Y:S02]  /*118e0*/  @P1 IMAD.MOV.U32 R39, RZ, RZ, R9 ;  /* 0x000000ffff271224 */ /* 0x004fe400078e0009 */
[----:B------:R-:W2:Y:S01]  /*118f0*/  LDL R9, [R1+0x2bc] ;  /* 0x0002bc0001097983 */ /* 0x000ea20000100800 */
[----:B------:R-:W-:-:S03]  /*11900*/  @P1 IMAD.MOV.U32 R38, RZ, RZ, R8 ;  /* 0x000000ffff261224 */ /* 0x000fc600078e0008 */
[----:B------:R-:W2:Y:S04]  /*11910*/  LDL R8, [R1+0x2c0] ;  /* 0x0002c00001087983 */ /* 0x000ea80000100800 */
[----:B------:R3:W2:Y:S02]  /*11920*/  @P1 LDG.E.U8 R36, desc[UR22][R38.64] ;  /* 0x0000001626241981 */ /* 0x0006a4000c1e1100 */
[----:B---3--:R-:W-:Y:S02]  /*11930*/  @!P2 IMAD.MOV.U32 R38, RZ, RZ, R6 ;  /* 0x000000ffff26a224 */ /* 0x008fe400078e0006 */
[----:B------:R-:W3:Y:S01]  /*11940*/  LDL R6, [R1+0x2d0] ;  /* 0x0002d00001067983 */ /* 0x000ee20000100800 */
[----:B------:R-:W-:-:S03]  /*11950*/  @!P2 IMAD.MOV.U32 R39, RZ, RZ, R7 ;  /* 0x000000ffff27a224 */ /* 0x000fc600078e0007 */
[----:B------:R-:W3:Y:S01]  /*11960*/  LDL R7, [R1+0x2cc] ;  /* 0x0002cc0001077983 */ /* 0x000ee20000100800 */
[----:B------:R-:W-:Y:S01]  /*11970*/  PRMT R37, RZ, 0x7610, R37 ;  /* 0x00007610ff257816 */ /* 0x000fe20000000025 */
[----:B------:R-:W-:Y:S01]  /*11980*/  BAR.SYNC.DEFER_BLOCKING 0x0 ;  /* 0x0000000000007b1d */ /* 0x000fe20000010000 */
[----:B------:R-:W-:-:S05]  /*11990*/  @!P2 IMAD.MOV.U32 R41, RZ, RZ, R40 ;  /* 0x000000ffff29a224 */ /* 0x000fca00078e0028 */
[----:B------:R0:W3:Y:S01]  /*119a0*/  @!P2 LDG.E.U8 R37, desc[UR22][R38.64] ;  /* 0x000000162625a981 */ /* 0x0000e2000c1e1100 */
[----:B----4-:R-:W-:-:S03]  /*119b0*/  @!P2 IMAD.MOV.U32 R40, RZ, RZ, R21 ;  /* 0x000000ffff28a224 */ /* 0x010fc600078e0015 */
[----:B------:R-:W4:Y:S01]  /*119c0*/  LDL R21, [R1+0x2e0] ;  /* 0x0002e00001157983 */ /* 0x000f220000100800 */
[----:B0-----:R-:W-:Y:S02]  /*119d0*/  PRMT R38, RZ, 0x7610, R38 ;  /* 0x00007610ff267816 */ /* 0x001fe40000000026 */
[----:B------:R-:W-:-:S04]  /*119e0*/  PRMT R39, RZ, 0x7610, R39 ;  /* 0x00007610ff277816 */ /* 0x000fc80000000027 */
[----:B------:R0:W4:Y:S02]  /*119f0*/  @!P2 LDG.E.U8 R38, desc[UR22][R40.64] ;  /* 0x000000162826a981 */ /* 0x000124000c1e1100 */
[----:B0-----:R-:W-:Y:S02]  /*11a00*/  @!P2 IMAD.MOV.U32 R40, RZ, RZ, R20 ;  /* 0x000000ffff28a224 */ /* 0x001fe400078e0014 */
[----:B------:R-:W-:Y:S01]  /*11a10*/  @!P2 IMAD.MOV.U32 R41, RZ, RZ, R42 ;  /* 0x000000ffff29a224 */ /* 0x000fe200078e002a */
[----:B------:R-:W4:Y:S04]  /*11a20*/  LDL R20, [R1+0x2f0] ;  /* 0x0002f00001147983 */ /* 0x000f280000100800 */
[----:B------:R0:W4:Y:S02]  /*11a30*/  @!P2 LDG.E.U8 R39, desc[UR22][R40.64] ;  /* 0x000000162827a981 */ /* 0x000124000c1e1100 */
[----:B0-----:R-:W-:Y:S01]  /*11a40*/  PRMT R40, RZ, 0x7610, R40 ;  /* 0x00007610ff287816 */ /* 0x001fe20000000028 */
[----:B--2---:R-:W-:-:S02]  /*11a50*/  @!P2 IMAD.MOV.U32 R43, RZ, RZ, R9 ;  /* 0x000000ffff2ba224 */ /* 0x004fc400078e0009 */
[----:B------:R-:W2:Y:S01]  /*11a60*/  LDL R9, [R1+0x2fc] ;  /* 0x0002fc0001097983 */ /* 0x000ea20000100800 */
[----:B------:R-:W-:-:S03]  /*11a70*/  @!P2 IMAD.MOV.U32 R42, RZ, RZ, R8 ;  /* 0x000000ffff2aa224 */ /* 0x000fc600078e0008 */
[----:B------:R-:W2:Y:S04]  /*11a80*/  LDL R8, [R1+0x300] ;  /* 0x0003000001087983 */ /* 0x000ea80000100800 */
[----:B------:R3:W2:Y:S02]  /*11a90*/  @!P2 LDG.E.U8 R40, desc[UR22][R42.64] ;  /* 0x000000162a28a981 */ /* 0x0006a4000c1e1100 */
[----:B---3--:R-:W-:Y:S02]  /*11aa0*/  @!P2 IMAD.MOV.U32 R42, RZ, RZ, R6 ;  /* 0x000000ffff2aa224 */ /* 0x008fe400078e0006 */
[----:B------:R-:W3:Y:S01]  /*11ab0*/  LDL R6, [R1+0x310] ;  /* 0x0003100001067983 */ /* 0x000ee20000100800 */
[----:B------:R-:W-:-:S03]  /*11ac0*/  @!P2 IMAD.MOV.U32 R43, RZ, RZ, R7 ;  /* 0x000000ffff2ba224 */ /* 0x000fc600078e0007 */
[----:B------:R-:W3:Y:S01]  /*11ad0*/  LDL R7, [R1+0x30c] ;  /* 0x00030c0001077983 */ /* 0x000ee20000100800 */
[----:B------:R-:W0:Y:S01]  /*11ae0*/  S2R R85, SR_TID.X ;  /* 0x0000000000557919 */ /* 0x000e220000002100 */
[----:B------:R-:W-:Y:S01]  /*11af0*/  PRMT R41, RZ, 0x7610, R41 ;  /* 0x00007610ff297816 */ /* 0x000fe20000000029 */
[----:B------:R-:W-:-:S05]  /*11b00*/  @!P2 IMAD.MOV.U32 R45, RZ, RZ, R44 ;  /* 0x000000ffff2da224 */ /* 0x000fca00078e002c */
[----:B------:R1:W3:Y:S02]  /*11b10*/  @!P2 LDG.E.U8 R41, desc[UR22][R42.64] ;  /* 0x000000162a29a981 */ /* 0x0002e4000c1e1100 */
[----:B-1----:R-:W-:Y:S02]  /*11b20*/  PRMT R42, RZ, 0x7610, R42 ;  /* 0x00007610ff2a7816 */ /* 0x002fe4000000002a */
[----:B------:R-:W-:Y:S01]  /*11b30*/  PRMT R43, RZ, 0x7610, R43 ;  /* 0x00007610ff2b7816 */ /* 0x000fe2000000002b */
[----:B----4-:R-:W-:Y:S01]  /*11b40*/  @!P2 IMAD.MOV.U32 R44, RZ, RZ, R21 ;  /* 0x000000ffff2ca224 */ /* 0x010fe200078e0015 */
[----:B0-----:R-:W-:Y:S02]  /*11b50*/  LOP3.LUT R21, R85, 0x7f, RZ, 0xc0, !PT ;  /* 0x0000007f55157812 */ /* 0x001fe400078ec0ff */
[----:B------:R-:W4:Y:S04]  /*11b60*/  LDL R85, [R1+0x32c] ;  /* 0x00032c0001557983 */ /* 0x000f280000100800 */
[----:B------:R0:W4:Y:S04]  /*11b70*/  @!P2 LDG.E.U8 R42, desc[UR22][R44.64] ;  /* 0x000000162c2aa981 */ /* 0x000128000c1e1100 */
[----:B------:R1:W-:Y:S01]  /*11b80*/  STS.U8 [R21+UR10+0x4000], R46 ;  /* 0x0040002e15007988 */ /* 0x0003e2000800000a */
[----:B0-----:R-:W-:-:S02]  /*11b90*/  @!P2 IMAD.MOV.U32 R45, RZ, RZ, R47 ;  /* 0x000000ffff2da224 */ /* 0x001fc400078e002f */
[----:B------:R-:W-:Y:S02]  /*11ba0*/  @!P2 IMAD.MOV.U32 R44, RZ, RZ, R20 ;  /* 0x000000ffff2ca224 */ /* 0x000fe400078e0014 */
[----:B------:R-:W4:Y:S04]  /*11bb0*/  LDL R20, [R1+0x330] ;  /* 0x0003300001147983 */ /* 0x000f280000100800 */
[----:B------:R0:W4:Y:S02]  /*11bc0*/  @!P2 LDG.E.U8 R43, desc[UR22][R44.64] ;  /* 0x000000162c2ba981 */ /* 0x000124000c1e1100 */
[----:B0-----:R-:W-:Y:S02]  /*11bd0*/  PRMT R44, RZ, 0x7610, R44 ;  /* 0x00007610ff2c7816 */ /* 0x001fe4000000002c */
[----:B------:R-:W-:Y:S01]  /*11be0*/  PRMT R45, RZ, 0x7610, R45 ;  /* 0x00007610ff2d7816 */ /* 0x000fe2000000002d */
[----:B--2---:R-:W-:-:S02]  /*11bf0*/  @!P2 IMAD.MOV.U32 R47, RZ, RZ, R9 ;  /* 0x000000ffff2fa224 */ /* 0x004fc400078e0009 */
[----:B------:R-:W2:Y:S01]  /*11c00*/  LDL R9, [R1+0x33c] ;  /* 0x00033c0001097983 */ /* 0x000ea20000100800 */
[----:B-1----:R-:W-:-:S03]  /*11c10*/  @!P2 IMAD.MOV.U32 R46, RZ, RZ, R8 ;  /* 0x000000ffff2ea224 */ /* 0x002fc600078e0008 */
[----:B------:R-:W2:Y:S04]  /*11c20*/  LDL R8, [R1+0x340] ;  /* 0x0003400001087983 */ /* 0x000ea80000100800 */
[----:B------:R3:W2:Y:S02]  /*11c30*/  @!P2 LDG.E.U8 R44, desc[UR22][R46.64] ;  /* 0x000000162e2ca981 */ /* 0x0006a4000c1e1100 */
[----:B---3--:R-:W-:Y:S02]  /*11c40*/  @!P2 IMAD.MOV.U32 R46, RZ, RZ, R6 ;  /* 0x000000ffff2ea224 */ /* 0x008fe400078e0006 */
[----:B------:R-:W3:Y:S01]  /*11c50*/  LDL R6, [R1+0x350] ;  /* 0x0003500001067983 */ /* 0x000ee20000100800 */
[----:B------:R-:W-:-:S03]  /*11c60*/  @!P2 IMAD.MOV.U32 R47, RZ, RZ, R7 ;  /* 0x000000ffff2fa224 */ /* 0x000fc600078e0007 */
[----:B------:R-:W2:Y:S04]  /*11c70*/  LDL R7, [R1+0x34c] ;  /* 0x00034c0001077983 */ /* 0x000ea80000100800 */
[----:B------:R0:W2:Y:S04]  /*11c80*/  @!P2 LDG.E.U8 R45, desc[UR22][R46.64] ;  /* 0x000000162e2da981 */ /* 0x0000a8000c1e1100 */
[----:B------:R-:W0:Y:S04]  /*11c90*/  LDL R46, [R1+0x31c] ;  /* 0x00031c00012e7983 */ /* 0x000e280000100800 */
[----:B------:R-:W0:Y:S04]  /*11ca0*/  LDL R47, [R1+0x320] ;  /* 0x00032000012f7983 */ /* 0x000e280000100800 */
[----:B------:R-:W-:Y:S04]  /*11cb0*/  STS.U8 [R21+UR10+0x5000], R64 ;  /* 0x0050004015007988 */ /* 0x000fe8000800000a */
[----:B------:R1:W-:Y:S04]  /*11cc0*/  STS.U8 [R21+UR10+0x6000], R49 ;  /* 0x0060003115007988 */ /* 0x0003e8000800000a */
[----:B------:R1:W-:Y:S02]  /*11cd0*/  STS.U8 [R21+UR10+0x7000], R51 ;  /* 0x0070003315007988 */ /* 0x0003e4000800000a */
[----:B-1----:R-:W-:-:S02]  /*11ce0*/  PRMT R49, RZ, 0x7610, R49 ;  /* 0x00007610ff317816 */ /* 0x002fc40000000031 */
[----:B------:R-:W-:Y:S01]  /*11cf0*/  PRMT R51, RZ, 0x7610, R51 ;  /* 0x00007610ff337816 */ /* 0x000fe20000000033 */
[----:B------:R1:W-:Y:S04]  /*11d00*/  STS.U8 [R21+UR10+0x4400], R52 ;  /* 0x0044003415007988 */ /* 0x0003e8000800000a */
[----:B------:R4:W-:Y:S01]  /*11d10*/  STS.U8 [R21+UR10+0x5400], R53 ;  /* 0x0054003515007988 */ /* 0x0009e2000800000a */
[----:B-1----:R-:W-:Y:S02]  /*11d20*/  PRMT R52, RZ, 0x7610, R52 ;  /* 0x00007610ff347816 */ /* 0x002fe40000000034 */
[----:B----4-:R-:W-:Y:S02]  /*11d30*/  PRMT R53, RZ, 0x7610, R53 ;  /* 0x00007610ff357816 */ /* 0x010fe40000000035 */
[----:B0-----:R-:W-:-:S04]  /*11d40*/  @!P2 LOP3.LUT R47, R47, R46, RZ, 0x3c, !PT ;  /* 0x0000002e2f2fa212 */ /* 0x001fc800078e3cff */
[----:B------:R-:W-:-:S04]  /*11d50*/  @!P2 LOP3.LUT R46, R47, R46, RZ, 0x3c, !PT ;  /* 0x0000002e2f2ea212 */ /* 0x000fc800078e3cff */
[----:B------:R-:W-:-:S05]  /*11d60*/  @!P2 LOP3.LUT R47, R47, R46, RZ, 0x3c, !PT ;  /* 0x0000002e2f2fa212 */ /* 0x000fca00078e3cff */
[----:B------:R0:W4:Y:S02]  /*11d70*/  @!P2 LDG.E.U8 R49, desc[UR22][R46.64] ;  /* 0x000000162e31a981 */ /* 0x000124000c1e1100 */
[----:B0-----:R-:W-:Y:S02]  /*11d80*/  @!P2 IMAD.MOV.U32 R46, RZ, RZ, R20 ;  /* 0x000000ffff2ea224 */ /* 0x001fe400078e0014 */
[----:B------:R-:W-:Y:S01]  /*11d90*/  @!P2 IMAD.MOV.U32 R47, RZ, RZ, R85 ;  /* 0x000000ffff2fa224 */ /* 0x000fe200078e0055 */
[----:B------:R-:W4:Y:S04]  /*11da0*/  LDL R20, [R1+0x364] ;  /* 0x0003640001147983 */ /* 0x000f280000100800 */
[----:B------:R2:W4:Y:S04]  /*11db0*/  @!P2 LDG.E.U8 R51, desc[UR22][R46.64] ;  /* 0x000000162e33a981 */ /* 0x000528000c1e1100 */
[----:B------:R-:W4:Y:S01]  /*11dc0*/  LDL R85, [R1+0x1d8] ;  /* 0x0001d80001557983 */ /* 0x000f220000100800 */
[----:B--2---:R-:W-:-:S02]  /*11dd0*/  @!P2 IMAD.MOV.U32 R46, RZ, RZ, R8 ;  /* 0x000000ffff2ea224 */ /* 0x004fc400078e0008 */
[----:B------:R-:W-:Y:S01]  /*11de0*/  @!P2 IMAD.MOV.U32 R47, RZ, RZ, R9 ;  /* 0x000000ffff2fa224 */ /* 0x000fe200078e0009 */
[----:B------:R-:W2:Y:S04]  /*11df0*/  LDL R8, [R1+0x36c] ;  /* 0x00036c0001087983 */ /* 0x000ea80000100800 */
[----:B------:R3:W2:Y:S04]  /*11e00*/  @!P2 LDG.E.U8 R52, desc[UR22][R46.64] ;  /* 0x000000162e34a981 */ /* 0x0006a8000c1e1100 */
[----:B------:R-:W2:Y:S01]  /*11e10*/  LDL R9, [R1+0x1e0] ;  /* 0x0001e00001097983 */ /* 0x000ea20000100800 */
[----:B---3--:R-:W-:-:S02]  /*11e20*/  @!P2 IMAD.MOV.U32 R46, RZ, RZ, R6 ;  /* 0x000000ffff2ea224 */ /* 0x008fc400078e0006 */
[----:B------:R-:W-:Y:S01]  /*11e30*/  @!P2 IMAD.MOV.U32 R47, RZ, RZ, R7 ;  /* 0x000000ffff2fa224 */ /* 0x000fe200078e0007 */
[----:B------:R-:W3:Y:S04]  /*11e40*/  LDL R6, [R1+0x298] ;  /* 0x0002980001067983 */ /* 0x000ee80000100800 */
[----:B------:R0:W2:Y:S04]  /*11e50*/  @!P2 LDG.E.U8 R53, desc[UR22][R46.64] ;  /* 0x000000162e35a981 */ /* 0x0000a8000c1e1100 */
[----:B------:R-:W2:Y:S04]  /*11e60*/  LDL R7, [R1+0x294] ;  /* 0x0002940001077983 */ /* 0x000ea80000100800 */
[----:B------:R-:W0:Y:S04]  /*11e70*/  LDL R46, [R1+0x1cc] ;  /* 0x0001cc00012e7983 */ /* 0x000e280000100800 */
[----:B------:R-:W0:Y:S04]  /*11e80*/  LDL R47, [R1+0x35c] ;  /* 0x00035c00012f7983 */ /* 0x000e280000100800 */
[----:B------:R1:W-:Y:S04]  /*11e90*/  STS.U8 [R21+UR10+0x6400], R54 ;  /* 0x0064003615007988 */ /* 0x0003e8000800000a */
[----:B------:R1:W-:Y:S02]  /*11ea0*/  STS.U8 [R21+UR10+0x7400], R55 ;  /* 0x0074003715007988 */ /* 0x0003e4000800000a */
[----:B-1----:R-:W-:-:S02]  /*11eb0*/  PRMT R54, RZ, 0x7610, R54 ;  /* 0x00007610ff367816 */ /* 0x002fc40000000036 */
[----:B------:R-:W-:Y:S01]  /*11ec0*/  PRMT R55, RZ, 0x7610, R55 ;  /* 0x00007610ff377816 */ /* 0x000fe20000000037 */
[----:B------:R1:W-:Y:S04]  /*11ed0*/  STS.U8 [R21+UR10+0x4800], R56 ;  /* 0x0048003815007988 */ /* 0x0003e8000800000a */
[----:B------:R1:W-:Y:S02]  /*11ee0*/  STS.U8 [R21+UR10+0x5800], R63 ;  /* 0x0058003f15007988 */ /* 0x0003e4000800000a */
[----:B-1----:R-:W-:Y:S02]  /*11ef0*/  PRMT R56, RZ, 0x7610, R56 ;  /* 0x00007610ff387816 */ /* 0x002fe40000000038 */
[----:B------:R-:W-:Y:S02]  /*11f00*/  PRMT R63, RZ, 0x7610, R63 ;  /* 0x00007610ff3f7816 */ /* 0x000fe4000000003f */
[----:B0-----:R-:W-:-:S04]  /*11f10*/  @!P2 LOP3.LUT R47, R47, R46, RZ, 0x3c, !PT ;  /* 0x0000002e2f2fa212 */ /* 0x001fc800078e3cff */
[----:B------:R-:W-:-:S04]  /*11f20*/  @!P2 LOP3.LUT R46, R47, R46, RZ, 0x3c, !PT ;  /* 0x0000002e2f2ea212 */ /* 0x000fc800078e3cff */
[----:B------:R-:W-:-:S05]  /*11f30*/  @!P2 LOP3.LUT R47, R47, R46, RZ, 0x3c, !PT ;  /* 0x0000002e2f2fa212 */ /* 0x000fca00078e3cff */
[----:B------:R4:W3:Y:S02]  /*11f40*/  @!P2 LDG.E.U8 R54, desc[UR22][R46.64] ;  /* 0x000000162e36a981 */ /* 0x0008e4000c1e1100 */
[----:B----4-:R-:W-:Y:S02]  /*11f50*/  @!P2 IMAD.MOV.U32 R46, RZ, RZ, R20 ;  /* 0x000000ffff2ea224 */ /* 0x010fe400078e0014 */
        /* <DEDUP_REMOVED lines=31> */
[----:B------:R2:W4:Y:S02]  /*12150*/  @!P2 LDG.E.U8 R61, desc[UR22][R46.64] ;  /* 0x000000162e3da981 */ /* 0x000524000c1e1100 */
[----:B--2---:R-:W-:-:S02]  /*12160*/  @!P2 IMAD.MOV.U32 R46, RZ, RZ, R8 ;  /* 0x000000ffff2ea224 */ /* 0x004fc400078e0008 */
[----:B------:R-:W-:Y:S01]  /*12170*/  @!P2 IMAD.MOV.U32 R47, RZ, RZ, R9 ;  /* 0x000000ffff2fa224 */ /* 0x000fe200078e0009 */
[----:B------:R-:W2:Y:S04]  /*12180*/  LDL R8, [R1+0x308] ;  /* 0x0003080001087983 */ /* 0x000ea80000100800 */
[----:B------:R3:W2:Y:S04]  /*12190*/  @!P2 LDG.E.U8 R60, desc[UR22][R46.64] ;  /* 0x000000162e3ca981 */ /* 0x0006a8000c1e1100 */
[----:B------:R-:W2:Y:S04]  /*121a0*/  LDL R9, [R1+0x304] ;  /* 0x0003040001097983 */ /* 0x000ea80000100800 */
[----:B------:R-:W2:Y:S01]  /*121b0*/  LDL.LU R85, [R1+0x59c] ;  /* 0x00059c0001557983 */ /* 0x000ea20000300800 */
[----:B---3--:R-:W-:-:S02]  /*121c0*/  @!P2 IMAD.MOV.U32 R46, RZ, RZ, R6 ;  /* 0x000000ffff2ea224 */ /* 0x008fc400078e0006 */
[----:B------:R-:W-:Y:S01]  /*121d0*/  @!P2 IMAD.MOV.U32 R47, RZ, RZ, R7 ;  /* 0x000000ffff2fa224 */ /* 0x000fe200078e0007 */
[----:B------:R0:W-:Y:S04]  /*121e0*/  STS.U8 [R21+UR10+0x6c00], R58 ;  /* 0x006c003a15007988 */ /* 0x0001e8000800000a */
[----:B------:R1:W3:Y:S04]  /*121f0*/  @!P2 LDG.E.U8 R59, desc[UR22][R46.64] ;  /* 0x000000162e3ba981 */ /* 0x0002e8000c1e1100 */
[----:B------:R-:W2:Y:S04]  /*12200*/  LDL R7, [R1+0x314] ;  /* 0x0003140001077983 */ /* 0x000ea80000100800 */
[----:B------:R-:W2:Y:S04]  /*12210*/  LDL R6, [R1+0x318] ;  /* 0x0003180001067983 */ /* 0x000ea80000100800 */
[----:B------:R-:W1:Y:S04]  /*12220*/  LDL R46, [R1+0x2e4] ;  /* 0x0002e400012e7983 */ /* 0x000e680000100800 */
[----:B------:R-:W1:Y:S01]  /*12230*/  LDL R47, [R1+0x2e8] ;  /* 0x0002e800012f7983 */ /* 0x000e620000100800 */
[----:B0-----:R-:W-:Y:S01]  /*12240*/  PRMT R58, RZ, 0x7610, R58 ;  /* 0x00007610ff3a7816 */ /* 0x001fe2000000003a */
[----:B------:R-:W0:Y:S01]  /*12250*/  S2R R29, SR_TID.X ;  /* 0x00000000001d7919 */ /* 0x000e220000002100 */
[----:B-1----:R-:W-:-:S04]  /*12260*/  @!P2 LOP3.LUT R47, R47, R46, RZ, 0x3c, !PT ;  /* 0x0000002e2f2fa212 */ /* 0x002fc800078e3cff */
[----:B------:R-:W-:-:S04]  /*12270*/  @!P2 LOP3.LUT R46, R47, R46, RZ, 0x3c, !PT ;  /* 0x0000002e2f2ea212 */ /* 0x000fc800078e3cff */
[----:B------:R-:W-:-:S05]  /*12280*/  @!P2 LOP3.LUT R47, R47, R46, RZ, 0x3c, !PT ;  /* 0x0000002e2f2fa212 */ /* 0x000fca00078e3cff */
[----:B------:R4:W2:Y:S04]  /*12290*/  @!P2 LDG.E.U8 R58, desc[UR22][R46.64] ;  /* 0x000000162e3aa981 */ /* 0x0008a8000c1e1100 */
[----:B------:R-:W2:Y:S01]  /*122a0*/  LDL R47, [R1+0x2f4] ;  /* 0x0002f400012f7983 */ /* 0x000ea20000100800 */
[----:B----4-:R-:W-:-:S03]  /*122b0*/  @!P2 IMAD.MOV.U32 R46, RZ, RZ, R20 ;  /* 0x000000ffff2ea224 */ /* 0x010fc600078e0014 */
[----:B------:R1:W-:Y:S01]  /*122c0*/  STS.U8 [R21+UR10+0x7c00], R57 ;  /* 0x007c003915007988 */ /* 0x0003e2000800000a */
[----:B0-----:R-:W-:Y:S02]  /*122d0*/  LOP3.LUT R29, R29, 0x7f, RZ, 0xc0, !PT ;  /* 0x0000007f1d1d7812 */ /* 0x001fe400078ec0ff */
[----:B------:R-:W-:Y:S01]  /*122e0*/  PRMT R64, RZ, 0x7610, R64 ;  /* 0x00007610ff407816 */ /* 0x000fe20000000040 */
[----:B------:R-:W4:Y:S01]  /*122f0*/  LDL R20, [R1+0x348] ;  /* 0x0003480001147983 */ /* 0x000f220000100800 */
[----:B-1----:R-:W-:Y:S02]  /*12300*/  PRMT R57, RZ, 0x7610, R57 ;  /* 0x00007610ff397816 */ /* 0x002fe40000000039 */
[----:B------:R-:W-:-:S05]  /*12310*/  LOP3.LUT R29, R29, 0x10, RZ, 0x3c, !PT ;  /* 0x000000101d1d7812 */ /* 0x000fca00078e3cff */
[----:B------:R0:W-:Y:S02]  /*12320*/  STS.U8 [R29+UR10+0x4080], R79 ;  /* 0x0040804f1d007988 */ /* 0x0001e4000800000a */
[----:B0-----:R-:W-:Y:S02]  /*12330*/  PRMT R79, RZ, 0x7610, R79 ;  /* 0x00007610ff4f7816 */ /* 0x001fe4000000004f */
[----:B--2---:R0:W2:Y:S02]  /*12340*/  @!P2 LDG.E.U8 R57, desc[UR22][R46.64] ;  /* 0x000000162e39a981 */ /* 0x0040a4000c1e1100 */
[----:B0-----:R-:W-:Y:S02]  /*12350*/  @!P2 IMAD.MOV.U32 R46, RZ, RZ, R8 ;  /* 0x000000ffff2ea224 */ /* 0x001fe400078e0008 */
[----:B------:R-:W-:Y:S01]  /*12360*/  @!P2 IMAD.MOV.U32 R47, RZ, RZ, R9 ;  /* 0x000000ffff2fa224 */ /* 0x000fe200078e0009 */
[----:B------:R0:W-:Y:S04]  /*12370*/  STS.U8 [R29+UR10+0x5080], R81 ;  /* 0x005080511d007988 */ /* 0x0001e8000800000a */
[----:B------:R1:W2:Y:S04]  /*12380*/  @!P2 LDG.E.U8 R64, desc[UR22][R46.64] ;  /* 0x000000162e40a981 */ /* 0x0002a8000c1e1100 */
[----:B------:R-:W2:Y:S04]  /*12390*/  LDL R9, [R1+0x354] ;  /* 0x0003540001097983 */ /* 0x000ea80000100800 */
[----:B------:R-:W2:Y:S01]  /*123a0*/  LDL R8, [R1+0x358] ;  /* 0x0003580001087983 */ /* 0x000ea20000100800 */
[----:B-1----:R-:W-:-:S02]  /*123b0*/  @!P2 IMAD.MOV.U32 R46, RZ, RZ, R6 ;  /* 0x000000ffff2ea224 */ /* 0x002fc400078e0006 */
[----:B------:R-:W-:Y:S01]  /*123c0*/  @!P2 IMAD.MOV.U32 R47, RZ, RZ, R7 ;  /* 0x000000ffff2fa224 */ /* 0x000fe200078e0007 */
[----:B0-----:R-:W-:Y:S01]  /*123d0*/  PRMT R81, RZ, 0x7610, R81 ;  /* 0x00007610ff517816 */ /* 0x001fe20000000051 */
[----:B------:R-:W2:Y:S04]  /*123e0*/  LDL R7, [R1+0x1d4] ;  /* 0x0001d40001077983 */ /* 0x000ea80000100800 */
[----:B------:R0:W2:Y:S04]  /*123f0*/  @!P2 LDG.E.U8 R79, desc[UR22][R46.64] ;  /* 0x000000162e4fa981 */ /* 0x0000a8000c1e1100 */
[----:B------:R-:W2:Y:S04]  /*12400*/  LDL R6, [R1+0x360] ;  /* 0x0003600001067983 */ /* 0x000ea80000100800 */
[----:B------:R-:W0:Y:S04]  /*12410*/  LDL R46, [R1+0x324] ;  /* 0x00032400012e7983 */ /* 0x000e280000100800 */
[----:B------:R-:W0:Y:S02]  /*12420*/  LDL R47, [R1+0x328] ;  /* 0x00032800012f7983 */ /* 0x000e240000100800 */
[----:B0-----:R-:W-:-:S04]  /*12430*/  @!P2 LOP3.LUT R47, R47, R46, RZ, 0x3c, !PT ;  /* 0x0000002e2f2fa212 */ /* 0x001fc800078e3cff */
[----:B------:R-:W-:-:S04]  /*12440*/  @!P2 LOP3.LUT R46, R47, R46, RZ, 0x3c, !PT ;  /* 0x0000002e2f2ea212 */ /* 0x000fc800078e3cff */
[----:B------:R-:W-:-:S05]  /*12450*/  @!P2 LOP3.LUT R47, R47, R46, RZ, 0x3c, !PT ;  /* 0x0000002e2f2fa212 */ /* 0x000fca00078e3cff */
[----:B------:R0:W2:Y:S04]  /*12460*/  @!P2 LDG.E.U8 R81, desc[UR22][R46.64] ;  /* 0x000000162e51a981 */ /* 0x0000a8000c1e1100 */
[----:B------:R-:W0:Y:S04]  /*12470*/  LDL R46, [R1+0x334] ;  /* 0x00033400012e7983 */ /* 0x000e280000100800 */
[----:B------:R-:W0:Y:S04]  /*12480*/  LDL R47, [R1+0x338] ;  /* 0x00033800012f7983 */ /* 0x000e280000100800 */
[----:B------:R1:W-:Y:S04]  /*12490*/  STS.U8 [R29+UR10+0x6080], R83 ;  /* 0x006080531d007988 */ /* 0x0003e8000800000a */
[----:B------:R3:W-:Y:S01]  /*124a0*/  STS.U8 [R29+UR10+0x7080], R85 ;  /* 0x007080551d007988 */ /* 0x0007e2000800000a */
[----:B-1----:R-:W-:-:S03]  /*124b0*/  PRMT R83, RZ, 0x7610, R83 ;  /* 0x00007610ff537816 */ /* 0x002fc60000000053 */
[----:B---3--:R-:W3:Y:S01]  /*124c0*/  LDL.LU R85, [R1+0x828] ;  /* 0x0008280001557983 */ /* 0x008ee20000300800 */
[----:B0-----:R-:W-:-:S04]  /*124d0*/  @!P2 LOP3.LUT R47, R47, R46, RZ, 0x3c, !PT ;  /* 0x0000002e2f2fa212 */ /* 0x001fc800078e3cff */
[----:B------:R-:W-:-:S04]  /*124e0*/  @!P2 LOP3.LUT R46, R47, R46, RZ, 0x3c, !PT ;  /* 0x0000002e2f2ea212 */ /* 0x000fc800078e3cff */
[----:B------:R-:W-:-:S05]  /*124f0*/  @!P2 LOP3.LUT R47, R47, R46, RZ, 0x3c, !PT ;  /* 0x0000002e2f2fa212 */ /* 0x000fca00078e3cff */
[----:B------:R4:W2:Y:S04]  /*12500*/  @!P2 LDG.E.U8 R83, desc[UR22][R46.64] ;  /* 0x000000162e53a981 */ /* 0x0008a8000c1e1100 */
[----:B------:R-:W2:Y:S01]  /*12510*/  LDL R47, [R1+0x344] ;  /* 0x00034400012f7983 */ /* 0x000ea20000100800 */
[----:B----4-:R-:W-:-:S03]  /*12520*/  @!P2 IMAD.MOV.U32 R46, RZ, RZ, R20 ;  /* 0x000000ffff2ea224 */ /* 0x010fc600078e0014 */
[----:B---3--:R0:W-:Y:S04]  /*12530*/  STS.U8 [R29+UR10+0x4480], R85 ;  /* 0x004480551d007988 */ /* 0x0081e8000800000a */
[----:B------:R1:W-:Y:S04]  /*12540*/  STS.U8 [R29+UR10+0x5480], R87 ;  /* 0x005480571d007988 */ /* 0x0003e8000800000a */
[----:B------:R3:W-:Y:S01]  /*12550*/  STS.U8 [R29+UR10+0x6480], R89 ;  /* 0x006480591d007988 */ /* 0x0007e2000800000a */
[----:B0-----:R-:W-:-:S03]  /*12560*/  PRMT R85, RZ, 0x7610, R85 ;  /* 0x00007610ff557816 */ /* 0x001fc60000000055 */
[----:B------:R-:W4:Y:S01]  /*12570*/  LDL.LU R20, [R1+0x5bc] ;  /* 0x0005bc0001147983 */ /* 0x000f220000300800 */
[----:B-1----:R-:W-:Y:S02]  /*12580*/  PRMT R87, RZ, 0x7610, R87 ;  /* 0x00007610ff577816 */ /* 0x002fe40000000057 */
[----:B---3--:R-:W-:Y:S01]  /*12590*/  PRMT R89, RZ, 0x7610, R89 ;  /* 0x00007610ff597816 */ /* 0x008fe20000000059 */
[----:B--2---:R0:W2:Y:S02]  /*125a0*/  @!P2 LDG.E.U8 R85, desc[UR22][R46.64] ;  /* 0x000000162e55a981 */ /* 0x0040a4000c1e1100 */
[----:B0-----:R-:W-:Y:S02]  /*125b0*/  @!P2 IMAD.MOV.U32 R46, RZ, RZ, R8 ;  /* 0x000000ffff2ea224 */ /* 0x001fe400078e0008 */
[----:B------:R-:W-:Y:S01]  /*125c0*/  @!P2 IMAD.MOV.U32 R47, RZ, RZ, R9 ;  /* 0x000000ffff2fa224 */ /* 0x000fe200078e0009 */
[----:B------:R-:W3:Y:S04]  /*125d0*/  LDL.LU R8, [R1+0x5b4] ;  /* 0x0005b40001087983 */ /* 0x000ee80000300800 */
[----:B------:R0:W2:Y:S04]  /*125e0*/  @!P2 LDG.E.U8 R87, desc[UR22][R46.64] ;  /* 0x000000162e57a981 */ /* 0x0000a8000c1e1100 */
[----:B------:R-:W2:Y:S01]  /*125f0*/  LDL.LU R9, [R1+0x5b0] ;  /* 0x0005b00001097983 */ /* 0x000ea20000300800 */
[----:B0-----:R-:W-:-:S02]  /*12600*/  @!P2 IMAD.MOV.U32 R46, RZ, RZ, R6 ;  /* 0x000000ffff2ea224 */ /* 0x001fc400078e0006 */
[----:B------:R-:W-:Y:S02]  /*12610*/  @!P2 IMAD.MOV.U32 R47, RZ, RZ, R7 ;  /* 0x000000ffff2fa224 */ /* 0x000fe400078e0007 */
[----:B------:R-:W2:Y:S04]  /*12620*/  LDL.LU R7, [R1+0xdc] ;  /* 0x0000dc0001077983 */ /* 0x000ea80000300800 */
[----:B------:R-:W2:Y:S04]  /*12630*/  LDL.LU R6, [R1+0xd8] ;  /* 0x0000d80001067983 */ /* 0x000ea80000300800 */
[----:B------:R0:W2:Y:S04]  /*12640*/  @!P2 LDG.E.U8 R89, desc[UR22][R46.64] ;  /* 0x000000162e59a981 */ /* 0x0000a8000c1e1100 */
[----:B------:R-:W0:Y:S04]  /*12650*/  LDL R46, [R1+0x1dc] ;  /* 0x0001dc00012e7983 */ /* 0x000e280000100800 */
[----:B------:R-:W0:Y:S04]  /*12660*/  LDL R47, [R1+0x368] ;  /* 0x00036800012f7983 */ /* 0x000e280000100800 */
[----:B------:R1:W-:Y:S02]  /*12670*/  STS.U8 [R29+UR10+0x7480], R91 ;  /* 0x0074805b1d007988 */ /* 0x0003e4000800000a */
[----:B-1----:R-:W-:-:S02]  /*12680*/  PRMT R91, RZ, 0x7610, R91 ;  /* 0x00007610ff5b7816 */ /* 0x002fc4000000005b */
[----:B0-----:R-:W-:-:S04]  /*12690*/  @!P2 LOP3.LUT R47, R47, R46, RZ, 0x3c, !PT ;  /* 0x0000002e2f2fa212 */ /* 0x001fc800078e3cff */
[----:B------:R-:W-:-:S04]  /*126a0*/  @!P2 LOP3.LUT R46, R47, R46, RZ, 0x3c, !PT ;  /* 0x0000002e2f2ea212 */ /* 0x000fc800078e3cff */
[----:B------:R-:W-:-:S05]  /*126b0*/  @!P2 LOP3.LUT R47, R47, R46, RZ, 0x3c, !PT ;  /* 0x0000002e2f2fa212 */ /* 0x000fca00078e3cff */
        /* <DEDUP_REMOVED lines=9> */
[----:B------:R-:W2:Y:S04]  /*12750*/  LDL.LU R47, [R1+0x6c] ;  /* 0x00006c00012f7983 */ /* 0x000ea80000300800 */
[----:B------:R1:W-:Y:S04]  /*12760*/  STS.U8 [R29+UR10+0x7880], R19 ;  /* 0x007880131d007988 */ /* 0x0003e8000800000a */
[----:B------:R0:W-:Y:S04]  /*12770*/  STS.U8 [R29+UR10+0x6880], R82 ;  /* 0x006880521d007988 */ /* 0x0001e8000800000a */
[----:B-1----:R-:W3:Y:S04]  /*12780*/  LDL.LU R19, [R1+0x5ac] ;  /* 0x0005ac0001137983 */ /* 0x002ee80000300800 */
[----:B0-----:R-:W3:Y:S04]  /*12790*/  LDL.LU R82, [R1+0x5a8] ;  /* 0x0005a80001527983 */ /* 0x001ee80000300800 */
[----:B------:R-:W3:Y:S04]  /*127a0*/  LDL.LU R46, [R1+0xcc] ;  /* 0x0000cc00012e7983 */ /* 0x000ee80000300800 */
[----:B------:R-:W-:Y:S04]  /*127b0*/  STS.U8 [R29+UR10+0x4c80], R92 ;  /* 0x004c805c1d007988 */ /* 0x000fe8000800000a */
[----:B------:R-:W-:Y:S04]  /*127c0*/  STS.U8 [R29+UR10+0x5c80], R90 ;  /* 0x005c805a1d007988 */ /* 0x000fe8000800000a */
[----:B------:R-:W-:Y:S04]  /*127d0*/  STS.U8 [R29+UR10+0x6c80], R88 ;  /* 0x006c80581d007988 */ /* 0x000fe8000800000a */
[----:B--2---:R0:W-:Y:S04]  /*127e0*/  STS.U8 [R29+UR10+0x5880], R47 ;  /* 0x0058802f1d007988 */ /* 0x0041e8000800000a */
[----:B0-----:R-:W2:Y:S04]  /*127f0*/  LDL.LU R47, [R1+0xc4] ;  /* 0x0000c400012f7983 */ /* 0x001ea80000300800 */
[----:B------:R-:W2:Y:S04]  /*12800*/  LDL.LU R92, [R1+0x5a0] ;  /* 0x0005a000015c7983 */ /* 0x000ea80000300800 */
[----:B------:R-:W2:Y:S04]  /*12810*/  LDL.LU R90, [R1+0x5a4] ;  /* 0x0005a400015a7983 */ /* 0x000ea80000300800 */
[----:B------:R-:W2:Y:S01]  /*12820*/  LDL.LU R88, [R1+0x5b8] ;  /* 0x0005b80001587983 */ /* 0x000ea20000300800 */
[----:B------:R-:W-:-:S03]  /*12830*/  LOP3.LUT R21, R21, 0x20, RZ, 0x3c, !PT ;  /* 0x0000002015157812 */ /* 0x000fc600078e3cff */
[----:B------:R0:W-:Y:S04]  /*12840*/  STS.U8 [R29+UR10+0x7c80], R86 ;  /* 0x007c80561d007988 */ /* 0x0001e8000800000a */
[----:B----4-:R1:W-:Y:S04]  /*12850*/  STS.U8 [R21+UR10+0x4100], R20 ;  /* 0x0041001415007988 */ /* 0x0103e8000800000a */
[----:B0-----:R-:W4:Y:S04]  /*12860*/  LDL.LU R86, [R1+0xd4] ;  /* 0x0000d40001567983 */ /* 0x001f280000300800 */
[----:B------:R-:W4:Y:S04]  /*12870*/  LDL.LU R29, [R1+0xd0] ;  /* 0x0000d000011d7983 */ /* 0x000f280000300800 */
[----:B-1----:R-:W4:Y:S04]  /*12880*/  LDL.LU R20, [R1+0x824] ;  /* 0x0008240001147983 */ /* 0x002f280000300800 */
[----:B--2---:R0:W-:Y:S04]  /*12890*/  STS.U8 [R21+UR10+0x5100], R88 ;  /* 0x0051005815007988 */ /* 0x0041e8000800000a */
[----:B---3--:R1:W-:Y:S04]  /*128a0*/  STS.U8 [R21+UR10+0x6100], R8 ;  /* 0x0061000815007988 */ /* 0x0083e8000800000a */
[----:B------:R2:W-:Y:S04]  /*128b0*/  STS.U8 [R21+UR10+0x7100], R9 ;  /* 0x0071000915007988 */ /* 0x0005e8000800000a */
[----:B0-----:R-:W3:Y:S04]  /*128c0*/  LDL.LU R88, [R1+0xbc] ;  /* 0x0000bc0001587983 */ /* 0x001ee80000300800 */
[----:B-1----:R-:W3:Y:S04]  /*128d0*/  LDL.LU R8, [R1+0x820] ;  /* 0x0008200001087983 */ /* 0x002ee80000300800 */
[----:B--2---:R-:W2:Y:S04]  /*128e0*/  LDL.LU R9, [R1+0x81c] ;  /* 0x00081c0001097983 */ /* 0x004ea80000300800 */
[----:B------:R0:W-:Y:S04]  /*128f0*/  STS.U8 [R21+UR10+0x4500], R7 ;  /* 0x0045000715007988 */ /* 0x0001e8000800000a */
[----:B------:R1:W-:Y:S04]  /*12900*/  STS.U8 [R21+UR10+0x5500], R6 ;  /* 0x0055000615007988 */ /* 0x0003e8000800000a */
[----:B----4-:R-:W-:Y:S04]  /*12910*/  STS.U8 [R21+UR10+0x6500], R86 ;  /* 0x0065005615007988 */ /* 0x010fe8000800000a */
[----:B0-----:R-:W4:Y:S04]  /*12920*/  LDL.LU R7, [R1+0x818] ;  /* 0x0008180001077983 */ /* 0x001f280000300800 */
[----:B------:R0:W-:Y:S04]  /*12930*/  STS.U8 [R21+UR10+0x7500], R29 ;  /* 0x0075001d15007988 */ /* 0x0001e8000800000a */
[----:B-1----:R-:W4:Y:S01]  /*12940*/  LDL.LU R6, [R1+0x814] ;  /* 0x0008140001067983 */ /* 0x002f220000300800 */
[----:B0-----:R-:W0:Y:S03]  /*12950*/  S2R R29, SR_TID.X ;  /* 0x00000000001d7919 */ /* 0x001e260000002100 */
[----:B--2---:R1:W-:Y:S04]  /*12960*/  STS.U8 [R21+UR10+0x4900], R9 ;  /* 0x0049000915007988 */ /* 0x0043e8000800000a */
[----:B---3--:R2:W-:Y:S04]  /*12970*/  STS.U8 [R21+UR10+0x5900], R8 ;  /* 0x0059000815007988 */ /* 0x0085e8000800000a */
[----:B------:R3:W-:Y:S04]  /*12980*/  STS.U8 [R21+UR10+0x6900], R20 ;  /* 0x0069001415007988 */ /* 0x0007e8000800000a */
[----:B-1----:R-:W4:Y:S04]  /*12990*/  LDL.LU R9, [R1+0x810] ;  /* 0x0008100001097983 */ /* 0x002f280000300800 */
[----:B--2---:R-:W2:Y:S04]  /*129a0*/  LDL.LU R8, [R1+0x80c] ;  /* 0x00080c0001087983 */ /* 0x004ea80000300800 */
[----:B---3--:R-:W3:Y:S04]  /*129b0*/  LDL.LU R20, [R1+0x808] ;  /* 0x0008080001147983 */ /* 0x008ee80000300800 */
[----:B------:R1:W-:Y:S04]  /*129c0*/  STS.U8 [R21+UR10+0x7900], R18 ;  /* 0x0079001215007988 */ /* 0x0003e8000800000a */
[----:B------:R0:W-:Y:S04]  /*129d0*/  STS.U8 [R21+UR10+0x4d00], R84 ;  /* 0x004d005415007988 */ /* 0x0001e8000800000a */
[----:B------:R0:W-:Y:S04]  /*129e0*/  STS.U8 [R21+UR10+0x5d00], R80 ;  /* 0x005d005015007988 */ /* 0x0001e8000800000a */
[----:B-1----:R-:W2:Y:S04]  /*129f0*/  LDL.LU R18, [R1+0x804] ;  /* 0x0008040001127983 */ /* 0x002ea80000300800 */
[----:B------:R-:W2:Y:S04]  /*12a00*/  LDL.LU R86, [R1+0xa4] ;  /* 0x0000a40001567983 */ /* 0x000ea80000300800 */
[----:B0-----:R-:W2:Y:S04]  /*12a10*/  LDL.LU R84, [R1+0xa8] ;  /* 0x0000a80001547983 */ /* 0x001ea80000300800 */
[----:B------:R-:W2:Y:S04]  /*12a20*/  LDL.LU R80, [R1+0xac] ;  /* 0x0000ac0001507983 */ /* 0x000ea80000300800 */
[----:B------:R0:W-:Y:S04]  /*12a30*/  STS.U8 [R21+UR10+0x6d00], R77 ;  /* 0x006d004d15007988 */ /* 0x0001e8000800000a */
[----:B------:R1:W-:Y:S04]  /*12a40*/  STS.U8 [R21+UR10+0x7d00], R76 ;  /* 0x007d004c15007988 */ /* 0x0003e8000800000a */
[----:B0-----:R-:W2:Y:S04]  /*12a50*/  LDL.LU R77, [R1+0x588] ;  /* 0x00058800014d7983 */ /* 0x001ea80000300800 */
[----:B-1----:R-:W2:Y:S04]  /*12a60*/  LDL.LU R21, [R1+0x800] ;  /* 0x0008000001157983 */ /* 0x002ea80000300800 */
[----:B------:R-:W2:Y:S01]  /*12a70*/  LDL.LU R76, [R1+0xb4] ;  /* 0x0000b400014c7983 */ /* 0x000ea20000300800 */
[----:B------:R-:W-:-:S04]  /*12a80*/  LOP3.LUT R29, R29, 0x7f, RZ, 0xc0, !PT ;  /* 0x0000007f1d1d7812 */ /* 0x000fc800078ec0ff */
[----:B------:R-:W-:-:S05]  /*12a90*/  LOP3.LUT R29, R29, 0x30, RZ, 0x3c, !PT ;  /* 0x000000301d1d7812 */ /* 0x000fca00078e3cff */
[----:B------:R0:W-:Y:S04]  /*12aa0*/  STS.U8 [R29+UR10+0x4180], R19 ;  /* 0x004180131d007988 */ /* 0x0001e8000800000a */
[----:B------:R1:W-:Y:S04]  /*12ab0*/  STS.U8 [R29+UR10+0x5180], R82 ;  /* 0x005180521d007988 */ /* 0x0003e8000800000a */
[----:B------:R1:W-:Y:S04]  /*12ac0*/  STS.U8 [R29+UR10+0x6180], R90 ;  /* 0x0061805a1d007988 */ /* 0x0003e8000800000a */
[----:B0-----:R-:W3:Y:S04]  /*12ad0*/  LDL.LU R19, [R1+0x7fc] ;  /* 0x0007fc0001137983 */ /* 0x001ee80000300800 */
[----:B------:R0:W-:Y:S04]  /*12ae0*/  STS.U8 [R29+UR10+0x7180], R92 ;  /* 0x0071805c1d007988 */ /* 0x0001e8000800000a */
[----:B-1----:R-:W3:Y:S04]  /*12af0*/  LDL.LU R82, [R1+0x7f8] ;  /* 0x0007f80001527983 */ /* 0x002ee80000300800 */
[----:B------:R1:W-:Y:S04]  /*12b00*/  STS.U8 [R29+UR10+0x4580], R46 ;  /* 0x0045802e1d007988 */ /* 0x0003e8000800000a */
[----:B------:R1:W-:Y:S04]  /*12b10*/  STS.U8 [R29+UR10+0x5580], R47 ;  /* 0x0055802f1d007988 */ /* 0x0003e8000800000a */
[----:B------:R-:W3:Y:S04]  /*12b20*/  LDL.LU R90, [R1+0x584] ;  /* 0x00058400015a7983 */ /* 0x000ee80000300800 */
[----:B0-----:R-:W3:Y:S04]  /*12b30*/  LDL.LU R92, [R1+0x580] ;  /* 0x00058000015c7983 */ /* 0x001ee80000300800 */
[----:B------:R-:W-:Y:S04]  /*12b40*/  STS.U8 [R29+UR10+0x6580], R88 ;  /* 0x006580581d007988 */ /* 0x000fe8000800000a */
[----:B-1----:R-:W3:Y:S04]  /*12b50*/  LDL.LU R46, [R1+0x578] ;  /* 0x00057800012e7983 */ /* 0x002ee80000300800 */
[----:B------:R-:W3:Y:S04]  /*12b60*/  LDL.LU R47, [R1+0x100] ;  /* 0x00010000012f7983 */ /* 0x000ee80000300800 */
[----:B--2---:R-:W-:Y:S04]  /*12b70*/  STS.U8 [R29+UR10+0x7580], R76 ;  /* 0x0075804c1d007988 */ /* 0x004fe8000800000a */
[----:B------:R0:W-:Y:S04]  /*12b80*/  STS.U8 [R29+UR10+0x4980], R24 ;  /* 0x004980181d007988 */ /* 0x0001e8000800000a */
[----:B------:R1:W-:Y:S04]  /*12b90*/  STS.U8 [R29+UR10+0x5980], R25 ;  /* 0x005980191d007988 */ /* 0x0003e8000800000a */
[----:B------:R2:W-:Y:S04]  /*12ba0*/  STS.U8 [R29+UR10+0x6980], R22 ;  /* 0x006980161d007988 */ /* 0x0005e8000800000a */
[----:B0-----:R-:W3:Y:S04]  /*12bb0*/  LDL.LU R24, [R1+0x7f4] ;  /* 0x0007f40001187983 */ /* 0x001ee80000300800 */
[----:B-1----:R-:W3:Y:S04]  /*12bc0*/  LDL.LU R25, [R1+0x7f0] ;  /* 0x0007f00001197983 */ /* 0x002ee80000300800 */
[----:B--2---:R-:W2:Y:S04]  /*12bd0*/  LDL.LU R22, [R1+0x7ec] ;  /* 0x0007ec0001167983 */ /* 0x004ea80000300800 */
[----:B------:R0:W-:Y:S04]  /*12be0*/  STS.U8 [R29+UR10+0x7980], R11 ;  /* 0x0079800b1d007988 */ /* 0x0001e8000800000a */
[----:B------:R1:W-:Y:S04]  /*12bf0*/  STS.U8 [R29+UR10+0x4d80], R75 ;  /* 0x004d804b1d007988 */ /* 0x0003e8000800000a */
[----:B------:R4:W-:Y:S04]  /*12c00*/  STS.U8 [R29+UR10+0x5d80], R74 ;  /* 0x005d804a1d007988 */ /* 0x0009e8000800000a */
[----:B0-----:R-:W2:Y:S04]  /*12c10*/  LDL.LU R11, [R1+0x7e8] ;  /* 0x0007e800010b7983 */ /* 0x001ea80000300800 */
[----:B-1----:R-:W2:Y:S04]  /*12c20*/  LDL.LU R75, [R1+0x58c] ;  /* 0x00058c00014b7983 */ /* 0x002ea80000300800 */
[----:B----4-:R-:W4:Y:S04]  /*12c30*/  LDL.LU R74, [R1+0x590] ;  /* 0x00059000014a7983 */ /* 0x010f280000300800 */
[----:B------:R0:W-:Y:S04]  /*12c40*/  STS.U8 [R29+UR10+0x6d80], R73 ;  /* 0x006d80491d007988 */ /* 0x0001e8000800000a */
[----:B0-----:R-:W2:Y:S01]  /*12c50*/  LDL.LU R73, [R1+0x598] ;  /* 0x0005980001497983 */ /* 0x001ea20000300800 */
[----:B------:R-:W0:Y:S03]  /*12c60*/  S2R R88, SR_TID.X ;  /* 0x0000000000587919 */ /* 0x000e260000002100 */
[----:B------:R1:W-:Y:S01]  /*12c70*/  STS.U8 [R29+UR10+0x7d80], R72 ;  /* 0x007d80481d007988 */ /* 0x0003e2000800000a */
[----:B0-----:R-:W-:-:S04]  /*12c80*/  LOP3.LUT R88, R88, 0x7f, RZ, 0xc0, !PT ;  /* 0x0000007f58587812 */ /* 0x001fc800078ec0ff */
[C---:B------:R-:W-:Y:S02]  /*12c90*/  LOP3.LUT R76, R88.reuse, 0x40, RZ, 0x3c, !PT ;  /* 0x00000040584c7812 */ /* 0x040fe400078e3cff */
[----:B-1----:R-:W-:-:S03]  /*12ca0*/  LOP3.LUT R72, R88, 0x50, RZ, 0x3c, !PT ;  /* 0x0000005058487812 */ /* 0x002fc600078e3cff */
[----:B--2---:R-:W-:Y:S04]  /*12cb0*/  STS.U8 [R76+UR10+0x4200], R73 ;  /* 0x004200494c007988 */ /* 0x004fe8000800000a */
[----:B----4-:R-:W-:Y:S04]  /*12cc0*/  STS.U8 [R76+UR10+0x5200], R74 ;  /* 0x0052004a4c007988 */ /* 0x010fe8000800000a */
[----:B------:R-:W-:Y:S04]  /*12cd0*/  STS.U8 [R76+UR10+0x6200], R75 ;  /* 0x0062004b4c007988 */ /* 0x000fe8000800000a */
[----:B------:R-:W-:Y:S04]  /*12ce0*/  STS.U8 [R76+UR10+0x7200], R77 ;  /* 0x0072004d4c007988 */ /* 0x000fe8000800000a */
[----:B------:R-:W-:Y:S04]  /*12cf0*/  STS.U8 [R76+UR10+0x4600], R80 ;  /* 0x004600504c007988 */ /* 0x000fe8000800000a */
[----:B------:R-:W-:Y:S04]  /*12d00*/  STS.U8 [R76+UR10+0x5600], R84 ;  /* 0x005600544c007988 */ /* 0x000fe8000800000a */
[----:B------:R-:W-:Y:S04]  /*12d10*/  STS.U8 [R76+UR10+0x6600], R86 ;  /* 0x006600564c007988 */ /* 0x000fe8000800000a */
[----:B------:R0:W-:Y:S04]  /*12d20*/  STS.U8 [R76+UR10+0x7600], R11 ;  /* 0x0076000b4c007988 */ /* 0x0001e8000800000a */
[----:B------:R1:W-:Y:S04]  /*12d30*/  STS.U8 [R76+UR10+0x4a00], R10 ;  /* 0x004a000a4c007988 */ /* 0x0003e8000800000a */
[----:B------:R2:W-:Y:S04]  /*12d40*/  STS.U8 [R76+UR10+0x5a00], R15 ;  /* 0x005a000f4c007988 */ /* 0x0005e8000800000a */
[----:B------:R4:W-:Y:S04]  /*12d50*/  STS.U8 [R76+UR10+0x6a00], R12 ;  /* 0x006a000c4c007988 */ /* 0x0009e8000800000a */
[----:B------:R0:W-:Y:S04]  /*12d60*/  STS.U8 [R76+UR10+0x7a00], R23 ;  /* 0x007a00174c007988 */ /* 0x0001e8000800000a */
[----:B------:R-:W-:Y:S04]  /*12d70*/  STS.U8 [R76+UR10+0x4e00], R71 ;  /* 0x004e00474c007988 */ /* 0x000fe8000800000a */
[----:B------:R-:W-:Y:S04]  /*12d80*/  STS.U8 [R76+UR10+0x5e00], R70 ;  /* 0x005e00464c007988 */ /* 0x000fe8000800000a */
[----:B------:R-:W-:Y:S04]  /*12d90*/  STS.U8 [R76+UR10+0x6e00], R69 ;  /* 0x006e00454c007988 */ /* 0x000fe8000800000a */
[----:B------:R-:W-:Y:S04]  /*12da0*/  STS.U8 [R76+UR10+0x7e00], R68 ;  /* 0x007e00444c007988 */ /* 0x000fe8000800000a */
[----:B0-----:R-:W4:Y:S04]  /*12db0*/  LDL.LU R11, [R1+0x7e4] ;  /* 0x0007e400010b7983 */ /* 0x001f280000300800 */
[----:B---3--:R-:W-:Y:S04]  /*12dc0*/  STS.U8 [R72+UR10+0x4280], R90 ;  /* 0x0042805a48007988 */ /* 0x008fe8000800000a */
[----:B-1----:R-:W3:Y:S04]  /*12dd0*/  LDL.LU R10, [R1+0x7e0] ;  /* 0x0007e000010a7983 */ /* 0x002ee80000300800 */
[----:B------:R-:W-:Y:S04]  /*12de0*/  STS.U8 [R72+UR10+0x5280], R92 ;  /* 0x0052805c48007988 */ /* 0x000fe8000800000a */
[----:B--2---:R-:W2:Y:S04]  /*12df0*/  LDL.LU R15, [R1+0x7dc] ;  /* 0x0007dc00010f7983 */ /* 0x004ea80000300800 */
[----:B------:R-:W-:Y:S04]  /*12e00*/  STS.U8 [R72+UR10+0x6280], R46 ;  /* 0x0062802e48007988 */ /* 0x000fe8000800000a */
[----:B----4-:R-:W4:Y:S04]  /*12e10*/  LDL.LU R12, [R1+0x7d8] ;  /* 0x0007d800010c7983 */ /* 0x010f280000300800 */
[----:B------:R-:W-:Y:S04]  /*12e20*/  STS.U8 [R72+UR10+0x7280], R47 ;  /* 0x0072802f48007988 */ /* 0x000fe8000800000a */
[----:B------:R-:W2:Y:S04]  /*12e30*/  LDL.LU R23, [R1+0x7d4] ;  /* 0x0007d40001177983 */ /* 0x000ea80000300800 */
[----:B------:R0:W-:Y:S04]  /*12e40*/  STS.U8 [R72+UR10+0x4680], R22 ;  /* 0x0046801648007988 */ /* 0x0001e8000800000a */
[----:B------:R1:W-:Y:S04]  /*12e50*/  STS.U8 [R72+UR10+0x5680], R25 ;  /* 0x0056801948007988 */ /* 0x0003e8000800000a */
[----:B------:R1:W-:Y:S04]  /*12e60*/  STS.U8 [R72+UR10+0x6680], R24 ;  /* 0x0066801848007988 */ /* 0x0003e8000800000a */
[----:B0-----:R-:W2:Y:S04]  /*12e70*/  LDL.LU R22, [R1+0x7d0] ;  /* 0x0007d00001167983 */ /* 0x001ea80000300800 */
[----:B-1----:R-:W2:Y:S04]  /*12e80*/  LDL.LU R25, [R1+0x7cc] ;  /* 0x0007cc0001197983 */ /* 0x002ea80000300800 */
[----:B------:R-:W2:Y:S01]  /*12e90*/  LDL.LU R24, [R1+0x7c8] ;  /* 0x0007c80001187983 */ /* 0x000ea20000300800 */
[----:B------:R-:W0:Y:S03]  /*12ea0*/  S2R R47, SR_TID.X ;  /* 0x00000000002f7919 */ /* 0x000e260000002100 */
[----:B------:R1:W-:Y:S04]  /*12eb0*/  STS.U8 [R72+UR10+0x7680], R82 ;  /* 0x0076805248007988 */ /* 0x0003e8000800000a */
[----:B------:R0:W-:Y:S04]  /*12ec0*/  STS.U8 [R72+UR10+0x4a80], R78 ;  /* 0x004a804e48007988 */ /* 0x0001e8000800000a */
[----:B------:R0:W-:Y:S04]  /*12ed0*/  STS.U8 [R72+UR10+0x5a80], R28 ;  /* 0x005a801c48007988 */ /* 0x0001e8000800000a */
[----:B------:R0:W-:Y:S04]  /*12ee0*/  STS.U8 [R72+UR10+0x6a80], R26 ;  /* 0x006a801a48007988 */ /* 0x0001e8000800000a */
[----:B------:R0:W-:Y:S04]  /*12ef0*/  STS.U8 [R72+UR10+0x7a80], R27 ;  /* 0x007a801b48007988 */ /* 0x0001e8000800000a */
[----:B------:R-:W-:Y:S01]  /*12f00*/  STS.U8 [R72+UR10+0x4e80], R67 ;  /* 0x004e804348007988 */ /* 0x000fe2000800000a */
[----:B0-----:R-:W-:-:S03]  /*12f10*/  LOP3.LUT R46, R47, 0x7f, RZ, 0xc0, !PT ;  /* 0x0000007f2f2e7812 */ /* 0x001fc600078ec0ff */
[----:B------:R-:W-:Y:S01]  /*12f20*/  STS.U8 [R72+UR10+0x5e80], R66 ;  /* 0x005e804248007988 */ /* 0x000fe2000800000a */
[----:B------:R-:W-:-:S03]  /*12f30*/  LOP3.LUT R47, R46, 0x60, RZ, 0x3c, !PT ;  /* 0x000000602e2f7812 */ /* 0x000fc600078e3cff */
[----:B------:R-:W-:Y:S04]  /*12f40*/  STS.U8 [R72+UR10+0x6e80], R65 ;  /* 0x006e804148007988 */ /* 0x000fe8000800000a */
[----:B------:R-:W-:Y:S04]  /*12f50*/  STS.U8 [R72+UR10+0x7e80], R50 ;  /* 0x007e803248007988 */ /* 0x000fe8000800000a */
[----:B-1----:R0:W5:Y:S04]  /*12f60*/  LDL.LU R82, [R1+0x7c4] ;  /* 0x0007c40001527983 */ /* 0x0021680000300800 */
[----:B------:R0:W5:Y:S04]  /*12f70*/  LDL.LU R78, [R1+0x7c0] ;  /* 0x0007c000014e7983 */ /* 0x0001680000300800 */
[----:B------:R0:W5:Y:S04]  /*12f80*/  LDL.LU R28, [R1+0x7bc] ;  /* 0x0007bc00011c7983 */ /* 0x0001680000300800 */
[----:B------:R0:W5:Y:S04]  /*12f90*/  LDL.LU R26, [R1+0x7b8] ;  /* 0x0007b800011a7983 */ /* 0x0001680000300800 */
[----:B------:R0:W5:Y:S01]  /*12fa0*/  LDL.LU R27, [R1+0x7b4] ;  /* 0x0007b400011b7983 */ /* 0x0001620000300800 */
[----:B------:R-:W-:-:S03]  /*12fb0*/  LOP3.LUT R46, R46, 0x70, RZ, 0x3c, !PT ;  /* 0x000000702e2e7812 */ /* 0x000fc600078e3cff */
[----:B--2---:R1:W-:Y:S04]  /*12fc0*/  STS.U8 [R47+UR10+0x4300], R24 ;  /* 0x004300182f007988 */ /* 0x0043e8000800000a */
[----:B------:R2:W-:Y:S04]  /*12fd0*/  STS.U8 [R47+UR10+0x5300], R25 ;  /* 0x005300192f007988 */ /* 0x0005e8000800000a */
[----:B------:R0:W-:Y:S04]  /*12fe0*/  STS.U8 [R47+UR10+0x6300], R22 ;  /* 0x006300162f007988 */ /* 0x0001e8000800000a */
[----:B------:R0:W-:Y:S04]  /*12ff0*/  STS.U8 [R47+UR10+0x7300], R23 ;  /* 0x007300172f007988 */ /* 0x0001e8000800000a */
[----:B------:R0:W-:Y:S04]  /*13000*/  STS.U8 [R47+UR10+0x4700], R19 ;  /* 0x004700132f007988 */ /* 0x0001e8000800000a */
[----:B-1----:R1:W5:Y:S04]  /*13010*/  LDL.LU R24, [R1+0x7b0] ;  /* 0x0007b00001187983 */ /* 0x0023680000300800 */
[----:B------:R0:W-:Y:S04]  /*13020*/  STS.U8 [R47+UR10+0x5700], R21 ;  /* 0x005700152f007988 */ /* 0x0001e8000800000a */
[----:B--2---:R1:W5:Y:S04]  /*13030*/  LDL.LU R25, [R1+0x7ac] ;  /* 0x0007ac0001197983 */ /* 0x0043680000300800 */
[----:B------:R2:W-:Y:S04]  /*13040*/  STS.U8 [R47+UR10+0x6700], R18 ;  /* 0x006700122f007988 */ /* 0x0005e8000800000a */
[----:B0-----:R1:W5:Y:S04]  /*13050*/  LDL.LU R22, [R1+0x7a8] ;  /* 0x0007a80001167983 */ /* 0x0013680000300800 */
[----:B------:R0:W-:Y:S04]  /*13060*/  STS.U8 [R47+UR10+0x7700], R20 ;  /* 0x007700142f007988 */ /* 0x0001e8000800000a */
[----:B------:R1:W5:Y:S04]  /*13070*/  LDL.LU R23, [R1+0x7a4] ;  /* 0x0007a40001177983 */ /* 0x0003680000300800 */
[----:B------:R0:W-:Y:S04]  /*13080*/  STS.U8 [R47+UR10+0x4b00], R14 ;  /* 0x004b000e2f007988 */ /* 0x0001e8000800000a */
[----:B------:R1:W5:Y:S04]  /*13090*/  LDL.LU R19, [R1+0x7a0] ;  /* 0x0007a00001137983 */ /* 0x0003680000300800 */
[----:B------:R0:W-:Y:S04]  /*130a0*/  STS.U8 [R47+UR10+0x5b00], R17 ;  /* 0x005b00112f007988 */ /* 0x0001e8000800000a */
[----:B------:R1:W5:Y:S04]  /*130b0*/  LDL.LU R21, [R1+0x79c] ;  /* 0x00079c0001157983 */ /* 0x0003680000300800 */
[----:B------:R0:W-:Y:S04]  /*130c0*/  STS.U8 [R47+UR10+0x6b00], R13 ;  /* 0x006b000d2f007988 */ /* 0x0001e8000800000a */
[----:B--2---:R1:W5:Y:S04]  /*130d0*/  LDL.LU R18, [R1+0x798] ;  /* 0x0007980001127983 */ /* 0x0043680000300800 */
[----:B------:R2:W-:Y:S04]  /*130e0*/  STS.U8 [R47+UR10+0x7b00], R16 ;  /* 0x007b00102f007988 */ /* 0x0005e8000800000a */
[----:B0-----:R1:W5:Y:S04]  /*130f0*/  LDL.LU R20, [R1+0x794] ;  /* 0x0007940001147983 */ /* 0x0013680000300800 */
[----:B------:R-:W-:Y:S04]  /*13100*/  STS.U8 [R47+UR10+0x4f00], R48 ;  /* 0x004f00302f007988 */ /* 0x000fe8000800000a */
[----:B------:R1:W5:Y:S04]  /*13110*/  LDL.LU R14, [R1+0x790] ;  /* 0x00079000010e7983 */ /* 0x0003680000300800 */
[----:B------:R-:W-:Y:S04]  /*13120*/  STS.U8 [R47+UR10+0x5f00], R30 ;  /* 0x005f001e2f007988 */ /* 0x000fe8000800000a */
[----:B------:R1:W5:Y:S04]  /*13130*/  LDL.LU R17, [R1+0x78c] ;  /* 0x00078c0001117983 */ /* 0x0003680000300800 */
[----:B------:R-:W-:Y:S04]  /*13140*/  STS.U8 [R47+UR10+0x6f00], R31 ;  /* 0x006f001f2f007988 */ /* 0x000fe8000800000a */
[----:B------:R1:W5:Y:S04]  /*13150*/  LDL.LU R13, [R1+0x788] ;  /* 0x00078800010d7983 */ /* 0x0003680000300800 */
[----:B------:R-:W-:Y:S04]  /*13160*/  STS.U8 [R47+UR10+0x7f00], R32 ;  /* 0x007f00202f007988 */ /* 0x000fe8000800000a */
[----:B--2---:R1:W5:Y:S04]  /*13170*/  LDL.LU R16, [R1+0x784] ;  /* 0x0007840001107983 */ /* 0x0043680000300800 */
[----:B----4-:R0:W-:Y:S04]  /*13180*/  STS.U8 [R46+UR10+0x4380], R12 ;  /* 0x0043800c2e007988 */ /* 0x0101e8000800000a */
[----:B------:R2:W-:Y:S04]  /*13190*/  STS.U8 [R46+UR10+0x5380], R15 ;  /* 0x0053800f2e007988 */ /* 0x0005e8000800000a */
[----:B---3--:R3:W-:Y:S04]  /*131a0*/  STS.U8 [R46+UR10+0x6380], R10 ;  /* 0x0063800a2e007988 */ /* 0x0087e8000800000a */
[----:B0-----:R1:W5:Y:S04]  /*131b0*/  LDL.LU R12, [R1+0x780] ;  /* 0x00078000010c7983 */ /* 0x0013680000300800 */
[----:B--2---:R1:W5:Y:S04]  /*131c0*/  LDL.LU R15, [R1+0x77c] ;  /* 0x00077c00010f7983 */ /* 0x0043680000300800 */
[----:B---3--:R1:W5:Y:S04]  /*131d0*/  LDL.LU R10, [R1+0x778] ;  /* 0x00077800010a7983 */ /* 0x0083680000300800 */
[----:B------:R0:W-:Y:S04]  /*131e0*/  STS.U8 [R46+UR10+0x7380], R11 ;  /* 0x0073800b2e007988 */ /* 0x0001e8000800000a */
[----:B------:R2:W-:Y:S04]  /*131f0*/  STS.U8 [R46+UR10+0x4780], R8 ;  /* 0x004780082e007988 */ /* 0x0005e8000800000a */
[----:B------:R3:W-:Y:S04]  /*13200*/  STS.U8 [R46+UR10+0x5780], R9 ;  /* 0x005780092e007988 */ /* 0x0007e8000800000a */
        /* <DEDUP_REMOVED lines=14> */
[----:B---3--:R1:W5:Y:S01]  /*132f0*/  LDL.LU R3, [R1+0x754] ;  /* 0x0007540001037983 */ /* 0x0083620000300800 */
[----:B------:R-:W0:Y:S01]  /*13300*/  S2R R47, SR_TID.X ;  /* 0x00000000002f7919 */ /* 0x000e220000002100 */
[----:B------:R-:W2:Y:S02]  /*13310*/  S2R R29, SR_TID.X ;  /* 0x00000000001d7919 */ /* 0x000ea40000002100 */
[----:B------:R1:W-:Y:S04]  /*13320*/  STS.U8 [R46+UR10+0x4f80], R33 ;  /* 0x004f80212e007988 */ /* 0x0003e8000800000a */
[----:B------:R1:W-:Y:S04]  /*13330*/  STS.U8 [R46+UR10+0x5f80], R34 ;  /* 0x005f80222e007988 */ /* 0x0003e8000800000a */
[----:B------:R1:W-:Y:S04]  /*13340*/  STS.U8 [R46+UR10+0x6f80], R35 ;  /* 0x006f80232e007988 */ /* 0x0003e8000800000a */
[----:B------:R1:W-:Y:S01]  /*13350*/  STS.U8 [R46+UR10+0x7f80], R36 ;  /* 0x007f80242e007988 */ /* 0x0003e2000800000a */
[----:B0-----:R-:W-:-:S05]  /*13360*/  LOP3.LUT R47, R47, 0x7f, RZ, 0xc0, !PT ;  /* 0x0000007f2f2f7812 */ /* 0x001fca00078ec0ff */
[----:B------:R1:W-:Y:S04]  /*13370*/  STS.U8 [R47+UR10+0x9000], R37 ;  /* 0x009000252f007988 */ /* 0x0003e8000800000a */
[----:B------:R1:W-:Y:S04]  /*13380*/  STS.U8 [R47+UR10+0x9100], R38 ;  /* 0x009100262f007988 */ /* 0x0003e8000800000a */
[----:B------:R1:W-:Y:S04]  /*13390*/  STS.U8 [R47+UR10+0x9200], R39 ;  /* 0x009200272f007988 */ /* 0x0003e8000800000a */
[----:B------:R1:W-:Y:S01]  /*133a0*/  STS.U8 [R47+UR10+0x9300], R40 ;  /* 0x009300282f007988 */ /* 0x0003e2000800000a */
[----:B--2---:R-:W-:-:S03]  /*133b0*/  LOP3.LUT R29, R29, 0x7f, RZ, 0xc0, !PT ;  /* 0x0000007f1d1d7812 */ /* 0x004fc600078ec0ff */
[----:B------:R1:W-:Y:S04]  /*133c0*/  STS.U8 [R47+UR10+0x9400], R41 ;  /* 0x009400292f007988 */ /* 0x0003e8000800000a */
[----:B------:R1:W-:Y:S04]  /*133d0*/  STS.U8 [R47+UR10+0x9500], R42 ;  /* 0x0095002a2f007988 */ /* 0x0003e8000800000a */
[----:B------:R1:W-:Y:S04]  /*133e0*/  STS.U8 [R47+UR10+0x9600], R43 ;  /* 0x0096002b2f007988 */ /* 0x0003e8000800000a */
[----:B------:R1:W-:Y:S01]  /*133f0*/  STS.U8 [R47+UR10+0x9700], R44 ;  /* 0x0097002c2f007988 */ /* 0x0003e2000800000a */
[----:B------:R-:W-:-:S03]  /*13400*/  LOP3.LUT R29, R29, 0x10, RZ, 0x3c, !PT ;  /* 0x000000101d1d7812 */ /* 0x000fc600078e3cff */
[----:B------:R1:W-:Y:S04]  /*13410*/  STS.U8 [R47+UR10+0x9800], R45 ;  /* 0x0098002d2f007988 */ /* 0x0003e8000800000a */
        /* <DEDUP_REMOVED lines=22> */
[----:B------:R1:W-:Y:S01]  /*13580*/  STS.U8 [R29+UR10+0x9f80], R93 ;  /* 0x009f805d1d007988 */ /* 0x0003e2000800000a */
[----:B------:R0:W-:Y:S06]  /*13590*/  MEMBAR.ALL.CTA ;  /* 0x0000000000007992 */ /* 0x0001ec0000008000 */
[----:B0-----:R-:W0:Y:S01]  /*135a0*/  FENCE.VIEW.ASYNC.S ;  /* 0x00000000000073c6 */ /* 0x001e220000000000 */
[----:B------:R-:W-:Y:S01]  /*135b0*/  ULEA UR11, UR20, UR10, 0x3 ;  /* 0x0000000a140b7291 */ /* 0x000fe2000f8e18ff */
[----:B------:R-:W-:-:S03]  /*135c0*/  UMOV UR4, UR5 ;  /* 0x0000000500047c82 */ /* 0x000fc60008000000 */
[----:B------:R-:W-:Y:S01]  /*135d0*/  UIADD3 UR11, UPT, UPT, UR11, 0xa000, URZ ;  /* 0x0000a0000b0b7890 */ /* 0x000fe2000fffe0ff */
[----:B0-----:R-:W-:Y:S06]  /*135e0*/  BAR.SYNC.DEFER_BLOCKING 0x0 ;  /* 0x0000000000007b1d */ /* 0x001fec0000010000 */
[----:B-1----:R-:W-:Y:S05]  /*135f0*/  @P0 BRA `(.L_x_9) ;  /* 0x0000000000540947 */ /* 0x002fea0003800000 */
[----:B------:R-:W-:Y:S02]  /*13600*/  UIADD3 UR29, UPT, UPT, UR8, 0x80, URZ ;  /* 0x00000080081d7890 */ /* 0x000fe4000fffe0ff */
[----:B------:R-:W-:Y:S02]  /*13610*/  UIADD3 UR34, UPT, UPT, UR8, 0x100, URZ ;  /* 0x0000010008227890 */ /* 0x000fe4000fffe0ff */
[----:B------:R-:W-:Y:S01]  /*13620*/  UIADD3 UR35, UPT, UPT, UR8, 0x180, URZ ;  /* 0x0000018008237890 */ /* 0x000fe2000fffe0ff */
        /* <DEDUP_REMOVED lines=9> */
[----:B------:R0:W-:Y:S01]  /*136c0*/  UTCQMMA gdesc[UR14], gdesc[UR12], tmem[UR8], tmem[UR16], idesc[UR17], UPT ;  /* 0x00ff100c0e0075ea */ /* 0x0001e2000b800308 */
[----:B------:R-:W-:Y:S01]  /*136d0*/  UMOV UR38, 0x0 ;  /* 0x0000000000267882 */ /* 0x000fe20000000000 */
[----:B------:R-:W-:Y:S01]  /*136e0*/  UMOV UR39, 0x8208010 ;  /* 0x0820801000277882 */ /* 0x000fe20000000000 */
[----:B------:R0:W-:Y:S01]  /*136f0*/  UTCQMMA gdesc[UR30], gdesc[UR12], tmem[UR29], tmem[UR32], idesc[UR33], UPT ;  /* 0x00ff200c1e0075ea */ /* 0x0001e2000b80031d */
[----:B------:R-:W-:Y:S01]  /*13700*/  UMOV UR5, UR6 ;  /* 0x0000000600057c82 */ /* 0x000fe20008000000 */
[----:B------:R0:W-:Y:S01]  /*13710*/  UTCQMMA gdesc[UR24], gdesc[UR12], tmem[UR34], tmem[UR36], idesc[UR37], UPT ;  /* 0x00ff240c180075ea */ /* 0x0001e2000b800322 */
[----:B------:R0:W-:Y:S01]  /*13720*/  UTCQMMA gdesc[UR26], gdesc[UR12], tmem[UR35], tmem[UR38], idesc[UR39], UPT ;  /* 0x00ff260c1a0075ea */ /* 0x0001e2000b800323 */
[----:B------:R0:W-:Y:S01]  /*13730*/  UTCBAR [UR5], URZ ;  /* 0x000000ff050073e9 */ /* 0x0001e200080000ff */
[----:B------:R-:W-:Y:S01]  /*13740*/  NOP ;  /* 0x0000000000007918 */ /* 0x000fe20000000000 */
.L_x_9:
[----:B------:R-:W2:Y:S01]  /*13750*/  LDL.LU R30, [R1+0x594] ;  /* 0x00059400011e7983 */ /* 0x000ea20000300800 */
[----:B------:R-:W-:Y:S01]  /*13760*/  UIADD3 UR20, UPT, UPT, UR20, 0x1, URZ ;  /* 0x0000000114147890 */ /* 0x000fe2000fffe0ff */
[----:B------:R-:W-:-:S03]  /*13770*/  VIADD R0, R0, 0xffffffe0 ;  /* 0xffffffe000007836 */ /* 0x000fc60000000000 */
[----:B------:R-:W-:-:S04]  /*13780*/  UISETP.GT.AND UP1, UPT, UR20, 0x1, UPT ;  /* 0x000000011400788c */ /* 0x000fc8000bf24270 */
[----:B0-----:R-:W-:Y:S02]  /*13790*/  USEL UR5, URZ, 0x1, !UP1 ;  /* 0x00000001ff057887 */ /* 0x001fe4000c800000 */
[----:B------:R-:W-:Y:S02]  /*137a0*/  USEL UR20, UR20, URZ, !UP1 ;  /* 0x000000ff14147287 */ /* 0x000fe4000c800000 */
[----:B------:R-:W-:Y:S01]  /*137b0*/  ULOP3.LUT UR5, UR4, UR5, URZ, 0x3c, !UPT ;  /* 0x0000000504057292 */ /* 0x000fe2000f8e3cff */
[----:B--2---:R-:W-:-:S05]  /*137c0*/  VIADD R30, R30, 0xffffffff ;  /* 0xffffffff1e1e7836 */ /* 0x004fca0000000000 */
[----:B------:R-:W-:Y:S01]  /*137d0*/  ISETP.NE.U32.AND P1, PT, R30, RZ, PT ;  /* 0x000000ff1e00720c */ /* 0x000fe20003f25070 */
[----:B------:R0:W-:Y:S02]  /*137e0*/  STL [R1+0x594], R30 ;  /* 0x0005941e01007387 */ /* 0x0001e40000100800 */
[----:B0-----:R-:W-:-:S10]  /*137f0*/  IMAD.U32 R30, RZ, RZ, UR4 ;  /* 0x00000004ff1e7e24 */ /* 0x001fd4000f8e00ff */
[----:B------:R-:W-:Y:S05]  /*13800*/  @P1 BRA `(.L_x_10) ;  /* 0xffffff70007c1947 */ /* 0x000fea000383ffff */
.L_x_7:
[----:B------:R-:W1:Y:S01]  /*13810*/  LDC R31, c[0x0][0x3a0] ;  /* 0x0000e800ff1f7b82 */ /* 0x000e620000000800 */
[----:B------:R-:W2:Y:S01]  /*13820*/  LDCU UR14, c[0x0][0x39c] ;  /* 0x00007380ff0e77ac */ /* 0x000ea20008000800 */
[----:B------:R-:W3:Y:S06]  /*13830*/  LDCU.64 UR12, c[0x0][0x398] ;  /* 0x00007300ff0c77ac */ /* 0x000eec0008000a00 */
[----:B------:R-:W4:Y:S01]  /*13840*/  LDC R69, c[0x0][0x3b4] ;  /* 0x0000ed00ff457b82 */ /* 0x000f220000000800 */
[----:B-1----:R-:W-:-:S05]  /*13850*/  VIADD R31, R31, 0x1f ;  /* 0x0000001f1f1f7836 */ /* 0x002fca0000000000 */
[----:B------:R-:W-:-:S13]  /*13860*/  ISETP.GE.AND P0, PT, R31, 0x20, PT ;  /* 0x000000201f00780c */ /* 0x000fda0003f06270 */
[----:B--234-:R-:W-:Y:S05]  /*13870*/  @!P0 BRA `(.L_x_11) ;  /* 0x0000000000108947 */ /* 0x01cfea0003800000 */
[----:B------:R-:W-:-:S06]  /*13880*/  USHF.L.U32 UR4, UR4, 0x1f, URZ ;  /* 0x0000001f04047899 */ /* 0x000fcc00080006ff */
[----:B-----5:R-:W-:-:S04]  /*13890*/  IMAD.U32 R0, RZ, RZ, UR4 ;  /* 0x00000004ff007e24 */ /* 0x020fc8000f8e00ff */
[----:B------:R-:W1:Y:S02]  /*138a0*/  SYNCS.PHASECHK.TRANS64.TRYWAIT P0, [UR11], R0 ;  /* 0x00000000ff0075a7 */ /* 0x000e64000800110b */
[----:B-1----:R-:W-:Y:S05]  /*138b0*/  @!P0 BRA `(.L_x_12) ;  /* 0x0000013c00f48947 */ /* 0x002fea0003800000 */
.L_x_11:
[----:B------:R-:W-:Y:S06]  /*138c0*/  BAR.SYNC.DEFER_BLOCKING 0x0 ;  /* 0x0000000000007b1d */ /* 0x000fec0000010000 */
[----:B------:R-:W1:Y:S01]  /*138d0*/  LDCU UR11, c[0x0][0x39c] ;  /* 0x00007380ff0b77ac */ /* 0x000e620008000800 */
[----:B------:R2:W-:Y:S01]  /*138e0*/  STL [R1+0x868], R69 ;  /* 0x0008684501007387 */ /* 0x0005e20000100800 */
[----:B------:R-:W3:Y:S03]  /*138f0*/  LDCU.128 UR4, c[0x0][0x390] ;  /* 0x00007200ff0477ac */ /* 0x000ee60008000c00 */
[----:B-----5:R-:W4:Y:S01]  /*13900*/  LDL R5, [R1+0x704] ;  /* 0x0007040001057983 */ /* 0x020f220000100800 */
[----:B------:R-:W0:Y:S03]  /*13910*/  LDCU UR30, c[0x0][0x3b8] ;  /* 0x00007700ff1e77ac */ /* 0x000e260008000800 */
[----:B------:R-:W3:Y:S01]  /*13920*/  LDL R7, [R1+0x708] ;  /* 0x0007080001077983 */ /* 0x000ee20000100800 */
[----:B------:R-:W0:Y:S03]  /*13930*/  LDCU.64 UR32, c[0x0][0x398] ;  /* 0x00007300ff2077ac */ /* 0x000e260008000a00 */
[----:B------:R-:W3:Y:S01]  /*13940*/  LDL R4, [R1+0x700] ;  /* 0x0007000001047983 */ /* 0x000ee20000100800 */
[----:B------:R-:W0:Y:S01]  /*13950*/  LDCU.64 UR34, c[0x0][0x398] ;  /* 0x00007300ff2277ac */ /* 0x000e220008000a00 */
[----:B------:R-:W0:Y:S02]  /*13960*/  @!P4 SYNCS.CCTL.IV [UR10+0xa000] ;  /* 0x00a00000ff00c9b1 */ /* 0x000e24000800000a */
[----:B0-----:R-:W-:Y:S06]  /*13970*/  BAR.SYNC.DEFER_BLOCKING 0x0 ;  /* 0x0000000000007b1d */ /* 0x001fec0000010000 */
[----:B------:R-:W0:Y:S01]  /*13980*/  LDCU UR15, c[0x0][0x39c] ;  /* 0x00007380ff0f77ac */ /* 0x000e220008000800 */
[----:B--2---:R-:W2:Y:S01]  /*13990*/  LDTM.x64 R8, tmem[UR9] ;  /* 0x00000009000879ee */ /* 0x004ea20008340000 */
[----:B------:R-:W0:Y:S01]  /*139a0*/  LDCU.64 UR20, c[0x0][0x398] ;  /* 0x00007300ff1477ac */ /* 0x000e220008000a00 */
[----:B------:R-:W0:Y:S01]  /*139b0*/  LDCU.64 UR24, c[0x0][0x398] ;  /* 0x00007300ff1877ac */ /* 0x000e220008000a00 */
[----:B------:R-:W0:Y:S01]  /*139c0*/  LDCU.64 UR16, c[0x0][0x398] ;  /* 0x00007300ff1077ac */ /* 0x000e220008000a00 */
[----:B------:R-:W0:Y:S01]  /*139d0*/  LDCU.64 UR18, c[0x0][0x398] ;  /* 0x00007300ff1277ac */ /* 0x000e220008000a00 */
[----:B------:R-:W0:Y:S01]  /*139e0*/  @!P4 SYNCS.CCTL.IV [UR10+0xa008] ;  /* 0x00a00800ff00c9b1 */ /* 0x000e22000800000a */
[----:B------:R-:W0:Y:S01]  /*139f0*/  LDCU.64 UR26, c[0x0][0x398] ;  /* 0x00007300ff1a77ac */ /* 0x000e220008000a00 */
[----:B------:R-:W0:Y:S01]  /*13a00*/  LDCU.64 UR28, c[0x0][0x398] ;  /* 0x00007300ff1c77ac */ /* 0x000e220008000a00 */
[----:B--2---:R-:W-:Y:S01]  /*13a10*/  STL.64 [R1+0x608], R10 ;  /* 0x0006080a01007387 */ /* 0x004fe20000100a00 */
[----:B------:R-:W-:-:S02]  /*13a20*/  IMAD.MOV.U32 R6, RZ, RZ, R8 ;  /* 0x000000ffff067224 */ /* 0x000fc400078e0008 */
[----:B------:R-:W-:Y:S01]  /*13a30*/  IMAD.MOV.U32 R3, RZ, RZ, R9 ;  /* 0x000000ffff037224 */ /* 0x000fe200078e0009 */
[----:B------:R-:W-:Y:S04]  /*13a40*/  STL.64 [R1+0x610], R12 ;  /* 0x0006100c01007387 */ /* 0x000fe80000100a00 */
        /* <DEDUP_REMOVED lines=27> */
[----:B------:R2:W-:Y:S04]  /*13c00*/  STL.64 [R1+0x6f0], R68 ;  /* 0x0006f04401007387 */ /* 0x0005e80000100a00 */
[----:B------:R0:W-:Y:S04]  /*13c10*/  STL.64 [R1+0x6f8], R70 ;  /* 0x0006f84601007387 */ /* 0x0001e80000100a00 */
[----:B--2---:R-:W4:Y:S01]  /*13c20*/  LDL.LU R69, [R1+0x868] ;  /* 0x0008680001457983 */ /* 0x004f220000300800 */
[----:B------:R-:W-:Y:S01]  /*13c30*/  F2FP.SATFINITE.E4M3.F32.PACK_AB_MERGE_C R89, R3, R6, RZ ;  /* 0x000000060359723e */ /* 0x000fe200048070ff */
[----:B---3--:R-:W-:-:S02]  /*13c40*/  VIADD R0, R4, 0x1 ;  /* 0x0000000104007836 */ /* 0x008fc40000000000 */
[C---:B------:R-:W-:Y:S02]  /*13c50*/  VIADD R2, R4.reuse, 0x2 ;  /* 0x0000000204027836 */ /* 0x040fe40000000000 */
[----:B------:R-:W-:Y:S01]  /*13c60*/  IMAD R84, R4, UR30, RZ ;  /* 0x0000001e04547c24 */ /* 0x000fe2000f8e02ff */
[----:B------:R-:W-:Y:S01]  /*13c70*/  ISETP.GE.AND P6, PT, R0, UR13, PT ;  /* 0x0000000d00007c0c */ /* 0x000fe2000bfc6270 */
[----:B------:R-:W-:Y:S01]  /*13c80*/  VIADD R0, R4, 0x3 ;  /* 0x0000000304007836 */ /* 0x000fe20000000000 */
[----:B------:R-:W-:-:S04]  /*13c90*/  ISETP.GE.AND P3, PT, R2, UR14, PT ;  /* 0x0000000e02007c0c */ /* 0x000fc8000bf66270 */
[----:B-1----:R-:W-:Y:S01]  /*13ca0*/  ISETP.GE.AND P1, PT, R0, UR11, PT ;  /* 0x0000000b00007c0c */ /* 0x002fe2000bf26270 */
[-C--:B----4-:R-:W-:Y:S02]  /*13cb0*/  IMAD R72, R5, R69.reuse, RZ ;  /* 0x0000004505487224 */ /* 0x090fe400078e02ff */
[----:B------:R-:W-:Y:S02]  /*13cc0*/  IMAD R3, R7, R69, RZ ;  /* 0x0000004507037224 */ /* 0x000fe400078e02ff */
[----:B------:R-:W-:Y:S01]  /*13cd0*/  VIADD R73, R84, UR30 ;  /* 0x0000001e54497c36 */ /* 0x000fe20008000000 */
[----:B------:R-:W-:Y:S01]  /*13ce0*/  IADD3 R0, P5, PT, R72, UR4, RZ ;  /* 0x0000000448007c10 */ /* 0x000fe2000ffbe0ff */
[----:B0-----:R-:W-:Y:S01]  /*13cf0*/  IMAD R71, R69, 0x80, R72 ;  /* 0x0000008045477824 */ /* 0x001fe200078e0248 */
[----:B------:R-:W-:Y:S01]  /*13d00*/  IADD3 R68, P0, PT, R3, UR4, RZ ;  /* 0x0000000403447c10 */ /* 0x000fe2000ff1e0ff */
[----:B------:R-:W-:Y:S01]  /*13d10*/  VIADD R87, R4, 0x4 ;  /* 0x0000000404577836 */ /* 0x000fe20000000000 */
[----:B------:R-:W-:Y:S01]  /*13d20*/  LEA.HI.X.SX32 R72, R72, UR5, 0x1, P5 ;  /* 0x0000000548487c11 */ /* 0x000fe2000a8f0eff */
[----:B------:R-:W-:Y:S01]  /*13d30*/  IMAD R69, R69, 0x100, R71 ;  /* 0x0000010045457824 */ /* 0x000fe200078e0247 */
[----:B------:R-:W-:Y:S01]  /*13d40*/  IADD3 R2, P2, PT, R71, UR4, RZ ;  /* 0x0000000447027c10 */ /* 0x000fe2000ff5e0ff */
[----:B------:R-:W0:Y:S01]  /*13d50*/  LDCU.64 UR10, c[0x0][0x398] ;  /* 0x00007300ff0a77ac */ /* 0x000e220008000a00 */
[----:B------:R-:W-:-:S02]  /*13d60*/  LEA.HI.X.SX32 R3, R3, UR5, 0x1, P0 ;  /* 0x0000000503037c11 */ /* 0x000fc400080f0eff */
[----:B------:R-:W-:Y:S02]  /*13d70*/  IADD3 R70, P5, PT, R69, UR4, RZ ;  /* 0x0000000445467c10 */ /* 0x000fe4000ffbe0ff */
[----:B------:R-:W-:Y:S02]  /*13d80*/  LEA.HI.X.SX32 R71, R71, UR5, 0x1, P2 ;  /* 0x0000000547477c11 */ /* 0x000fe400090f0eff */
[----:B------:R-:W-:Y:S01]  /*13d90*/  LEA.HI.X.SX32 R69, R69, UR5, 0x1, P5 ;  /* 0x0000000545457c11 */ /* 0x000fe2000a8f0eff */
[----:B------:R-:W1:Y:S01]  /*13da0*/  LDCU.64 UR4, c[0x0][0x398] ;  /* 0x00007300ff0477ac */ /* 0x000e620008000a00 */
[----:B------:R-:W-:Y:S01]  /*13db0*/  SHF.R.S32.HI R86, RZ, 0x1f, R84 ;  /* 0x0000001fff567819 */ /* 0x000fe20000011454 */
[----:B------:R-:W-:Y:S01]  /*13dc0*/  STL.64 [R1+0x860], R70 ;  /* 0x0008604601007387 */ /* 0x000fe20000100a00 */
[----:B------:R-:W-:Y:S02]  /*13dd0*/  ISETP.GE.AND P2, PT, R5, UR6, PT ;  /* 0x0000000605007c0c */ /* 0x000fe4000bf46270 */
[C---:B------:R-:W-:Y:S01]  /*13de0*/  ISETP.GE.AND P0, PT, R4.reuse, UR7, PT ;  /* 0x0000000704007c0c */ /* 0x040fe2000bf06270 */
[----:B------:R2:W-:Y:S01]  /*13df0*/  STL.64 [R1+0x858], R68 ;  /* 0x0008584401007387 */ /* 0x0005e20000100a00 */
[----:B------:R-:W-:Y:S01]  /*13e00*/  ISETP.LT.AND P2, PT, R4, UR33, !P2 ;  /* 0x0000002104007c0c */ /* 0x000fe2000d741270 */
[----:B------:R-:W3:Y:S01]  /*13e10*/  LDCU.64 UR6, c[0x0][0x398] ;  /* 0x00007300ff0677ac */ /* 0x000ee20008000a00 */
[----:B--2---:R-:W2:Y:S02]  /*13e20*/  LDTM.x64 R8, tmem[UR9+0x40] ;  /* 0x00004009000879ee */ /* 0x004ea40008340000 */
[----:B--2---:R-:W-:Y:S04]  /*13e30*/  STL.64 [R1+0x500], R8 ;  /* 0x0005000801007387 */ /* 0x004fe80000100a00 */
        /* <DEDUP_REMOVED lines=30> */
[----:B------:R2:W-:Y:S02]  /*14020*/  STL.64 [R1+0x5f8], R70 ;  /* 0x0005f84601007387 */ /* 0x0005e40000100a00 */
[----:B--2---:R-:W2:Y:S02]  /*14030*/  LDTM.x64 R8, tmem[UR9+0x80] ;  /* 0x00008009000879ee */ /* 0x004ea40008340000 */
        /* <DEDUP_REMOVED lines=33> */
[----:B--2---:R-:W2:Y:S04]  /*14250*/  LDL.LU.64 R70, [R1+0x860] ;  /* 0x0008600001467983 */ /* 0x004ea80000300a00 */
[----:B------:R-:W4:Y:S04]  /*14260*/  LDL.LU.64 R68, [R1+0x858] ;  /* 0x0008580001447983 */ /* 0x000f280000300a00 */
[----:B------:R-:W-:Y:S04]  /*14270*/  STL.64 [R1+0x850], R72 ;  /* 0x0008504801007387 */ /* 0x000fe80000100a00 */
[----:B--2---:R-:W-:Y:S01]  /*14280*/  STL.64 [R1+0x848], R70 ;  /* 0x0008484601007387 */ /* 0x004fe20000100a00 */
[----:B----4-:R-:W-:-:S03]  /*14290*/  IADD3 R82, P4, PT, R84, R68, RZ ;  /* 0x0000004454527210 */ /* 0x010fc60007f9e0ff */
[----:B------:R2:W-:Y:S04]  /*142a0*/  STL.64 [R1+0x840], R68 ;  /* 0x0008404401007387 */ /* 0x0005e80000100a00 */
[----:B------:R-:W1:Y:S01]  /*142b0*/  LDL R8, [R1+0x710] ;  /* 0x0007100001087983 */ /* 0x000e620000100800 */
[----:B--2---:R-:W2:Y:S03]  /*142c0*/  LDTM.x64 R16, tmem[UR9+0xc0] ;  /* 0x0000c009001079ee */ /* 0x004ea60008340000 */
        /* <DEDUP_REMOVED lines=31> */
[----:B------:R-:W-:Y:S04]  /*144c0*/  STL.64 [R1+0x3f0], R76 ;  /* 0x0003f04c01007387 */ /* 0x000fe80000100a00 */
[----:B------:R-:W-:Y:S04]  /*144d0*/  STL.64 [R1+0x3f8], R78 ;  /* 0x0003f84e01007387 */ /* 0x000fe80000100a00 */
        /* <DEDUP_REMOVED lines=57> */
[----:B------:R-:W-:Y:S01]  /*14870*/  STL.64 [R1+0x1c8], R66 ;  /* 0x0001c84201007387 */ /* 0x000fe20000100a00 */
[----:B------:R-:W-:-:S03]  /*14880*/  IMAD.MOV.U32 R93, RZ, RZ, R12 ;  /* 0x000000ffff5d7224 */ /* 0x000fc600078e000c */
[----:B------:R-:W-:Y:S01]  /*14890*/  STL.64 [R1+0x1d0], R68 ;  /* 0x0001d04401007387 */ /* 0x000fe20000100a00 */
[----:B------:R-:W-:-:S03]  /*148a0*/  IMAD.MOV.U32 R92, RZ, RZ, R13 ;  /* 0x000000ffff5c7224 */ /* 0x000fc600078e000d */
        /* <DEDUP_REMOVED lines=37> */
[----:B--2---:R-:W2:Y:S04]  /*14b00*/  LDL.LU.64 R72, [R1+0x850] ;  /* 0x0008500001487983 */ /* 0x004ea80000300a00 */
[----:B------:R-:W3:Y:S01]  /*14b10*/  LDL.LU.64 R70, [R1+0x848] ;  /* 0x0008480001467983 */ /* 0x000ee20000300a00 */
[----:B------:R-:W-:Y:S01]  /*14b20*/  IMAD.X R83, R86, 0x1, R3, P4 ;  /* 0x0000000156537824 */ /* 0x000fe200020e0603 */
[----:B----4-:R-:W-:-:S02]  /*14b30*/  IADD3 R74, P4, PT, R84, R2, RZ ;  /* 0x00000002544a7210 */ /* 0x010fc40007f9e0ff */
[----:B------:R-:W-:Y:S01]  /*14b40*/  IADD3 R76, P5, PT, R84, R0, RZ ;  /* 0x00000000544c7210 */ /* 0x000fe20007fbe0ff */
[----:B------:R-:W-:Y:S01]  /*14b50*/  IMAD.MOV.U32 R91, RZ, RZ, R12 ;  /* 0x000000ffff5b7224 */ /* 0x000fe200078e000c */
[----:B------:R-:W-:Y:S01]  /*14b60*/  F2FP.SATFINITE.E4M3.F32.PACK_AB_MERGE_C R88, R5, R6, RZ ;  /* 0x000000060558723e */ /* 0x000fe200048070ff */
[----:B------:R-:W-:Y:S01]  /*14b70*/  IMAD.MOV.U32 R90, RZ, RZ, R13 ;  /* 0x000000ffff5a7224 */ /* 0x000fe200078e000d */
[----:B------:R-:W4:Y:S01]  /*14b80*/  LDL.LU.64 R68, [R1+0x840] ;  /* 0x0008400001447983 */ /* 0x000f220000300a00 */
[----:B--2---:R-:W-:Y:S01]  /*14b90*/  SHF.R.S32.HI R85, RZ, 0x1f, R73 ;  /* 0x0000001fff557819 */ /* 0x004fe20000011449 */
[C---:B---3--:R-:W-:Y:S01]  /*14ba0*/  IMAD.X R75, R86.reuse, 0x1, R71, P4 ;  /* 0x00000001564b7824 */ /* 0x048fe200020e0647 */
[C---:B------:R-:W-:Y:S01]  /*14bb0*/  IADD3 R78, P4, PT, R73.reuse, R2, RZ ;  /* 0x00000002494e7210 */ /* 0x040fe20007f9e0ff */
[----:B------:R-:W-:Y:S01]  /*14bc0*/  IMAD.X R77, R86, 0x1, R72, P5 ;  /* 0x00000001564d7824 */ /* 0x000fe200028e0648 */
[----:B------:R-:W-:-:S03]  /*14bd0*/  IADD3 R80, P5, PT, R73, R0, RZ ;  /* 0x0000000049507210 */ /* 0x000fc60007fbe0ff */
[----:B------:R-:W-:Y:S01]  /*14be0*/  IMAD.X R79, R85, 0x1, R71, P4 ;  /* 0x00000001554f7824 */ /* 0x000fe200020e0647 */
[----:B------:R-:W-:Y:S01]  /*14bf0*/  ISETP.GE.AND P4, PT, R7, UR12, PT ;  /* 0x0000000c07007c0c */ /* 0x000fe2000bf86270 */
[----:B------:R-:W-:Y:S01]  /*14c00*/  IMAD.X R81, R85, 0x1, R72, P5 ;  /* 0x0000000155517824 */ /* 0x000fe200028e0648 */
[----:B-1----:R-:W-:Y:S01]  /*14c10*/  ISETP.LT.AND P5, PT, R8, UR4, !P0 ;  /* 0x0000000408007c0c */ /* 0x002fe2000c7a1270 */
[----:B------:R-:W1:Y:S01]  /*14c20*/  LDCU.64 UR12, c[0x0][0x398] ;  /* 0x00007300ff0c77ac */ /* 0x000e620008000a00 */
[----:B------:R-:W-:Y:S02]  /*14c30*/  ISETP.LT.AND P4, PT, R4, UR35, !P4 ;  /* 0x0000002304007c0c */ /* 0x000fe4000e781270 */
[----:B------:R-:W2:Y:S01]  /*14c40*/  LDTM.x64 R4, tmem[UR9+0x1c0] ;  /* 0x0001c009000479ee */ /* 0x000ea20008340000 */
[----:B------:R-:W-:Y:S01]  /*14c50*/  NOP ;  /* 0x0000000000007918 */ /* 0x000fe20000000000 */
[----:B------:R-:W3:Y:S01]  /*14c60*/  LDCU UR4, c[0x0][0x39c] ;  /* 0x00007380ff0477ac */ /* 0x000ee20008000800 */
[----:B------:R-:W0:Y:S01]  /*14c70*/  LDCU UR9, c[0x0][0x398] ;  /* 0x00007300ff0977ac */ /* 0x000e220008000800 */
[----:B--2---:R-:W-:Y:S04]  /*14c80*/  STL.64 [R1+0x830], R28 ;  /* 0x0008301c01007387 */ /* 0x004fe80000100a00 */
[----:B------:R-:W-:Y:S04]  /*14c90*/  STL.64 [R1+0x820], R30 ;  /* 0x0008201e01007387 */ /* 0x000fe80000100a00 */
[----:B------:R-:W-:Y:S04]  /*14ca0*/  STL.64 [R1+0x810], R32 ;  /* 0x0008102001007387 */ /* 0x000fe80000100a00 */
[----:B------:R2:W-:Y:S04]  /*14cb0*/  STL.64 [R1+0x7f8], R34 ;  /* 0x0007f82201007387 */ /* 0x0005e80000100a00 */
[----:B--2---:R-:W1:Y:S04]  /*14cc0*/  LDL R34, [R1+0x710] ;  /* 0x0007100001227983 */ /* 0x004e680000100800 */
[----:B------:R-:W2:Y:S04]  /*14cd0*/  LDL R35, [R1+0x708] ;  /* 0x0007080001237983 */ /* 0x000ea80000100800 */
[----:B------:R0:W-:Y:S04]  /*14ce0*/  STL.64 [R1+0x7e8], R36 ;  /* 0x0007e82401007387 */ /* 0x0001e80000100a00 */
[----:B0-----:R-:W2:Y:S04]  /*14cf0*/  LDL R37, [R1+0x70c] ;  /* 0x00070c0001257983 */ /* 0x001ea80000100800 */
        /* <DEDUP_REMOVED lines=14> */
[----:B------:R0:W-:Y:S04]  /*14de0*/  STL [R1+0x758], R66 ;  /* 0x0007584201007387 */ /* 0x0001e80000100800 */
[----:B0-----:R-:W3:Y:S04]  /*14df0*/  LDL.LU R66, [R1+0x700] ;  /* 0x0007000001427983 */ /* 0x001ee80000300800 */
[----:B------:R0:W-:Y:S04]  /*14e00*/  STL [R1+0x754], R67 ;  /* 0x0007544301007387 */ /* 0x0001e80000100800 */
[----:B0-----:R-:W3:Y:S01]  /*14e10*/  LDL.LU R67, [R1+0x704] ;  /* 0x0007040001437983 */ /* 0x001ee20000300800 */
[----:B------:R-:W-:-:S03]  /*14e20*/  F2FP.SATFINITE.E4M3.F32.PACK_AB_MERGE_C R41, R92, R93, RZ ;  /* 0x0000005d5c29723e */ /* 0x000fc600048070ff */
[----:B------:R-:W-:Y:S04]  /*14e30*/  @P2 STG.E.U8 desc[UR22][R76.64], R89 ;  /* 0x000000594c002986 */ /* 0x000fe8000c101116 */
[----:B------:R0:W-:Y:S04]  /*14e40*/  @P5 STG.E.U8 desc[UR22][R74.64], R88 ;  /* 0x000000584a005986 */ /* 0x0001e8000c101116 */
[----:B------:R1:W-:Y:S01]  /*14e50*/  @P4 STG.E.U8 desc[UR22][R82.64], R41 ;  /* 0x0000002952004986 */ /* 0x0003e2000c101116 */
[----:B------:R-:W-:-:S03]  /*14e60*/  F2FP.SATFINITE.E4M3.F32.PACK_AB_MERGE_C R36, R90, R91, RZ ;  /* 0x0000005b5a24723e */ /* 0x000fc600048070ff */
[----:B------:R-:W3:Y:S01]  /*14e70*/  LDL.LU R63, [R1+0x608] ;  /* 0x00060800013f7983 */ /* 0x000ee20000300800 */
[----:B0-----:R-:W-:Y:S02]  /*14e80*/  IADD3 R74, P5, PT, R84, R70, RZ ;  /* 0x00000046544a7210 */ /* 0x001fe40007fbe0ff */
[----:B------:R-:W-:Y:S02]  /*14e90*/  PRMT R76, R89, 0x9910, RZ ;  /* 0x00009910594c7816 */ /* 0x000fe400000000ff */
[----:B------:R-:W-:Y:S01]  /*14ea0*/  PRMT R77, R88, 0x9910, RZ ;  /* 0x00009910584d7816 */ /* 0x000fe200000000ff */
[----:B----4-:R-:W-:Y:S01]  /*14eb0*/  IMAD.X R75, R86, 0x1, R69, P5 ;  /* 0x00000001564b7824 */ /* 0x010fe200028e0645 */
[----:B------:R-:W-:Y:S01]  /*14ec0*/  SHF.R.S32.HI R76, RZ, 0x8, R76 ;  /* 0x00000008ff4c7819 */ /* 0x000fe2000001144c */
[----:B------:R-:W-:Y:S01]  /*14ed0*/  VIADD R90, R73, UR30 ;  /* 0x0000001e495a7c36 */ /* 0x000fe20008000000 */
[----:B------:R-:W-:Y:S01]  /*14ee0*/  ISETP.GE.AND P2, PT, R87, UR15, PT ;  /* 0x0000000f57007c0c */ /* 0x000fe2000bf46270 */
[----:B------:R-:W4:Y:S01]  /*14ef0*/  LDL.LU R46, [R1+0x60c] ;  /* 0x00060c00012e7983 */ /* 0x000f220000300800 */
[----:B------:R-:W0:Y:S02]  /*14f00*/  LDCU.64 UR14, c[0x0][0x398] ;  /* 0x00007300ff0e77ac */ /* 0x000e240008000a00 */
[----:B------:R-:W-:Y:S01]  /*14f10*/  SHF.R.S32.HI R84, RZ, 0x1f, R90 ;  /* 0x0000001fff547819 */ /* 0x000fe2000001145a */
[----:B------:R-:W4:Y:S04]  /*14f20*/  LDL.LU R61, [R1+0x408] ;  /* 0x00040800013d7983 */ /* 0x000f280000300800 */
[----:B------:R-:W4:Y:S04]  /*14f30*/  LDL.LU R54, [R1+0x40c] ;  /* 0x00040c0001367983 */ /* 0x000f280000300800 */
[----:B------:R-:W4:Y:S04]  /*14f40*/  LDL.LU R55, [R1+0x208] ;  /* 0x0002080001377983 */ /* 0x000f280000300800 */
[----:B------:R-:W4:Y:S04]  /*14f50*/  LDL.LU R52, [R1+0x20c] ;  /* 0x00020c0001347983 */ /* 0x000f280000300800 */
[----:B------:R-:W4:Y:S04]  /*14f60*/  LDL.LU R53, [R1+0x8] ;  /* 0x0000080001357983 */ /* 0x000f280000300800 */
[----:B------:R-:W4:Y:S01]  /*14f70*/  LDL.LU R47, [R1+0xc] ;  /* 0x00000c00012f7983 */ /* 0x000f220000300800 */
[----:B-1----:R-:W-:Y:S01]  /*14f80*/  ISETP.LT.AND P5, PT, R34, UR12, !P6 ;  /* 0x0000000c22007c0c */ /* 0x002fe2000f7a1270 */
[----:B------:R-:W1:Y:S01]  /*14f90*/  LDCU UR12, c[0x0][0x398] ;  /* 0x00007300ff0c77ac */ /* 0x000e620008000800 */
[----:B--2---:R-:W-:Y:S01]  /*14fa0*/  ISETP.LT.AND P0, PT, R37, UR6, !P0 ;  /* 0x0000000625007c0c */ /* 0x004fe2000c701270 */
[----:B------:R-:W2:-:S12]  /*14fb0*/  LDCU UR6, c[0x0][0x39c] ;  /* 0x00007380ff0677ac */ /* 0x000e980008000800 */
[----:B------:R0:W-:Y:S01]  /*14fc0*/  @P0 STG.E.U8 desc[UR22][R74.64], R36 ;  /* 0x000000244a000986 */ /* 0x0001e2000c101116 */
[----:B------:R-:W-:Y:S02]  /*14fd0*/  IADD3 R82, P0, PT, R73, R68, RZ ;  /* 0x0000004449527210 */ /* 0x000fe40007f1e0ff */
[----:B0-----:R-:W-:-:S03]  /*14fe0*/  SHF.R.S32.HI R74, RZ, 0x8, R77 ;  /* 0x00000008ff4a7819 */ /* 0x001fc6000001144d */
[----:B------:R-:W-:Y:S01]  /*14ff0*/  IMAD.X R83, R85, 0x1, R3, P0 ;  /* 0x0000000155537824 */ /* 0x000fe200000e0603 */
[----:B---3--:R-:W-:Y:S01]  /*15000*/  ISETP.LT.AND P4, PT, R67, UR10, !P6 ;  /* 0x0000000a43007c0c */ /* 0x008fe2000f781270 */
[----:B------:R-:W-:Y:S01]  /*15010*/  VIADD R64, R66, 0x5 ;  /* 0x0000000542407836 */ /* 0x000fe20000000000 */
[----:B------:R-:W-:Y:S01]  /*15020*/  PRMT R36, R36, 0x9910, RZ ;  /* 0x0000991024247816 */ /* 0x000fe200000000ff */
[----:B------:R-:W0:Y:S10]  /*15030*/  LDCU UR10, c[0x0][0x398] ;  /* 0x00007300ff0a77ac */ /* 0x000e340008000800 */
[----:B------:R-:W-:Y:S04]  /*15040*/  @P4 STG.E.U8 desc[UR22][R80.64], R76 ;  /* 0x0000004c50004986 */ /* 0x000fe8000c101116 */
[----:B------:R3:W-:Y:S02]  /*15050*/  @P5 STG.E.U8 desc[UR22][R78.64], R74 ;  /* 0x0000004a4e005986 */ /* 0x0007e4000c101116 */
[----:B---3--:R-:W-:-:S02]  /*15060*/  IADD3 R78, P4, PT, R90, R0, RZ ;  /* 0x000000005a4e7210 */ /* 0x008fc40007f9e0ff */
[----:B------:R-:W-:-:S03]  /*15070*/  IADD3 R76, P0, PT, R90, R2, RZ ;  /* 0x000000025a4c7210 */ /* 0x000fc60007f1e0ff */
[----:B------:R-:W-:Y:S01]  /*15080*/  IMAD.X R79, R84, 0x1, R72, P4 ;  /* 0x00000001544f7824 */ /* 0x000fe200020e0648 */
[C---:B------:R-:W-:Y:S01]  /*15090*/  IADD3 R92, P4, PT, R90.reuse, R68, RZ ;  /* 0x000000445a5c7210 */ /* 0x040fe20007f9e0ff */
[----:B------:R-:W-:Y:S02]  /*150a0*/  VIADD R74, R90, UR30 ;  /* 0x0000001e5a4a7c36 */ /* 0x000fe40008000000 */
[C---:B------:R-:W-:Y:S01]  /*150b0*/  IMAD.X R77, R84.reuse, 0x1, R71, P0 ;  /* 0x00000001544d7824 */ /* 0x040fe200000e0647 */
[-C--:B------:R-:W-:Y:S01]  /*150c0*/  IADD3 R80, P0, PT, R73, R70.reuse, RZ ;  /* 0x0000004649507210 */ /* 0x080fe20007f1e0ff */
[----:B------:R-:W-:Y:S01]  /*150d0*/  IMAD.X R93, R84, 0x1, R3, P4 ;  /* 0x00000001545d7824 */ /* 0x000fe200020e0603 */
[----:B------:R-:W-:Y:S02]  /*150e0*/  IADD3 R90, P4, PT, R90, R70, RZ ;  /* 0x000000465a5a7210 */ /* 0x000fe40007f9e0ff */
[----:B------:R-:W-:Y:S01]  /*150f0*/  SHF.R.S32.HI R75, RZ, 0x1f, R74 ;  /* 0x0000001fff4b7819 */ /* 0x000fe2000001144a */
[--C-:B------:R-:W-:Y:S01]  /*15100*/  IMAD.X R81, R85, 0x1, R69.reuse, P0 ;  /* 0x0000000155517824 */ /* 0x100fe200000e0645 */
[----:B------:R-:W-:Y:S01]  /*15110*/  IADD3 R88, P0, PT, R74, R0, RZ ;  /* 0x000000004a587210 */ /* 0x000fe20007f1e0ff */
[----:B------:R-:W-:Y:S01]  /*15120*/  IMAD.X R91, R84, 0x1, R69, P4 ;  /* 0x00000001545b7824 */ /* 0x000fe200020e0645 */
[C---:B------:R-:W-:Y:S01]  /*15130*/  IADD3 R86, P4, PT, R74.reuse, R2, RZ ;  /* 0x000000024a567210 */ /* 0x040fe20007f9e0ff */
[----:B------:R-:W-:-:S02]  /*15140*/  VIADD R73, R74, UR30 ;  /* 0x0000001e4a497c36 */ /* 0x000fc40008000000 */
[C---:B------:R-:W-:Y:S01]  /*15150*/  IMAD.X R89, R75.reuse, 0x1, R72, P0 ;  /* 0x000000014b597824 */ /* 0x040fe200000e0648 */
[C---:B------:R-:W-:Y:S01]  /*15160*/  IADD3 R84, P0, PT, R74.reuse, R68, RZ ;  /* 0x000000444a547210 */ /* 0x040fe20007f1e0ff */
[C---:B------:R-:W-:Y:S01]  /*15170*/  IMAD.X R87, R75.reuse, 0x1, R71, P4 ;  /* 0x000000014b577824 */ /* 0x040fe200020e0647 */
[----:B------:R-:W-:Y:S02]  /*15180*/  IADD3 R58, P4, PT, R74, R70, RZ ;  /* 0x000000464a3a7210 */ /* 0x000fe40007f9e0ff */
[----:B------:R-:W-:Y:S01]  /*15190*/  SHF.R.S32.HI R32, RZ, 0x1f, R73 ;  /* 0x0000001fff207819 */ /* 0x000fe20000011449 */
[----:B------:R-:W-:Y:S01]  /*151a0*/  IMAD.X R85, R75, 0x1, R3, P0 ;  /* 0x000000014b557824 */ /* 0x000fe200000e0603 */
        /* <DEDUP_REMOVED lines=12> */
[----:B------:R-:W-:-:S03]  /*15270*/  IADD3 R44, P4, PT, R74, R2, RZ ;  /* 0x000000024a2c7210 */ /* 0x000fc60007f9e0ff */
[C---:B------:R-:W-:Y:S01]  /*15280*/  IMAD.X R49, R75.reuse, 0x1, R72, P0 ;  /* 0x000000014b317824 */ /* 0x040fe200000e0648 */
[C---:B------:R-:W-:Y:S01]  /*15290*/  IADD3 R42, P0, PT, R74.reuse, R68, RZ ;  /* 0x000000444a2a7210 */ /* 0x040fe20007f1e0ff */
[----:B------:R-:W-:Y:S01]  /*152a0*/  IMAD.X R45, R75, 0x1, R71, P4 ;  /* 0x000000014b2d7824 */ /* 0x000fe200020e0647 */
[----:B------:R-:W-:-:S03]  /*152b0*/  IADD3 R38, P4, PT, R74, R70, RZ ;  /* 0x000000464a267210 */ /* 0x000fc60007f9e0ff */
[C---:B------:R-:W-:Y:S02]  /*152c0*/  IMAD.X R43, R75.reuse, 0x1, R3, P0 ;  /* 0x000000014b2b7824 */ /* 0x040fe400000e0603 */
[----:B------:R-:W-:Y:S01]  /*152d0*/  IMAD.X R39, R75, 0x1, R69, P4 ;  /* 0x000000014b277824 */ /* 0x000fe200020e0645 */
[----:B------:R-:W-:-:S05]  /*152e0*/  PRMT R75, R41, 0x9910, RZ ;  /* 0x00009910294b7816 */ /* 0x000fca00000000ff */
[----:B------:R-:W-:Y:S02]  /*152f0*/  IMAD.MOV.U32 R41, RZ, RZ, R75 ;  /* 0x000000ffff297224 */ /* 0x000fe400078e004b */
[----:B------:R-:W-:-:S03]  /*15300*/  IMAD.MOV.U32 R60, RZ, RZ, R36 ;  /* 0x000000ffff3c7224 */ /* 0x000fc600078e0024 */
[----:B------:R-:W-:Y:S02]  /*15310*/  SHF.R.S32.HI R62, RZ, 0x8, R41 ;  /* 0x00000008ff3e7819 */ /* 0x000fe40000011429 */
[----:B------:R-:W3:Y:S04]  /*15320*/  LDL.LU R41, [R1+0x610] ;  /* 0x0006100001297983 */ /* 0x000ee80000300800 */
[----:B------:R-:W3:Y:S01]  /*15330*/  LDL.LU R36, [R1+0x614] ;  /* 0x0006140001247983 */ /* 0x000ee20000300800 */
[----:B------:R-:W-:Y:S01]  /*15340*/  VIADD R73, R74, UR30 ;  /* 0x0000001e4a497c36 */ /* 0x000fe20008000000 */
[----:B------:R-:W-:-:S04]  /*15350*/  ISETP.LT.AND P4, PT, R35, UR20, !P6 ;  /* 0x0000001423007c0c */ /* 0x000fc8000f781270 */
[----:B------:R-:W-:Y:S02]  /*15360*/  SHF.R.S32.HI R40, RZ, 0x1f, R73 ;  /* 0x0000001fff287819 */ /* 0x000fe40000011449 */
[----:B------:R-:W-:Y:S02]  /*15370*/  IADD3 R32, P0, PT, R73, R0, RZ ;  /* 0x0000000049207210 */ /* 0x000fe40007f1e0ff */
[----:B------:R-:W-:-:S03]  /*15380*/  ISETP.LT.AND P6, PT, R37, UR24, !P6 ;  /* 0x0000001825007c0c */ /* 0x000fc6000f7c1270 */
[----:B------:R-:W-:Y:S01]  /*15390*/  IMAD.X R33, R40, 0x1, R72, P0 ;  /* 0x0000000128217824 */ /* 0x000fe200000e0648 */
[----:B------:R-:W-:Y:S02]  /*153a0*/  IADD3 R74, P0, PT, R73, R2, RZ ;  /* 0x00000002494a7210 */ /* 0x000fe40007f1e0ff */
[----:B------:R-:W-:-:S03]  /*153b0*/  SHF.R.S32.HI R60, RZ, 0x8, R60 ;  /* 0x00000008ff3c7819 */ /* 0x000fc6000001143c */
[----:B------:R-:W-:Y:S01]  /*153c0*/  IMAD.X R75, R40, 0x1, R71, P0 ;  /* 0x00000001284b7824 */ /* 0x000fe200000e0647 */
[----:B------:R-:W-:Y:S01]  /*153d0*/  ISETP.LT.AND P0, PT, R67, UR14, !P3 ;  /* 0x0000000e43007c0c */ /* 0x000fe2000df01270 */
[----:B------:R0:W-:Y:S01]  /*153e0*/  @P4 STG.E.U8 desc[UR22][R82.64], R62 ;  /* 0x0000003e52004986 */ /* 0x0001e2000c101116 */
[----:B------:R-:W-:Y:S01]  /*153f0*/  ISETP.LT.AND P4, PT, R34, UR16, !P3 ;  /* 0x0000001022007c0c */ /* 0x000fe2000df81270 */
[----:B------:R-:W1:Y:S02]  /*15400*/  LDCU UR14, c[0x0][0x398] ;  /* 0x00007300ff0e77ac */ /* 0x000e640008000800 */
[----:B------:R-:W-:Y:S01]  /*15410*/  @P6 STG.E.U8 desc[UR22][R80.64], R60 ;  /* 0x0000003c50006986 */ /* 0x000fe2000c101116 */
[----:B------:R-:W-:Y:S01]  /*15420*/  ISETP.LT.AND P6, PT, R35, UR18, !P3 ;  /* 0x0000001223007c0c */ /* 0x000fe2000dfc1270 */
[----:B------:R-:W1:Y:S01]  /*15430*/  LDCU UR16, c[0x0][0x398] ;  /* 0x00007300ff1077ac */ /* 0x000e620008000800 */
[----:B------:R-:W-:Y:S02]  /*15440*/  ISETP.LT.AND P3, PT, R37, UR26, !P3 ;  /* 0x0000001a25007c0c */ /* 0x000fe4000df61270 */
[----:B----4-:R-:W-:Y:S01]  /*15450*/  F2FP.SATFINITE.E4M3.F32.PACK_AB_MERGE_C R46, R46, R63, RZ ;  /* 0x0000003f2e2e723e */ /* 0x010fe200048070ff */
[----:B------:R-:W4:Y:S01]  /*15460*/  LDCU UR18, c[0x0][0x398] ;  /* 0x00007300ff1277ac */ /* 0x000f220008000800 */
[----:B0-----:R-:W-:-:S03]  /*15470*/  F2FP.SATFINITE.E4M3.F32.PACK_AB_MERGE_C R82, R54, R61, RZ ;  /* 0x0000003d3652723e */ /* 0x001fc600048070ff */
[----:B------:R0:W-:Y:S04]  /*15480*/  @P0 STG.E.U8 desc[UR22][R78.64], R46 ;  /* 0x0000002e4e000986 */ /* 0x0001e8000c101116 */
[----:B------:R1:W-:Y:S01]  /*15490*/  @P4 STG.E.U8 desc[UR22][R76.64], R82 ;  /* 0x000000524c004986 */ /* 0x0003e2000c101116 */
[----:B0-----:R-:W-:Y:S02]  /*154a0*/  F2FP.SATFINITE.E4M3.F32.PACK_AB_MERGE_C R79, R52, R55, RZ ;  /* 0x00000037344f723e */ /* 0x001fe400048070ff */
[----:B------:R-:W-:Y:S01]  /*154b0*/  F2FP.SATFINITE.E4M3.F32.PACK_AB_MERGE_C R78, R47, R53, RZ ;  /* 0x000000352f4e723e */ /* 0x000fe200048070ff */
[----:B------:R-:W4:Y:S01]  /*154c0*/  LDL.LU R55, [R1+0x410] ;  /* 0x0004100001377983 */ /* 0x000f220000300800 */
[----:B-1----:R-:W-:-:S03]  /*154d0*/  PRMT R77, R46, 0x9910, RZ ;  /* 0x000099102e4d7816 */ /* 0x002fc600000000ff */
[----:B------:R-:W-:Y:S04]  /*154e0*/  @P6 STG.E.U8 desc[UR22][R92.64], R79 ;  /* 0x0000004f5c006986 */ /* 0x000fe8000c101116 */
[----:B------:R-:W4:Y:S04]  /*154f0*/  LDL.LU R52, [R1+0x414] ;  /* 0x0004140001347983 */ /* 0x000f280000300800 */
[----:B------:R3:W-:Y:S04]  /*15500*/  @P3 STG.E.U8 desc[UR22][R90.64], R78 ;  /* 0x0000004e5a003986 */ /* 0x0007e8000c101116 */
[----:B------:R-:W4:Y:S04]  /*15510*/  LDL.LU R53, [R1+0x210] ;  /* 0x0002100001357983 */ /* 0x000f280000300800 */
[----:B------:R-:W4:Y:S01]  /*15520*/  LDL.LU R46, [R1+0x214] ;  /* 0x00021400012e7983 */ /* 0x000f220000300800 */
[----:B---3--:R-:W-:-:S03]  /*15530*/  F2FP.SATFINITE.E4M3.F32.PACK_AB_MERGE_C R90, R36, R41, RZ ;  /* 0x00000029245a723e */ /* 0x008fc600048070ff */
[----:B------:R-:W3:Y:S04]  /*15540*/  LDL.LU R41, [R1+0x10] ;  /* 0x0000100001297983 */ /* 0x000ee80000300800 */
[----:B------:R-:W3:Y:S01]  /*15550*/  LDL.LU R36, [R1+0x14] ;  /* 0x0000140001247983 */ /* 0x000ee20000300800 */
[----:B------:R-:W-:Y:S01]  /*15560*/  ISETP.GE.AND P5, PT, R64, UR4, PT ;  /* 0x0000000440007c0c */ /* 0x000fe2000bfa6270 */
[----:B------:R-:W0:Y:S01]  /*15570*/  LDCU UR4, c[0x0][0x39c] ;  /* 0x00007380ff0477ac */ /* 0x000e220008000800 */
[C---:B------:R-:W-:Y:S02]  /*15580*/  VIADD R80, R66.reuse, 0x6 ;  /* 0x0000000642507836 */ /* 0x040fe40000000000 */
[----:B------:R-:W-:Y:S01]  /*15590*/  VIADD R76, R66, 0x7 ;  /* 0x00000007424c7836 */ /* 0x000fe20000000000 */
[----:B------:R-:W-:Y:S01]  /*155a0*/  PRMT R82, R82, 0x9910, RZ ;  /* 0x0000991052527816 */ /* 0x000fe200000000ff */
[----:B------:R-:W3:Y:S01]  /*155b0*/  LDL.LU R47, [R1+0x618] ;  /* 0x00061800012f7983 */ /* 0x000ee20000300800 */
[----:B--2---:R-:W-:Y:S01]  /*155c0*/  ISETP.GE.AND P0, PT, R80, UR6, PT ;  /* 0x0000000650007c0c */ /* 0x004fe2000bf06270 */
[----:B------:R-:W1:Y:S01]  /*155d0*/  LDCU UR6, c[0x0][0x398] ;  /* 0x00007300ff0677ac */ /* 0x000e620008000800 */
[----:B------:R-:W-:-:S05]  /*155e0*/  IADD3 R80, P4, PT, R73, R68, RZ ;  /* 0x0000004449507210 */ /* 0x000fca0007f9e0ff */
[----:B------:R-:W-:Y:S01]  /*155f0*/  IMAD.X R81, R40, 0x1, R3, P4 ;  /* 0x0000000128517824 */ /* 0x000fe200020e0603 */
[----:B------:R-:W-:Y:S02]  /*15600*/  ISETP.LT.AND P4, PT, R67, UR28, !P1 ;  /* 0x0000001c43007c0c */ /* 0x000fe4000cf81270 */
[----:B0-----:R-:W-:Y:S01]  /*15610*/  ISETP.GE.AND P6, PT, R76, UR4, PT ;  /* 0x000000044c007c0c */ /* 0x001fe2000bfc6270 */
[----:B------:R-:W-:Y:S01]  /*15620*/  IMAD.MOV.U32 R76, RZ, RZ, R77 ;  /* 0x000000ffff4c7224 */ /* 0x000fe200078e004d */
[----:B------:R-:W-:Y:S01]  /*15630*/  ISETP.LT.AND P3, PT, R34, UR32, !P1 ;  /* 0x0000002022007c0c */ /* 0x000fe2000cf61270 */
[----:B------:R-:W0:Y:S03]  /*15640*/  LDCU UR4, c[0x0][0x39c] ;  /* 0x00007380ff0477ac */ /* 0x000e260008000800 */
[----:B------:R-:W-:-:S05]  /*15650*/  SHF.R.S32.HI R76, RZ, 0x8, R76 ;  /* 0x00000008ff4c7819 */ /* 0x000fca000001144c */
[----:B------:R2:W-:Y:S01]  /*15660*/  @P4 STG.E.U8 desc[UR22][R88.64], R76 ;  /* 0x0000004c58004986 */ /* 0x0005e2000c101116 */
[----:B------:R-:W-:Y:S02]  /*15670*/  ISETP.LT.AND P4, PT, R35, UR34, !P1 ;  /* 0x0000002223007c0c */ /* 0x000fe4000cf81270 */
[----:B------:R-:W-:Y:S01]  /*15680*/  PRMT R77, R79, 0x9910, RZ ;  /* 0x000099104f4d7816 */ /* 0x000fe200000000ff */
[----:B--2---:R-:W-:-:S05]  /*15690*/  IMAD.MOV.U32 R76, RZ, RZ, R82 ;  /* 0x000000ffff4c7224 */ /* 0x004fca00078e0052 */
[----:B------:R-:W-:Y:S02]  /*156a0*/  SHF.R.S32.HI R76, RZ, 0x8, R76 ;  /* 0x00000008ff4c7819 */ /* 0x000fe4000001144c */
[----:B------:R-:W-:-:S03]  /*156b0*/  PRMT R78, R78, 0x9910, RZ ;  /* 0x000099104e4e7816 */ /* 0x000fc600000000ff */
[----:B------:R2:W-:Y:S01]  /*156c0*/  @P3 STG.E.U8 desc[UR22][R86.64], R76 ;  /* 0x0000004c56003986 */ /* 0x0005e2000c101116 */
[----:B------:R-:W-:Y:S01]  /*156d0*/  ISETP.LT.AND P3, PT, R67, UR9, !P2 ;  /* 0x0000000943007c0c */ /* 0x000fe2000d761270 */
[----:B------:R-:W0:Y:S01]  /*156e0*/  LDCU UR9, c[0x0][0x398] ;  /* 0x00007300ff0977ac */ /* 0x000e220008000800 */
[----:B-1----:R-:W-:Y:S01]  /*156f0*/  ISETP.LT.AND P1, PT, R37, UR6, !P1 ;  /* 0x0000000625007c0c */ /* 0x002fe2000cf21270 */
[----:B------:R-:W1:Y:S01]  /*15700*/  LDCU UR6, c[0x0][0x39c] ;  /* 0x00007380ff0677ac */ /* 0x000e620008000800 */
[----:B--2---:R-:W-:Y:S01]  /*15710*/  SHF.R.S32.HI R76, RZ, 0x8, R77 ;  /* 0x00000008ff4c7819 */ /* 0x004fe2000001144d */
[----:B------:R-:W-:-:S04]  /*15720*/  IMAD.MOV.U32 R77, RZ, RZ, R78 ;  /* 0x000000ffff4d7224 */ /* 0x000fc800078e004e */
[----:B------:R2:W-:Y:S01]  /*15730*/  @P4 STG.E.U8 desc[UR22][R84.64], R76 ;  /* 0x0000004c54004986 */ /* 0x0005e2000c101116 */
[C---:B------:R-:W-:Y:S01]  /*15740*/  IADD3 R78, P4, PT, R73.reuse, R70, RZ ;  /* 0x00000046494e7210 */ /* 0x040fe20007f9e0ff */
[----:B------:R-:W-:Y:S01]  /*15750*/  VIADD R73, R73, UR30 ;  /* 0x0000001e49497c36 */ /* 0x000fe20008000000 */
[----:B------:R-:W-:-:S03]  /*15760*/  SHF.R.S32.HI R77, RZ, 0x8, R77 ;  /* 0x00000008ff4d7819 */ /* 0x000fc6000001144d */
[----:B------:R-:W-:Y:S02]  /*15770*/  IMAD.X R79, R40, 0x1, R69, P4 ;  /* 0x00000001284f7824 */ /* 0x000fe400020e0645 */
[----:B------:R0:W-:Y:S01]  /*15780*/  @P1 STG.E.U8 desc[UR22][R58.64], R77 ;  /* 0x0000004d3a001986 */ /* 0x0001e2000c101116 */
[----:B--2---:R-:W-:-:S03]  /*15790*/  SHF.R.S32.HI R84, RZ, 0x1f, R73 ;  /* 0x0000001fff547819 */ /* 0x004fc60000011449 */
[----:B------:R-:W2:Y:S01]  /*157a0*/  LDL.LU R40, [R1+0x61c] ;  /* 0x00061c0001287983 */ /* 0x000ea20000300800 */
[----:B------:R-:W-:Y:S02]  /*157b0*/  IADD3 R76, P4, PT, R73, R0, RZ ;  /* 0x00000000494c7210 */ /* 0x000fe40007f9e0ff */
[----:B------:R-:W-:Y:S02]  /*157c0*/  ISETP.LT.AND P1, PT, R34, UR10, !P2 ;  /* 0x0000000a22007c0c */ /* 0x000fe4000d721270 */
[----:B----4-:R-:W-:Y:S02]  /*157d0*/  F2FP.SATFINITE.E4M3.F32.PACK_AB_MERGE_C R86, R52, R55, RZ ;  /* 0x000000373456723e */ /* 0x010fe400048070ff */
[----:B------:R-:W-:Y:S01]  /*157e0*/  F2FP.SATFINITE.E4M3.F32.PACK_AB_MERGE_C R83, R46, R53, RZ ;  /* 0x000000352e53723e */ /* 0x000fe200048070ff */
[----:B0-----:R-:W-:Y:S01]  /*157f0*/  IMAD.X R77, R84, 0x1, R72, P4 ;  /* 0x00000001544d7824 */ /* 0x001fe200020e0648 */
[----:B------:R-:W-:Y:S01]  /*15800*/  ISETP.LT.AND P4, PT, R35, UR9, !P2 ;  /* 0x0000000923007c0c */ /* 0x000fe2000d781270 */
[----:B------:R0:W-:Y:S01]  /*15810*/  @P3 STG.E.U8 desc[UR22][R56.64], R90 ;  /* 0x0000005a38003986 */ /* 0x0001e2000c101116 */
[----:B------:R-:W-:Y:S01]  /*15820*/  ISETP.LT.AND P2, PT, R37, UR12, !P2 ;  /* 0x0000000c25007c0c */ /* 0x000fe2000d741270 */
[----:B------:R-:W-:Y:S01]  /*15830*/  VIADD R82, R66, 0x8 ;  /* 0x0000000842527836 */ /* 0x000fe20000000000 */
[----:B---3--:R-:W-:-:S03]  /*15840*/  F2FP.SATFINITE.E4M3.F32.PACK_AB_MERGE_C R85, R36, R41, RZ ;  /* 0x000000292455723e */ /* 0x008fc600048070ff */
[----:B------:R-:W-:Y:S01]  /*15850*/  @P1 STG.E.U8 desc[UR22][R50.64], R86 ;  /* 0x0000005632001986 */ /* 0x000fe2000c101116 */
[----:B0-----:R-:W-:Y:S01]  /*15860*/  PRMT R90, R90, 0x9910, RZ ;  /* 0x000099105a5a7816 */ /* 0x001fe200000000ff */
[----:B------:R-:W0:Y:S02]  /*15870*/  LDCU UR10, c[0x0][0x398] ;  /* 0x00007300ff0a77ac */ /* 0x000e240008000800 */
[----:B------:R-:W3:Y:S01]  /*15880*/  LDL.LU R41, [R1+0x418] ;  /* 0x0004180001297983 */ /* 0x000ee20000300800 */
[----:B------:R-:W-:Y:S01]  /*15890*/  PRMT R87, R83, 0x9910, RZ ;  /* 0x0000991053577816 */ /* 0x000fe200000000ff */
[----:B------:R-:W4:Y:S02]  /*158a0*/  LDCU UR9, c[0x0][0x398] ;  /* 0x00007300ff0977ac */ /* 0x000f240008000800 */
[----:B------:R0:W-:Y:S01]  /*158b0*/  @P4 STG.E.U8 desc[UR22][R30.64], R83 ;  /* 0x000000531e004986 */ /* 0x0001e2000c101116 */
[----:B------:R-:W1:Y:S03]  /*158c0*/  LDCU UR12, c[0x0][0x398] ;  /* 0x00007300ff0c77ac */ /* 0x000e660008000800 */
[----:B------:R-:W3:Y:S04]  /*158d0*/  LDL.LU R36, [R1+0x41c] ;  /* 0x00041c0001247983 */ /* 0x000ee80000300800 */
[----:B------:R1:W-:Y:S04]  /*158e0*/  @P2 STG.E.U8 desc[UR22][R28.64], R85 ;  /* 0x000000551c002986 */ /* 0x0003e8000c101116 */
[----:B0-----:R-:W2:Y:S04]  /*158f0*/  LDL.LU R30, [R1+0x218] ;  /* 0x00021800011e7983 */ /* 0x001ea80000300800 */
[----:B------:R-:W2:Y:S04]  /*15900*/  LDL.LU R31, [R1+0x21c] ;  /* 0x00021c00011f7983 */ /* 0x000ea80000300800 */
[----:B-1----:R-:W2:Y:S04]  /*15910*/  LDL.LU R28, [R1+0x18] ;  /* 0x00001800011c7983 */ /* 0x002ea80000300800 */
[----:B------:R-:W2:Y:S01]  /*15920*/  LDL.LU R29, [R1+0x1c] ;  /* 0x00001c00011d7983 */ /* 0x000ea20000300800 */
[----:B------:R-:W-:Y:S01]  /*15930*/  ISETP.GE.AND P3, PT, R82, UR4, PT ;  /* 0x0000000452007c0c */ /* 0x000fe2000bf66270 */
[----:B------:R-:W-:Y:S01]  /*15940*/  VIADD R82, R66, 0x9 ;  /* 0x0000000942527836 */ /* 0x000fe20000000000 */
[----:B------:R-:W-:Y:S01]  /*15950*/  ISETP.LT.AND P1, PT, R67, UR14, !P5 ;  /* 0x0000000e43007c0c */ /* 0x000fe2000ef21270 */
[----:B------:R-:W0:Y:S03]  /*15960*/  LDCU UR4, c[0x0][0x39c] ;  /* 0x00007380ff0477ac */ /* 0x000e260008000800 */
[----:B------:R-:W-:Y:S01]  /*15970*/  ISETP.GE.AND P4, PT, R82, UR6, PT ;  /* 0x0000000652007c0c */ /* 0x000fe2000bf86270 */
[----:B------:R-:W-:Y:S01]  /*15980*/  IMAD.MOV.U32 R82, RZ, RZ, R90 ;  /* 0x000000ffff527224 */ /* 0x000fe200078e005a */
[----:B------:R-:W-:Y:S01]  /*15990*/  PRMT R86, R86, 0x9910, RZ ;  /* 0x0000991056567816 */ /* 0x000fe200000000ff */
[----:B------:R-:W1:Y:S03]  /*159a0*/  LDCU UR6, c[0x0][0x398] ;  /* 0x00007300ff0677ac */ /* 0x000e660008000800 */
[----:B------:R-:W-:Y:S01]  /*159b0*/  SHF.R.S32.HI R82, RZ, 0x8, R82 ;  /* 0x00000008ff527819 */ /* 0x000fe20000011452 */
[----:B------:R-:W0:Y:S04]  /*159c0*/  LDCU UR14, c[0x0][0x398] ;  /* 0x00007300ff0e77ac */ /* 0x000e280008000800 */
[----:B------:R1:W-:Y:S02]  /*159d0*/  @P1 STG.E.U8 desc[UR22][R48.64], R82 ;  /* 0x0000005230001986 */ /* 0x0003e4000c101116 */
[----:B-1----:R-:W-:-:S05]  /*159e0*/  IMAD.MOV.U32 R82, RZ, RZ, R86 ;  /* 0x000000ffff527224 */ /* 0x002fca00078e0056 */
[----:B------:R-:W-:Y:S01]  /*159f0*/  SHF.R.S32.HI R83, RZ, 0x8, R82 ;  /* 0x00000008ff537819 */ /* 0x000fe20000011452 */
[----:B------:R-:W-:Y:S01]  /*15a00*/  IMAD.MOV.U32 R82, RZ, RZ, R87 ;  /* 0x000000ffff527224 */ /* 0x000fe200078e0057 */
[----:B------:R-:W-:Y:S01]  /*15a10*/  ISETP.LT.AND P2, PT, R34, UR10, !P5 ;  /* 0x0000000a22007c0c */ /* 0x000fe2000ef41270 */
[----:B------:R-:W1:Y:S01]  /*15a20*/  LDCU UR10, c[0x0][0x398] ;  /* 0x00007300ff0a77ac */ /* 0x000e620008000800 */
[----:B----4-:R-:W-:Y:S01]  /*15a30*/  ISETP.LT.AND P1, PT, R35, UR9, !P5 ;  /* 0x0000000923007c0c */ /* 0x010fe2000ef21270 */
[----:B------:R-:W4:Y:S01]  /*15a40*/  LDCU UR9, c[0x0][0x398] ;  /* 0x00007300ff0977ac */ /* 0x000f220008000800 */
[----:B------:R-:W-:Y:S02]  /*15a50*/  PRMT R85, R85, 0x9910, RZ ;  /* 0x0000991055557816 */ /* 0x000fe400000000ff */
[----:B------:R-:W-:Y:S01]  /*15a60*/  ISETP.LT.AND P5, PT, R37, UR12, !P5 ;  /* 0x0000000c25007c0c */ /* 0x000fe2000efa1270 */
[----:B------:R-:W0:Y:S01]  /*15a70*/  LDCU UR12, c[0x0][0x398] ;  /* 0x00007300ff0c77ac */ /* 0x000e220008000800 */
[----:B------:R-:W-:-:S05]  /*15a80*/  SHF.R.S32.HI R82, RZ, 0x8, R82 ;  /* 0x00000008ff527819 */ /* 0x000fca0000011452 */
[----:B------:R0:W-:Y:S01]  /*15a90*/  @P2 STG.E.U8 desc[UR22][R44.64], R83 ;  /* 0x000000532c002986 */ /* 0x0001e2000c101116 */
[----:B------:R-:W-:Y:S01]  /*15aa0*/  ISETP.LT.AND P2, PT, R67, UR6, !P0 ;  /* 0x0000000643007c0c */ /* 0x000fe2000c741270 */
[----:B------:R-:W1:Y:S02]  /*15ab0*/  LDCU UR6, c[0x0][0x398] ;  /* 0x00007300ff0677ac */ /* 0x000e640008000800 */
[----:B------:R1:W-:Y:S01]  /*15ac0*/  @P1 STG.E.U8 desc[UR22][R42.64], R82 ;  /* 0x000000522a001986 */ /* 0x0003e2000c101116 */
[----:B0-----:R-:W-:Y:S01]  /*15ad0*/  IMAD.MOV.U32 R83, RZ, RZ, R85 ;  /* 0x000000ffff537224 */ /* 0x001fe200078e0055 */
[----:B--2---:R-:W-:Y:S02]  /*15ae0*/  F2FP.SATFINITE.E4M3.F32.PACK_AB_MERGE_C R87, R29, R28, RZ ;  /* 0x0000001c1d57723e */ /* 0x004fe400048070ff */
[----:B------:R-:W2:Y:S04]  /*15af0*/  LDL.LU R28, [R1+0x620] ;  /* 0x00062000011c7983 */ /* 0x000ea80000300800 */
[----:B------:R-:W2:Y:S01]  /*15b00*/  LDL.LU R29, [R1+0x624] ;  /* 0x00062400011d7983 */ /* 0x000ea20000300800 */
[----:B-1----:R-:W-:-:S02]  /*15b10*/  SHF.R.S32.HI R82, RZ, 0x8, R83 ;  /* 0x00000008ff527819 */ /* 0x002fc40000011453 */
[----:B------:R-:W-:Y:S01]  /*15b20*/  ISETP.LT.AND P1, PT, R34, UR10, !P0 ;  /* 0x0000000a22007c0c */ /* 0x000fe2000c721270 */
[----:B------:R-:W0:Y:S02]  /*15b30*/  LDCU UR10, c[0x0][0x398] ;  /* 0x00007300ff0a77ac */ /* 0x000e240008000800 */
[----:B------:R1:W-:Y:S01]  /*15b40*/  @P5 STG.E.U8 desc[UR22][R38.64], R82 ;  /* 0x0000005226005986 */ /* 0x0003e2000c101116 */
[----:B----4-:R-:W-:Y:S01]  /*15b50*/  ISETP.LT.AND P5, PT, R35, UR9, !P0 ;  /* 0x0000000923007c0c */ /* 0x010fe2000c7a1270 */
[----:B------:R-:W4:Y:S01]  /*15b60*/  LDCU UR9, c[0x0][0x398] ;  /* 0x00007300ff0977ac */ /* 0x000f220008000800 */
[----:B------:R-:W-:Y:S02]  /*15b70*/  F2FP.SATFINITE.E4M3.F32.PACK_AB_MERGE_C R86, R40, R47, RZ ;  /* 0x0000002f2856723e */ /* 0x000fe400048070ff */
[----:B---3--:R-:W-:-:S03]  /*15b80*/  F2FP.SATFINITE.E4M3.F32.PACK_AB_MERGE_C R83, R36, R41, RZ ;  /* 0x000000292453723e */ /* 0x008fc600048070ff */
[----:B------:R3:W-:Y:S01]  /*15b90*/  @P2 STG.E.U8 desc[UR22][R32.64], R86 ;  /* 0x0000005620002986 */ /* 0x0007e2000c101116 */
[----:B------:R-:W-:-:S03]  /*15ba0*/  F2FP.SATFINITE.E4M3.F32.PACK_AB_MERGE_C R85, R31, R30, RZ ;  /* 0x0000001e1f55723e */ /* 0x000fc600048070ff */
[----:B------:R0:W-:Y:S01]  /*15bb0*/  @P1 STG.E.U8 desc[UR22][R74.64], R83 ;  /* 0x000000534a001986 */ /* 0x0001e2000c101116 */
[----:B------:R-:W-:Y:S01]  /*15bc0*/  ISETP.LT.AND P0, PT, R37, UR6, !P0 ;  /* 0x0000000625007c0c */ /* 0x000fe2000c701270 */
[----:B-1----:R-:W-:Y:S01]  /*15bd0*/  VIADD R82, R66, 0xa ;  /* 0x0000000a42527836 */ /* 0x002fe20000000000 */
[----:B------:R-:W-:Y:S01]  /*15be0*/  PRMT R88, R85, 0x9910, RZ ;  /* 0x0000991055587816 */ /* 0x000fe200000000ff */
[----:B------:R1:W-:Y:S01]  /*15bf0*/  @P5 STG.E.U8 desc[UR22][R80.64], R85 ;  /* 0x0000005550005986 */ /* 0x0003e2000c101116 */
[----:B------:R-:W-:Y:S01]  /*15c00*/  PRMT R89, R87, 0x9910, RZ ;  /* 0x0000991057597816 */ /* 0x000fe200000000ff */
[----:B------:R-:W2:Y:S02]  /*15c10*/  LDCU UR6, c[0x0][0x39c] ;  /* 0x00007380ff0677ac */ /* 0x000ea40008000800 */
[----:B---3--:R-:W3:Y:S01]  /*15c20*/  LDL.LU R32, [R1+0x420] ;  /* 0x0004200001207983 */ /* 0x008ee20000300800 */
[----:B0-----:R-:W-:-:S03]  /*15c30*/  IADD3 R74, P1, PT, R73, R2, RZ ;  /* 0x00000002494a7210 */ /* 0x001fc60007f3e0ff */
[----:B------:R-:W3:Y:S01]  /*15c40*/  LDL.LU R33, [R1+0x424] ;  /* 0x0004240001217983 */ /* 0x000ee20000300800 */
[----:B----4-:R-:W-:Y:S01]  /*15c50*/  ISETP.LT.AND P5, PT, R34, UR9, !P6 ;  /* 0x0000000922007c0c */ /* 0x010fe2000f7a1270 */
[----:B------:R-:W0:Y:S01]  /*15c60*/  LDCU UR9, c[0x0][0x398] ;  /* 0x00007300ff0977ac */ /* 0x000e220008000800 */
[----:B------:R-:W-:Y:S01]  /*15c70*/  IMAD.X R75, R84, 0x1, R71, P1 ;  /* 0x00000001544b7824 */ /* 0x000fe200008e0647 */
[----:B------:R-:W-:Y:S02]  /*15c80*/  ISETP.LT.AND P1, PT, R67, UR10, !P6 ;  /* 0x0000000a43007c0c */ /* 0x000fe4000f721270 */
[----:B-1----:R-:W-:Y:S02]  /*15c90*/  PRMT R80, R86, 0x9910, RZ ;  /* 0x0000991056507816 */ /* 0x002fe400000000ff */
[----:B------:R-:W-:Y:S01]  /*15ca0*/  PRMT R81, R83, 0x9910, RZ ;  /* 0x0000991053517816 */ /* 0x000fe200000000ff */
[----:B------:R1:W-:Y:S01]  /*15cb0*/  @P0 STG.E.U8 desc[UR22][R78.64], R87 ;  /* 0x000000574e000986 */ /* 0x0003e2000c101116 */
[----:B------:R-:W-:Y:S01]  /*15cc0*/  SHF.R.S32.HI R80, RZ, 0x8, R80 ;  /* 0x00000008ff507819 */ /* 0x000fe20000011450 */
[----:B------:R-:W4:Y:S01]  /*15cd0*/  LDCU UR10, c[0x0][0x398] ;  /* 0x00007300ff0a77ac */ /* 0x000f220008000800 */
[----:B------:R-:W-:Y:S01]  /*15ce0*/  ISETP.GE.AND P2, PT, R82, UR4, PT ;  /* 0x0000000452007c0c */ /* 0x000fe2000bf46270 */
[----:B------:R-:W3:Y:S01]  /*15cf0*/  LDL.LU R30, [R1+0x220] ;  /* 0x00022000011e7983 */ /* 0x000ee20000300800 */
[----:B------:R-:W-:Y:S01]  /*15d00*/  IADD3 R82, P0, PT, R73, R68, RZ ;  /* 0x0000004449527210 */ /* 0x000fe20007f1e0ff */
[----:B------:R-:W0:Y:S02]  /*15d10*/  LDCU UR4, c[0x0][0x39c] ;  /* 0x00007380ff0477ac */ /* 0x000e240008000800 */
[----:B------:R-:W-:Y:S01]  /*15d20*/  @P1 STG.E.U8 desc[UR22][R76.64], R80 ;  /* 0x000000504c001986 */ /* 0x000fe2000c101116 */
[----:B-1----:R-:W-:-:S03]  /*15d30*/  SHF.R.S32.HI R78, RZ, 0x8, R81 ;  /* 0x00000008ff4e7819 */ /* 0x002fc60000011451 */
[----:B------:R-:W3:Y:S04]  /*15d40*/  LDL.LU R31, [R1+0x224] ;  /* 0x00022400011f7983 */ /* 0x000ee80000300800 */
[----:B------:R1:W-:Y:S01]  /*15d50*/  @P5 STG.E.U8 desc[UR22][R74.64], R78 ;  /* 0x0000004e4a005986 */ /* 0x0003e2000c101116 */
[----:B------:R-:W-:Y:S02]  /*15d60*/  IMAD.X R83, R84, 0x1, R3, P0 ;  /* 0x0000000154537824 */ /* 0x000fe400000e0603 */
[C---:B-1----:R-:W-:Y:S01]  /*15d70*/  VIADD R74, R73.reuse, UR30 ;  /* 0x0000001e494a7c36 */ /* 0x042fe20008000000 */
[----:B------:R-:W-:-:S04]  /*15d80*/  IADD3 R78, P1, PT, R73, R70, RZ ;  /* 0x00000046494e7210 */ /* 0x000fc80007f3e0ff */
[----:B------:R-:W-:Y:S02]  /*15d90*/  SHF.R.S32.HI R73, RZ, 0x1f, R74 ;  /* 0x0000001fff497819 */ /* 0x000fe4000001144a */
[----:B------:R-:W-:Y:S01]  /*15da0*/  IADD3 R76, P0, PT, R74, R0, RZ ;  /* 0x000000004a4c7210 */ /* 0x000fe20007f1e0ff */
[----:B------:R-:W-:-:S04]  /*15db0*/  IMAD.X R79, R84, 0x1, R69, P1 ;  /* 0x00000001544f7824 */ /* 0x000fc800008e0645 */
[----:B------:R-:W-:Y:S01]  /*15dc0*/  IMAD.X R77, R73, 0x1, R72, P0 ;  /* 0x00000001494d7824 */ /* 0x000fe200000e0648 */
[C---:B------:R-:W-:Y:S02]  /*15dd0*/  IADD3 R84, P0, PT, R74.reuse, R68, RZ ;  /* 0x000000444a547210 */ /* 0x040fe40007f1e0ff */
[----:B------:R-:W-:-:S03]  /*15de0*/  IADD3 R80, P1, PT, R74, R2, RZ ;  /* 0x000000024a507210 */ /* 0x000fc60007f3e0ff */
[C---:B------:R-:W-:Y:S01]  /*15df0*/  IMAD.X R85, R73.reuse, 0x1, R3, P0 ;  /* 0x0000000149557824 */ /* 0x040fe200000e0603 */
[----:B------:R-:W-:Y:S01]  /*15e00*/  IADD3 R86, P0, PT, R74, R70, RZ ;  /* 0x000000464a567210 */ /* 0x000fe20007f1e0ff */
[----:B------:R-:W-:-:S04]  /*15e10*/  IMAD.X R81, R73, 0x1, R71, P1 ;  /* 0x0000000149517824 */ /* 0x000fc800008e0647 */
[----:B------:R-:W-:Y:S02]  /*15e20*/  IMAD.X R87, R73, 0x1, R69, P0 ;  /* 0x0000000149577824 */ /* 0x000fe400000e0645 */
[----:B------:R-:W-:Y:S01]  /*15e30*/  IMAD.MOV.U32 R73, RZ, RZ, R89 ;  /* 0x000000ffff497224 */ /* 0x000fe200078e0059 */
[----:B--2---:R-:W-:Y:S02]  /*15e40*/  F2FP.SATFINITE.E4M3.F32.PACK_AB_MERGE_C R89, R29, R28, RZ ;  /* 0x0000001c1d59723e */ /* 0x004fe400048070ff */
[----:B------:R-:W2:Y:S04]  /*15e50*/  LDL.LU R28, [R1+0x20] ;  /* 0x00002000011c7983 */ /* 0x000ea80000300800 */
[----:B------:R-:W2:Y:S01]  /*15e60*/  LDL.LU R29, [R1+0x24] ;  /* 0x00002400011d7983 */ /* 0x000ea20000300800 */
[----:B----4-:R-:W-:-:S02]  /*15e70*/  ISETP.LT.AND P5, PT, R35, UR10, !P6 ;  /* 0x0000000a23007c0c */ /* 0x010fc4000f7a1270 */
[----:B------:R-:W-:Y:S01]  /*15e80*/  SHF.R.S32.HI R88, RZ, 0x8, R88 ;  /* 0x00000008ff587819 */ /* 0x000fe20000011458 */
[----:B------:R-:W-:Y:S01]  /*15e90*/  VIADD R75, R66, 0xb ;  /* 0x0000000b424b7836 */ /* 0x000fe20000000000 */
[----:B------:R-:W-:Y:S01]  /*15ea0*/  ISETP.LT.AND P1, PT, R67, UR12, !P3 ;  /* 0x0000000c43007c0c */ /* 0x000fe2000df21270 */
[----:B------:R-:W1:Y:S01]  /*15eb0*/  LDCU UR10, c[0x0][0x398] ;  /* 0x00007300ff0a77ac */ /* 0x000e620008000800 */
[----:B0-----:R-:W-:Y:S01]  /*15ec0*/  ISETP.LT.AND P6, PT, R37, UR9, !P6 ;  /* 0x0000000925007c0c */ /* 0x001fe2000f7c1270 */
[----:B------:R-:W0:Y:S06]  /*15ed0*/  LDCU UR9, c[0x0][0x398] ;  /* 0x00007300ff0977ac */ /* 0x000e2c0008000800 */
[----:B------:R2:W-:Y:S01]  /*15ee0*/  @P5 STG.E.U8 desc[UR22][R82.64], R88 ;  /* 0x0000005852005986 */ /* 0x0005e2000c101116 */
[----:B------:R-:W-:Y:S01]  /*15ef0*/  SHF.R.S32.HI R73, RZ, 0x8, R73 ;  /* 0x00000008ff497819 */ /* 0x000fe20000011449 */
[----:B------:R-:W4:Y:S01]  /*15f00*/  LDCU UR12, c[0x0][0x398] ;  /* 0x00007300ff0c77ac */ /* 0x000f220008000800 */
[----:B--2---:R-:W-:-:S02]  /*15f10*/  F2FP.SATFINITE.E4M3.F32.PACK_AB_MERGE_C R88, R29, R28, RZ ;  /* 0x0000001c1d58723e */ /* 0x004fc400048070ff */
[----:B------:R-:W2:Y:S04]  /*15f20*/  LDL.LU R28, [R1+0x628] ;  /* 0x00062800011c7983 */ /* 0x000ea80000300800 */
[----:B------:R-:W2:Y:S01]  /*15f30*/  LDL.LU R29, [R1+0x62c] ;  /* 0x00062c00011d7983 */ /* 0x000ea20000300800 */
[----:B------:R-:W-:Y:S01]  /*15f40*/  ISETP.LT.AND P5, PT, R34, UR14, !P3 ;  /* 0x0000000e22007c0c */ /* 0x000fe2000dfa1270 */
[----:B------:R-:W-:Y:S01]  /*15f50*/  VIADD R74, R74, UR30 ;  /* 0x0000001e4a4a7c36 */ /* 0x000fe20008000000 */
[----:B---3--:R-:W-:Y:S01]  /*15f60*/  F2FP.SATFINITE.E4M3.F32.PACK_AB_MERGE_C R83, R31, R30, RZ ;  /* 0x0000001e1f53723e */ /* 0x008fe200048070ff */
[----:B------:R3:W-:Y:S01]  /*15f70*/  @P6 STG.E.U8 desc[UR22][R78.64], R73 ;  /* 0x000000494e006986 */ /* 0x0007e2000c101116 */
[----:B------:R-:W-:Y:S01]  /*15f80*/  ISETP.LT.AND P6, PT, R35, UR16, !P3 ;  /* 0x0000001023007c0c */ /* 0x000fe2000dfc1270 */
[----:B------:R-:W1:Y:S01]  /*15f90*/  LDCU UR14, c[0x0][0x398] ;  /* 0x00007300ff0e77ac */ /* 0x000e620008000800 */
[----:B0-----:R-:W-:Y:S01]  /*15fa0*/  ISETP.LT.AND P3, PT, R37, UR9, !P3 ;  /* 0x0000000925007c0c */ /* 0x001fe2000df61270 */
[----:B------:R-:W-:Y:S01]  /*15fb0*/  @P1 STG.E.U8 desc[UR22][R76.64], R89 ;  /* 0x000000594c001986 */ /* 0x000fe2000c101116 */
[----:B------:R-:W-:Y:S01]  /*15fc0*/  ISETP.GE.AND P0, PT, R75, UR4, PT ;  /* 0x000000044b007c0c */ /* 0x000fe2000bf06270 */
[----:B------:R-:W0:Y:S01]  /*15fd0*/  LDCU UR9, c[0x0][0x398] ;  /* 0x00007300ff0977ac */ /* 0x000e220008000800 */
[----:B---3--:R-:W-:Y:S01]  /*15fe0*/  VIADD R73, R66, 0xc ;  /* 0x0000000c42497836 */ /* 0x008fe20000000000 */
[----:B------:R-:W-:Y:S01]  /*15ff0*/  SHF.R.S32.HI R75, RZ, 0x1f, R74 ;  /* 0x0000001fff4b7819 */ /* 0x000fe2000001144a */
[----:B------:R-:W3:Y:S03]  /*16000*/  LDCU UR4, c[0x0][0x39c] ;  /* 0x00007380ff0477ac */ /* 0x000ee60008000800 */
[----:B------:R-:W-:Y:S01]  /*16010*/  ISETP.GE.AND P1, PT, R73, UR6, PT ;  /* 0x0000000649007c0c */ /* 0x000fe2000bf26270 */
[----:B------:R-:W0:Y:S01]  /*16020*/  LDCU UR16, c[0x0][0x398] ;  /* 0x00007300ff1077ac */ /* 0x000e220008000800 */
[----:B------:R-:W-:-:S02]  /*16030*/  F2FP.SATFINITE.E4M3.F32.PACK_AB_MERGE_C R73, R33, R32, RZ ;  /* 0x000000202149723e */ /* 0x000fc400048070ff */
[----:B------:R-:W3:Y:S01]  /*16040*/  LDL.LU R32, [R1+0x428] ;  /* 0x0004280001207983 */ /* 0x000ee20000300800 */
[----:B------:R-:W0:Y:S03]  /*16050*/  LDCU UR6, c[0x0][0x39c] ;  /* 0x00007380ff0677ac */ /* 0x000e260008000800 */
[----:B------:R1:W-:Y:S04]  /*16060*/  @P5 STG.E.U8 desc[UR22][R80.64], R73 ;  /* 0x0000004950005986 */ /* 0x0003e8000c101116 */
[----:B------:R-:W-:Y:S04]  /*16070*/  @P6 STG.E.U8 desc[UR22][R84.64], R83 ;  /* 0x0000005354006986 */ /* 0x000fe8000c101116 */
[----:B------:R-:W3:Y:S01]  /*16080*/  LDL.LU R33, [R1+0x42c] ;  /* 0x00042c0001217983 */ /* 0x000ee20000300800 */
[----:B-1----:R-:W-:-:S03]  /*16090*/  PRMT R80, R89, 0x9910, RZ ;  /* 0x0000991059507816 */ /* 0x002fc600000000ff */
[----:B------:R-:W3:Y:S01]  /*160a0*/  LDL.LU R30, [R1+0x228] ;  /* 0x00022800011e7983 */ /* 0x000ee20000300800 */
[----:B------:R-:W-:-:S03]  /*160b0*/  PRMT R89, R88, 0x9910, RZ ;  /* 0x0000991058597816 */ /* 0x000fc600000000ff */
[----:B------:R2:W-:Y:S04]  /*160c0*/  @P3 STG.E.U8 desc[UR22][R86.64], R88 ;  /* 0x0000005856003986 */ /* 0x0005e8000c101116 */
[----:B------:R-:W3:Y:S01]  /*160d0*/  LDL.LU R31, [R1+0x22c] ;  /* 0x00022c00011f7983 */ /* 0x000ee20000300800 */
[C---:B------:R-:W-:Y:S02]  /*160e0*/  IADD3 R78, P5, PT, R74.reuse, R0, RZ ;  /* 0x000000004a4e7210 */ /* 0x040fe40007fbe0ff */
[----:B--2---:R-:W-:Y:S02]  /*160f0*/  F2FP.SATFINITE.E4M3.F32.PACK_AB_MERGE_C R88, R29, R28, RZ ;  /* 0x0000001c1d58723e */ /* 0x004fe400048070ff */
[----:B------:R-:W2:Y:S04]  /*16100*/  LDL.LU R28, [R1+0x28] ;  /* 0x00002800011c7983 */ /* 0x000ea80000300800 */
[----:B------:R-:W2:Y:S01]  /*16110*/  LDL.LU R29, [R1+0x2c] ;  /* 0x00002c00011d7983 */ /* 0x000ea20000300800 */
[----:B------:R-:W-:Y:S01]  /*16120*/  IMAD.X R79, R75, 0x1, R72, P5 ;  /* 0x000000014b4f7824 */ /* 0x000fe200028e0648 */
[----:B------:R-:W-:-:S02]  /*16130*/  IADD3 R76, P5, PT, R74, R2, RZ ;  /* 0x000000024a4c7210 */ /* 0x000fc40007fbe0ff */
[----:B----4-:R-:W-:Y:S01]  /*16140*/  ISETP.LT.AND P6, PT, R34, UR12, !P4 ;  /* 0x0000000c22007c0c */ /* 0x010fe2000e7c1270 */
[----:B------:R-:W1:Y:S02]  /*16150*/  LDCU UR12, c[0x0][0x398] ;  /* 0x00007300ff0c77ac */ /* 0x000e640008000800 */
[----:B------:R-:W-:Y:S01]  /*16160*/  IMAD.X R77, R75, 0x1, R71, P5 ;  /* 0x000000014b4d7824 */ /* 0x000fe200028e0647 */
[----:B------:R-:W-:Y:S01]  /*16170*/  ISETP.LT.AND P5, PT, R67, UR10, !P4 ;  /* 0x0000000a43007c0c */ /* 0x000fe2000e7a1270 */
[----:B------:R-:W4:Y:S01]  /*16180*/  LDCU UR10, c[0x0][0x398] ;  /* 0x00007300ff0a77ac */ /* 0x000f220008000800 */
[----:B------:R-:W-:Y:S02]  /*16190*/  PRMT R73, R73, 0x9910, RZ ;  /* 0x0000991049497816 */ /* 0x000fe400000000ff */
[----:B------:R-:W-:Y:S02]  /*161a0*/  SHF.R.S32.HI R80, RZ, 0x8, R80 ;  /* 0x00000008ff507819 */ /* 0x000fe40000011450 */
[----:B------:R-:W-:-:S07]  /*161b0*/  SHF.R.S32.HI R73, RZ, 0x8, R73 ;  /* 0x00000008ff497819 */ /* 0x000fce0000011449 */
[----:B------:R-:W-:Y:S04]  /*161c0*/  @P5 STG.E.U8 desc[UR22][R78.64], R80 ;  /* 0x000000504e005986 */ /* 0x000fe8000c101116 */
[----:B------:R0:W-:Y:S02]  /*161d0*/  @P6 STG.E.U8 desc[UR22][R76.64], R73 ;  /* 0x000000494c006986 */ /* 0x0001e4000c101116 */
[C---:B0-----:R-:W-:Y:S01]  /*161e0*/  IADD3 R76, P5, PT, R74.reuse, R70, RZ ;  /* 0x000000464a4c7210 */ /* 0x041fe20007fbe0ff */
[----:B------:R-:W-:-:S04]  /*161f0*/  VIADD R73, R74, UR30 ;  /* 0x0000001e4a497c36 */ /* 0x000fc80008000000 */
[----:B------:R-:W-:Y:S01]  /*16200*/  IMAD.X R77, R75, 0x1, R69, P5 ;  /* 0x000000014b4d7824 */ /* 0x000fe200028e0645 */
[----:B------:R-:W-:Y:S02]  /*16210*/  SHF.R.S32.HI R85, RZ, 0x1f, R73 ;  /* 0x0000001fff557819 */ /* 0x000fe40000011449 */
[----:B------:R-:W-:-:S05]  /*16220*/  IADD3 R78, P5, PT, R73, R2, RZ ;  /* 0x00000002494e7210 */ /* 0x000fca0007fbe0ff */
[----:B------:R-:W-:Y:S01]  /*16230*/  IMAD.X R79, R85, 0x1, R71, P5 ;  /* 0x00000001554f7824 */ /* 0x000fe200028e0647 */
[----:B------:R-:W-:Y:S02]  /*16240*/  ISETP.LT.AND P5, PT, R35, UR9, !P4 ;  /* 0x0000000923007c0c */ /* 0x000fe4000e7a1270 */
[----:B------:R-:W-:Y:S01]  /*16250*/  PRMT R87, R83, 0x9910, RZ ;  /* 0x0000991053577816 */ /* 0x000fe200000000ff */
[----:B------:R-:W-:Y:S01]  /*16260*/  VIADD R86, R66, 0xd ;  /* 0x0000000d42567836 */ /* 0x000fe20000000000 */
[----:B------:R-:W-:Y:S01]  /*16270*/  IADD3 R80, P3, PT, R74, R68, RZ ;  /* 0x000000444a507210 */ /* 0x000fe20007f7e0ff */
[----:B------:R-:W0:Y:S01]  /*16280*/  LDCU UR9, c[0x0][0x398] ;  /* 0x00007300ff0977ac */ /* 0x000e220008000800 */
[----:B------:R-:W-:-:S03]  /*16290*/  SHF.R.S32.HI R87, RZ, 0x8, R87 ;  /* 0x00000008ff577819 */ /* 0x000fc60000011457 */
[----:B------:R-:W-:-:S05]  /*162a0*/  IMAD.X R81, R75, 0x1, R3, P3 ;  /* 0x000000014b517824 */ /* 0x000fca00018e0603 */
[----:B------:R2:W-:Y:S01]  /*162b0*/  @P5 STG.E.U8 desc[UR22][R80.64], R87 ;  /* 0x0000005750005986 */ /* 0x0005e2000c101116 */
[----:B------:R-:W-:-:S05]  /*162c0*/  IADD3 R74, P3, PT, R73, R0, RZ ;  /* 0x00000000494a7210 */ /* 0x000fca0007f7e0ff */
[----:B------:R-:W-:Y:S01]  /*162d0*/  IMAD.X R75, R85, 0x1, R72, P3 ;  /* 0x00000001554b7824 */ /* 0x000fe200018e0648 */
[----:B--2---:R-:W-:Y:S02]  /*162e0*/  F2FP.SATFINITE.E4M3.F32.PACK_AB_MERGE_C R87, R29, R28, RZ ;  /* 0x0000001c1d57723e */ /* 0x004fe400048070ff */
[----:B------:R-:W2:Y:S04]  /*162f0*/  LDL.LU R28, [R1+0x630] ;  /* 0x00063000011c7983 */ /* 0x000ea80000300800 */
[----:B------:R-:W2:Y:S01]  /*16300*/  LDL.LU R29, [R1+0x634] ;  /* 0x00063400011d7983 */ /* 0x000ea20000300800 */
[----:B------:R-:W-:Y:S02]  /*16310*/  IADD3 R82, P3, PT, R73, R68, RZ ;  /* 0x0000004449527210 */ /* 0x000fe40007f7e0ff */
[----:B----4-:R-:W-:Y:S01]  /*16320*/  ISETP.LT.AND P4, PT, R37, UR10, !P4 ;  /* 0x0000000a25007c0c */ /* 0x010fe2000e781270 */
[----:B------:R-:W4:Y:S02]  /*16330*/  LDCU UR10, c[0x0][0x398] ;  /* 0x00007300ff0a77ac */ /* 0x000f240008000800 */
[----:B------:R-:W-:Y:S01]  /*16340*/  IMAD.X R83, R85, 0x1, R3, P3 ;  /* 0x0000000155537824 */ /* 0x000fe200018e0603 */
[----:B------:R-:W-:-:S05]  /*16350*/  IADD3 R84, P3, PT, R73, R70, RZ ;  /* 0x0000004649547210 */ /* 0x000fca0007f7e0ff */
[----:B------:R-:W-:Y:S01]  /*16360*/  IMAD.X R85, R85, 0x1, R69, P3 ;  /* 0x0000000155557824 */ /* 0x000fe200018e0645 */
[----:B---3--:R-:W-:Y:S02]  /*16370*/  ISETP.GE.AND P3, PT, R86, UR4, PT ;  /* 0x0000000456007c0c */ /* 0x008fe4000bf66270 */
[----:B-1----:R-:W-:Y:S01]  /*16380*/  ISETP.LT.AND P6, PT, R67, UR12, !P2 ;  /* 0x0000000c43007c0c */ /* 0x002fe2000d7c1270 */
[----:B------:R-:W1:Y:S01]  /*16390*/  LDCU UR12, c[0x0][0x398] ;  /* 0x00007300ff0c77ac */ /* 0x000e620008000800 */
[----:B------:R-:W-:Y:S02]  /*163a0*/  SHF.R.S32.HI R86, RZ, 0x8, R89 ;  /* 0x00000008ff567819 */ /* 0x000fe40000011459 */
[----:B------:R-:W-:Y:S02]  /*163b0*/  ISETP.LT.AND P5, PT, R34, UR14, !P2 ;  /* 0x0000000e22007c0c */ /* 0x000fe4000d7a1270 */
[----:B------:R-:W-:Y:S01]  /*163c0*/  F2FP.SATFINITE.E4M3.F32.PACK_AB_MERGE_C R80, R33, R32, RZ ;  /* 0x000000202150723e */ /* 0x000fe200048070ff */
[----:B------:R3:W-:Y:S01]  /*163d0*/  @P4 STG.E.U8 desc[UR22][R76.64], R86 ;  /* 0x000000564c004986 */ /* 0x0007e2000c101116 */
[----:B------:R-:W-:Y:S01]  /*163e0*/  ISETP.LT.AND P4, PT, R35, UR16, !P2 ;  /* 0x0000001023007c0c */ /* 0x000fe2000d781270 */
[----:B------:R-:W-:Y:S01]  /*163f0*/  VIADD R73, R73, UR30 ;  /* 0x0000001e49497c36 */ /* 0x000fe20008000000 */
[----:B------:R-:W-:Y:S01]  /*16400*/  PRMT R89, R87, 0x9910, RZ ;  /* 0x0000991057597816 */ /* 0x000fe200000000ff */
[----:B------:R-:W2:Y:S01]  /*16410*/  LDL.LU R32, [R1+0x430] ;  /* 0x0004300001207983 */ /* 0x000ea20000300800 */
[----:B------:R-:W0:Y:S03]  /*16420*/  LDCU UR14, c[0x0][0x398] ;  /* 0x00007300ff0e77ac */ /* 0x000e260008000800 */
[----:B------:R1:W-:Y:S01]  /*16430*/  @P6 STG.E.U8 desc[UR22][R74.64], R88 ;  /* 0x000000584a006986 */ /* 0x0003e2000c101116 */
[----:B------:R-:W-:Y:S01]  /*16440*/  PRMT R81, R80, 0x9910, RZ ;  /* 0x0000991050517816 */ /* 0x000fe200000000ff */
[----:B------:R-:W0:Y:S01]  /*16450*/  LDCU UR16, c[0x0][0x398] ;  /* 0x00007300ff1077ac */ /* 0x000e220008000800 */
[----:B---3--:R-:W-:Y:S01]  /*16460*/  F2FP.SATFINITE.E4M3.F32.PACK_AB_MERGE_C R86, R31, R30, RZ ;  /* 0x0000001e1f56723e */ /* 0x008fe200048070ff */
[----:B------:R-:W-:Y:S01]  /*16470*/  VIADD R76, R66, 0xe ;  /* 0x0000000e424c7836 */ /* 0x000fe20000000000 */
[----:B------:R3:W-:Y:S01]  /*16480*/  @P5 STG.E.U8 desc[UR22][R78.64], R80 ;  /* 0x000000504e005986 */ /* 0x0007e2000c101116 */
[----:B------:R-:W2:Y:S03]  /*16490*/  LDCU UR4, c[0x0][0x39c] ;  /* 0x00007380ff0477ac */ /* 0x000ea60008000800 */
[----:B------:R4:W-:Y:S01]  /*164a0*/  @P4 STG.E.U8 desc[UR22][R82.64], R86 ;  /* 0x0000005652004986 */ /* 0x0009e2000c101116 */
[----:B------:R-:W-:Y:S01]  /*164b0*/  ISETP.GE.AND P6, PT, R76, UR6, PT ;  /* 0x000000064c007c0c */ /* 0x000fe2000bfc6270 */
[----:B------:R-:W2:Y:S01]  /*164c0*/  LDCU UR6, c[0x0][0x39c] ;  /* 0x00007380ff0677ac */ /* 0x000ea20008000800 */
[C---:B-1----:R-:W-:Y:S01]  /*164d0*/  IADD3 R74, P4, PT, R73.reuse, R2, RZ ;  /* 0x00000002494a7210 */ /* 0x042fe20007f9e0ff */
[----:B------:R-:W2:Y:S01]  /*164e0*/  LDL.LU R33, [R1+0x434] ;  /* 0x0004340001217983 */ /* 0x000ea20000300800 */
[----:B------:R-:W-:-:S02]  /*164f0*/  IADD3 R76, P5, PT, R73, R0, RZ ;  /* 0x00000000494c7210 */ /* 0x000fc40007fbe0ff */
[----:B---3--:R-:W-:Y:S01]  /*16500*/  SHF.R.S32.HI R79, RZ, 0x1f, R73 ;  /* 0x0000001fff4f7819 */ /* 0x008fe20000011449 */
[----:B------:R-:W3:Y:S01]  /*16510*/  LDL.LU R30, [R1+0x230] ;  /* 0x00023000011e7983 */ /* 0x000ee20000300800 */
[----:B0-----:R-:W-:Y:S01]  /*16520*/  ISETP.LT.AND P2, PT, R37, UR9, !P2 ;  /* 0x0000000925007c0c */ /* 0x001fe2000d741270 */
[----:B------:R-:W0:Y:S01]  /*16530*/  LDCU UR9, c[0x0][0x398] ;  /* 0x00007300ff0977ac */ /* 0x000e220008000800 */
[----:B------:R-:W-:Y:S01]  /*16540*/  PRMT R78, R88, 0x9910, RZ ;  /* 0x00009910584e7816 */ /* 0x000fe200000000ff */
[----:B------:R-:W-:Y:S01]  /*16550*/  IMAD.X R75, R79, 0x1, R71, P4 ;  /* 0x000000014f4b7824 */ /* 0x000fe200020e0647 */
[----:B----4-:R-:W-:Y:S01]  /*16560*/  ISETP.LT.AND P4, PT, R67, UR10, !P0 ;  /* 0x0000000a43007c0c */ /* 0x010fe2000c781270 */
[----:B------:R-:W-:Y:S01]  /*16570*/  IMAD.X R77, R79, 0x1, R72, P5 ;  /* 0x000000014f4d7824 */ /* 0x000fe200028e0648 */
[----:B------:R-:W-:Y:S01]  /*16580*/  ISETP.LT.AND P5, PT, R34, UR12, !P0 ;  /* 0x0000000c22007c0c */ /* 0x000fe2000c7a1270 */
[----:B------:R-:W3:Y:S01]  /*16590*/  LDL.LU R31, [R1+0x234] ;  /* 0x00023400011f7983 */ /* 0x000ee20000300800 */
[----:B------:R-:W-:Y:S01]  /*165a0*/  SHF.R.S32.HI R80, RZ, 0x8, R78 ;  /* 0x00000008ff507819 */ /* 0x000fe2000001144e */
[----:B------:R-:W-:-:S04]  /*165b0*/  IMAD.MOV.U32 R78, RZ, RZ, R81 ;  /* 0x000000ffff4e7224 */ /* 0x000fc800078e0051 */
[----:B------:R-:W-:Y:S01]  /*165c0*/  @P2 STG.E.U8 desc[UR22][R84.64], R87 ;  /* 0x0000005754002986 */ /* 0x000fe2000c101116 */
[----:B------:R-:W-:Y:S01]  /*165d0*/  SHF.R.S32.HI R78, RZ, 0x8, R78 ;  /* 0x00000008ff4e7819 */ /* 0x000fe2000001144e */
[----:B------:R-:W1:Y:S01]  /*165e0*/  LDCU UR10, c[0x0][0x398] ;  /* 0x00007300ff0a77ac */ /* 0x000e620008000800 */
[----:B------:R-:W-:Y:S01]  /*165f0*/  IADD3 R82, P2, PT, R73, R68, RZ ;  /* 0x0000004449527210 */ /* 0x000fe20007f5e0ff */
[----:B------:R-:W-:Y:S01]  /*16600*/  @P4 STG.E.U8 desc[UR22][R76.64], R80 ;  /* 0x000000504c004986 */ /* 0x000fe2000c101116 */
[----:B------:R-:W-:Y:S01]  /*16610*/  PRMT R88, R86, 0x9910, RZ ;  /* 0x0000991056587816 */ /* 0x000fe200000000ff */
[----:B------:R-:W4:Y:S02]  /*16620*/  LDCU UR12, c[0x0][0x398] ;  /* 0x00007300ff0c77ac */ /* 0x000f240008000800 */
[----:B------:R0:W-:Y:S01]  /*16630*/  @P5 STG.E.U8 desc[UR22][R74.64], R78 ;  /* 0x0000004e4a005986 */ /* 0x0001e2000c101116 */
[----:B------:R-:W-:Y:S02]  /*16640*/  IMAD.X R83, R79, 0x1, R3, P2 ;  /* 0x000000014f537824 */ /* 0x000fe400010e0603 */
[C---:B0-----:R-:W-:Y:S01]  /*16650*/  VIADD R74, R73.reuse, UR30 ;  /* 0x0000001e494a7c36 */ /* 0x041fe20008000000 */
[----:B------:R-:W-:-:S04]  /*16660*/  IADD3 R78, P4, PT, R73, R70, RZ ;  /* 0x00000046494e7210 */ /* 0x000fc80007f9e0ff */
[----:B------:R-:W-:Y:S02]  /*16670*/  SHF.R.S32.HI R73, RZ, 0x1f, R74 ;  /* 0x0000001fff497819 */ /* 0x000fe4000001144a */
[C---:B------:R-:W-:Y:S01]  /*16680*/  IADD3 R76, P2, PT, R74.reuse, R0, RZ ;  /* 0x000000004a4c7210 */ /* 0x040fe20007f5e0ff */
[----:B------:R-:W-:Y:S01]  /*16690*/  IMAD.X R79, R79, 0x1, R69, P4 ;  /* 0x000000014f4f7824 */ /* 0x000fe200020e0645 */
[C---:B------:R-:W-:Y:S02]  /*166a0*/  IADD3 R80, P4, PT, R74.reuse, R2, RZ ;  /* 0x000000024a507210 */ /* 0x040fe40007f9e0ff */
[C---:B------:R-:W-:Y:S01]  /*166b0*/  IADD3 R86, P5, PT, R74.reuse, R70, RZ ;  /* 0x000000464a567210 */ /* 0x040fe20007fbe0ff */
[C---:B------:R-:W-:Y:S01]  /*166c0*/  IMAD.X R77, R73.reuse, 0x1, R72, P2 ;  /* 0x00000001494d7824 */ /* 0x040fe200010e0648 */
[----:B------:R-:W-:Y:S01]  /*166d0*/  IADD3 R84, P2, PT, R74, R68, RZ ;  /* 0x000000444a547210 */ /* 0x000fe20007f5e0ff */
[C---:B------:R-:W-:Y:S02]  /*166e0*/  IMAD.X R81, R73.reuse, 0x1, R71, P4 ;  /* 0x0000000149517824 */ /* 0x040fe400020e0647 */
[----:B------:R-:W-:-:S02]  /*166f0*/  IMAD.X R87, R73, 0x1, R69, P5 ;  /* 0x0000000149577824 */ /* 0x000fc400028e0645 */
[----:B------:R-:W-:Y:S02]  /*16700*/  IMAD.X R85, R73, 0x1, R3, P2 ;  /* 0x0000000149557824 */ /* 0x000fe400010e0603 */
[----:B------:R-:W-:Y:S01]  /*16710*/  IMAD.MOV.U32 R73, RZ, RZ, R89 ;  /* 0x000000ffff497224 */ /* 0x000fe200078e0059 */
[----:B--2---:R-:W-:Y:S02]  /*16720*/  F2FP.SATFINITE.E4M3.F32.PACK_AB_MERGE_C R89, R29, R28, RZ ;  /* 0x0000001c1d59723e */ /* 0x004fe400048070ff */
[----:B------:R-:W2:Y:S04]  /*16730*/  LDL.LU R28, [R1+0x30] ;  /* 0x00003000011c7983 */ /* 0x000ea80000300800 */
[----:B------:R-:W2:Y:S01]  /*16740*/  LDL.LU R29, [R1+0x34] ;  /* 0x00003400011d7983 */ /* 0x000ea20000300800 */
[----:B------:R-:W-:Y:S01]  /*16750*/  ISETP.LT.AND P4, PT, R35, UR9, !P0 ;  /* 0x0000000923007c0c */ /* 0x000fe2000c781270 */
[----:B------:R-:W0:Y:S01]  /*16760*/  LDCU UR9, c[0x0][0x398] ;  /* 0x00007300ff0977ac */ /* 0x000e220008000800 */
[----:B-1----:R-:W-:Y:S01]  /*16770*/  ISETP.LT.AND P2, PT, R37, UR10, !P0 ;  /* 0x0000000a25007c0c */ /* 0x002fe2000c741270 */
[----:B------:R-:W2:Y:S01]  /*16780*/  LDL.LU R39, [R1+0x638] ;  /* 0x0006380001277983 */ /* 0x000ea20000300800 */
[----:B----4-:R-:W-:Y:S01]  /*16790*/  ISETP.LT.AND P5, PT, R67, UR12, !P1 ;  /* 0x0000000c43007c0c */ /* 0x010fe2000cfa1270 */
[----:B------:R-:W1:Y:S01]  /*167a0*/  LDCU UR10, c[0x0][0x398] ;  /* 0x00007300ff0a77ac */ /* 0x000e620008000800 */
[----:B------:R-:W-:Y:S01]  /*167b0*/  SHF.R.S32.HI R88, RZ, 0x8, R88 ;  /* 0x00000008ff587819 */ /* 0x000fe20000011458 */
[----:B------:R-:W4:Y:S01]  /*167c0*/  LDL.LU R36, [R1+0x63c] ;  /* 0x00063c0001247983 */ /* 0x000f220000300800 */
[----:B------:R-:W-:Y:S01]  /*167d0*/  SHF.R.S32.HI R73, RZ, 0x8, R73 ;  /* 0x00000008ff497819 */ /* 0x000fe20000011449 */
[----:B------:R-:W0:Y:S04]  /*167e0*/  LDCU UR12, c[0x0][0x398] ;  /* 0x00007300ff0c77ac */ /* 0x000e280008000800 */
[----:B------:R-:W-:Y:S04]  /*167f0*/  @P4 STG.E.U8 desc[UR22][R82.64], R88 ;  /* 0x0000005852004986 */ /* 0x000fe8000c101116 */
[----:B------:R0:W-:Y:S04]  /*16800*/  @P2 STG.E.U8 desc[UR22][R78.64], R73 ;  /* 0x000000494e002986 */ /* 0x0001e8000c101116 */
[----:B------:R1:W-:Y:S01]  /*16810*/  @P5 STG.E.U8 desc[UR22][R76.64], R89 ;  /* 0x000000594c005986 */ /* 0x0003e2000c101116 */
[----:B0-----:R-:W-:-:S05]  /*16820*/  VIADD R73, R66, 0x10 ;  /* 0x0000001042497836 */ /* 0x001fca0000000000 */
[----:B------:R-:W-:Y:S01]  /*16830*/  ISETP.GE.AND P5, PT, R73, UR6, PT ;  /* 0x0000000649007c0c */ /* 0x000fe2000bfa6270 */
[----:B------:R-:W-:Y:S01]  /*16840*/  VIADD R75, R66, 0xf ;  /* 0x0000000f424b7836 */ /* 0x000fe20000000000 */
[----:B---3--:R-:W-:Y:S01]  /*16850*/  F2FP.SATFINITE.E4M3.F32.PACK_AB_MERGE_C R88, R31, R30, RZ ;  /* 0x0000001e1f58723e */ /* 0x008fe200048070ff */
[----:B------:R-:W-:Y:S01]  /*16860*/  VIADD R74, R74, UR30 ;  /* 0x0000001e4a4a7c36 */ /* 0x000fe20008000000 */
[----:B------:R-:W-:Y:S01]  /*16870*/  F2FP.SATFINITE.E4M3.F32.PACK_AB_MERGE_C R73, R33, R32, RZ ;  /* 0x000000202149723e */ /* 0x000fe200048070ff */
[----:B------:R-:W0:Y:S01]  /*16880*/  LDCU UR6, c[0x0][0x39c] ;  /* 0x00007380ff0677ac */ /* 0x000e220008000800 */
[----:B------:R-:W3:Y:S04]  /*16890*/  LDL.LU R32, [R1+0x438] ;  /* 0x0004380001207983 */ /* 0x000ee80000300800 */
[----:B------:R-:W3:Y:S04]  /*168a0*/  LDL.LU R30, [R1+0x43c] ;  /* 0x00043c00011e7983 */ /* 0x000ee80000300800 */
[----:B------:R-:W3:Y:S04]  /*168b0*/  LDL.LU R33, [R1+0x238] ;  /* 0x0002380001217983 */ /* 0x000ee80000300800 */
[----:B------:R-:W3:Y:S01]  /*168c0*/  LDL.LU R31, [R1+0x23c] ;  /* 0x00023c00011f7983 */ /* 0x000ee20000300800 */
[----:B------:R-:W-:Y:S01]  /*168d0*/  ISETP.LT.AND P4, PT, R34, UR14, !P1 ;  /* 0x0000000e22007c0c */ /* 0x000fe2000cf81270 */
[----:B------:R-:W0:Y:S01]  /*168e0*/  LDCU UR14, c[0x0][0x398] ;  /* 0x00007300ff0e77ac */ /* 0x000e220008000800 */
[----:B------:R-:W-:-:S02]  /*168f0*/  ISETP.LT.AND P2, PT, R35, UR16, !P1 ;  /* 0x0000001023007c0c */ /* 0x000fc4000cf41270 */
[----:B------:R-:W-:Y:S01]  /*16900*/  ISETP.GE.AND P0, PT, R75, UR4, PT ;  /* 0x000000044b007c0c */ /* 0x000fe2000bf06270 */
[----:B------:R-:W0:Y:S01]  /*16910*/  LDCU UR4, c[0x0][0x39c] ;  /* 0x00007380ff0477ac */ /* 0x000e220008000800 */
[----:B------:R-:W-:-:S07]  /*16920*/  SHF.R.S32.HI R75, RZ, 0x1f, R74 ;  /* 0x0000001fff4b7819 */ /* 0x000fce000001144a */
[----:B------:R0:W-:Y:S01]  /*16930*/  @P4 STG.E.U8 desc[UR22][R80.64], R73 ;  /* 0x0000004950004986 */ /* 0x0001e2000c101116 */
[----:B--2---:R-:W-:Y:S01]  /*16940*/  F2FP.SATFINITE.E4M3.F32.PACK_AB_MERGE_C R82, R29, R28, RZ ;  /* 0x0000001c1d52723e */ /* 0x004fe200048070ff */
[----:B------:R-:W2:Y:S02]  /*16950*/  LDCU UR16, c[0x0][0x398] ;  /* 0x00007300ff1077ac */ /* 0x000ea40008000800 */
[----:B------:R-:W4:Y:S04]  /*16960*/  LDL.LU R28, [R1+0x38] ;  /* 0x00003800011c7983 */ /* 0x000f280000300800 */
[----:B------:R-:W4:Y:S01]  /*16970*/  LDL.LU R29, [R1+0x3c] ;  /* 0x00003c00011d7983 */ /* 0x000f220000300800 */
[----:B------:R-:W-:-:S03]  /*16980*/  IADD3 R78, P4, PT, R74, R0, RZ ;  /* 0x000000004a4e7210 */ /* 0x000fc60007f9e0ff */
[----:B------:R2:W-:Y:S01]  /*16990*/  @P2 STG.E.U8 desc[UR22][R84.64], R88 ;  /* 0x0000005854002986 */ /* 0x0005e2000c101116 */
[----:B-1----:R-:W-:Y:S01]  /*169a0*/  IADD3 R76, P2, PT, R74, R2, RZ ;  /* 0x000000024a4c7210 */ /* 0x002fe20007f5e0ff */
[----:B------:R-:W-:Y:S01]  /*169b0*/  IMAD.X R79, R75, 0x1, R72, P4 ;  /* 0x000000014b4f7824 */ /* 0x000fe200020e0648 */
[----:B------:R-:W-:Y:S01]  /*169c0*/  ISETP.LT.AND P1, PT, R37, UR9, !P1 ;  /* 0x0000000925007c0c */ /* 0x000fe2000cf21270 */
[----:B------:R-:W1:Y:S01]  /*169d0*/  LDCU UR9, c[0x0][0x398] ;  /* 0x00007300ff0977ac */ /* 0x000e620008000800 */
[----:B0-----:R-:W-:Y:S01]  /*169e0*/  PRMT R80, R89, 0x9910, RZ ;  /* 0x0000991059507816 */ /* 0x001fe200000000ff */
[----:B------:R-:W-:Y:S01]  /*169f0*/  IMAD.X R77, R75, 0x1, R71, P2 ;  /* 0x000000014b4d7824 */ /* 0x000fe200010e0647 */
[----:B------:R-:W-:Y:S01]  /*16a00*/  ISETP.LT.AND P2, PT, R67, UR10, !P3 ;  /* 0x0000000a43007c0c */ /* 0x000fe2000df41270 */
[----:B------:R-:W0:Y:S01]  /*16a10*/  LDCU UR10, c[0x0][0x398] ;  /* 0x00007300ff0a77ac */ /* 0x000e220008000800 */
[----:B------:R-:W-:Y:S01]  /*16a20*/  ISETP.LT.AND P4, PT, R34, UR12, !P3 ;  /* 0x0000000c22007c0c */ /* 0x000fe2000df81270 */
[----:B------:R-:W4:Y:S01]  /*16a30*/  LDL.LU R41, [R1+0x640] ;  /* 0x0006400001297983 */ /* 0x000f220000300800 */
[----:B------:R-:W-:Y:S01]  /*16a40*/  PRMT R73, R73, 0x9910, RZ ;  /* 0x0000991049497816 */ /* 0x000fe200000000ff */
[----:B------:R-:W0:Y:S01]  /*16a50*/  LDCU UR12, c[0x0][0x398] ;  /* 0x00007300ff0c77ac */ /* 0x000e220008000800 */
[----:B------:R-:W-:-:S02]  /*16a60*/  SHF.R.S32.HI R80, RZ, 0x8, R80 ;  /* 0x00000008ff507819 */ /* 0x000fc40000011450 */
[----:B------:R-:W-:Y:S01]  /*16a70*/  SHF.R.S32.HI R73, RZ, 0x8, R73 ;  /* 0x00000008ff497819 */ /* 0x000fe20000011449 */
[----:B------:R-:W-:Y:S01]  /*16a80*/  @P1 STG.E.U8 desc[UR22][R86.64], R82 ;  /* 0x0000005256001986 */ /* 0x000fe2000c101116 */
[----:B--2---:R-:W-:-:S03]  /*16a90*/  IADD3 R84, P1, PT, R74, R68, RZ ;  /* 0x000000444a547210 */ /* 0x004fc60007f3e0ff */
[----:B------:R-:W-:Y:S04]  /*16aa0*/  @P2 STG.E.U8 desc[UR22][R78.64], R80 ;  /* 0x000000504e002986 */ /* 0x000fe8000c101116 */
[----:B------:R2:W-:Y:S01]  /*16ab0*/  @P4 STG.E.U8 desc[UR22][R76.64], R73 ;  /* 0x000000494c004986 */ /* 0x0005e2000c101116 */
[----:B------:R-:W-:Y:S02]  /*16ac0*/  IMAD.X R85, R75, 0x1, R3, P1 ;  /* 0x000000014b557824 */ /* 0x000fe400008e0603 */
[C---:B--2---:R-:W-:Y:S01]  /*16ad0*/  VIADD R73, R74.reuse, UR30 ;  /* 0x0000001e4a497c36 */ /* 0x044fe20008000000 */
[----:B------:R-:W-:-:S04]  /*16ae0*/  IADD3 R80, P2, PT, R74, R70, RZ ;  /* 0x000000464a507210 */ /* 0x000fc80007f5e0ff */
[----:B------:R-:W-:Y:S02]  /*16af0*/  SHF.R.S32.HI R83, RZ, 0x1f, R73 ;  /* 0x0000001fff537819 */ /* 0x000fe40000011449 */
[----:B------:R-:W-:Y:S01]  /*16b00*/  IADD3 R78, P1, PT, R73, R0, RZ ;  /* 0x00000000494e7210 */ /* 0x000fe20007f3e0ff */
[----:B------:R-:W-:-:S04]  /*16b10*/  IMAD.X R81, R75, 0x1, R69, P2 ;  /* 0x000000014b517824 */ /* 0x000fc800010e0645 */
[----:B------:R-:W-:Y:S01]  /*16b20*/  IMAD.X R79, R83, 0x1, R72, P1 ;  /* 0x00000001534f7824 */ /* 0x000fe200008e0648 */
[----:B------:R-:W-:Y:S02]  /*16b30*/  IADD3 R74, P1, PT, R73, R68, RZ ;  /* 0x00000044494a7210 */ /* 0x000fe40007f3e0ff */
[----:B-1----:R-:W-:Y:S02]  /*16b40*/  ISETP.LT.AND P2, PT, R35, UR9, !P3 ;  /* 0x0000000923007c0c */ /* 0x002fe4000df41270 */
[----:B------:R-:W-:Y:S01]  /*16b50*/  PRMT R87, R88, 0x9910, RZ ;  /* 0x0000991058577816 */ /* 0x000fe200000000ff */
[----:B------:R-:W-:Y:S01]  /*16b60*/  IMAD.X R75, R83, 0x1, R3, P1 ;  /* 0x00000001534b7824 */ /* 0x000fe200008e0603 */
[----:B------:R-:W-:Y:S01]  /*16b70*/  IADD3 R76, P4, PT, R73, R2, RZ ;  /* 0x00000002494c7210 */ /* 0x000fe20007f9e0ff */
[----:B------:R-:W-:Y:S01]  /*16b80*/  VIADD R86, R66, 0x11 ;  /* 0x0000001142567836 */ /* 0x000fe20000000000 */
[----:B0-----:R-:W-:Y:S01]  /*16b90*/  ISETP.LT.AND P3, PT, R37, UR10, !P3 ;  /* 0x0000000a25007c0c */ /* 0x001fe2000df61270 */
[----:B------:R-:W0:Y:S01]  /*16ba0*/  LDCU UR9, c[0x0][0x398] ;  /* 0x00007300ff0977ac */ /* 0x000e220008000800 */
[----:B------:R-:W-:-:S02]  /*16bb0*/  PRMT R88, R82, 0x9910, RZ ;  /* 0x0000991052587816 */ /* 0x000fc400000000ff */
[----:B------:R-:W-:Y:S01]  /*16bc0*/  IADD3 R82, P1, PT, R73, R70, RZ ;  /* 0x0000004649527210 */ /* 0x000fe20007f3e0ff */
[C---:B------:R-:W-:Y:S01]  /*16bd0*/  IMAD.X R77, R83.reuse, 0x1, R71, P4 ;  /* 0x00000001534d7824 */ /* 0x040fe200020e0647 */
[----:B------:R-:W-:Y:S01]  /*16be0*/  SHF.R.S32.HI R87, RZ, 0x8, R87 ;  /* 0x00000008ff577819 */ /* 0x000fe20000011457 */
[----:B------:R-:W1:Y:S02]  /*16bf0*/  LDCU UR10, c[0x0][0x398] ;  /* 0x00007300ff0a77ac */ /* 0x000e640008000800 */
[----:B------:R-:W-:Y:S01]  /*16c00*/  IMAD.X R83, R83, 0x1, R69, P1 ;  /* 0x0000000153537824 */ /* 0x000fe200008e0645 */
[----:B------:R-:W-:Y:S01]  /*16c10*/  ISETP.GE.AND P1, PT, R86, UR4, PT ;  /* 0x0000000456007c0c */ /* 0x000fe2000bf26270 */
[----:B------:R4:W-:Y:S01]  /*16c20*/  @P2 STG.E.U8 desc[UR22][R84.64], R87 ;  /* 0x0000005754002986 */ /* 0x0009e2000c101116 */
[----:B------:R-:W-:Y:S02]  /*16c30*/  SHF.R.S32.HI R86, RZ, 0x8, R88 ;  /* 0x00000008ff567819 */ /* 0x000fe40000011458 */
[----:B---3--:R-:W-:Y:S01]  /*16c40*/  F2FP.SATFINITE.E4M3.F32.PACK_AB_MERGE_C R30, R30, R32, RZ ;  /* 0x000000201e1e723e */ /* 0x008fe200048070ff */
[----:B------:R-:W-:Y:S01]  /*16c50*/  VIADD R73, R73, UR30 ;  /* 0x0000001e49497c36 */ /* 0x000fe20008000000 */
[----:B------:R-:W-:Y:S01]  /*16c60*/  ISETP.LT.AND P4, PT, R67, UR12, !P6 ;  /* 0x0000000c43007c0c */ /* 0x000fe2000f781270 */
[----:B------:R2:W-:Y:S01]  /*16c70*/  @P3 STG.E.U8 desc[UR22][R80.64], R86 ;  /* 0x0000005650003986 */ /* 0x0005e2000c101116 */
[----:B------:R-:W-:Y:S01]  /*16c80*/  ISETP.LT.AND P2, PT, R34, UR14, !P6 ;  /* 0x0000000e22007c0c */ /* 0x000fe2000f741270 */
[----:B------:R-:W3:Y:S01]  /*16c90*/  LDCU UR4, c[0x0][0x39c] ;  /* 0x00007380ff0477ac */ /* 0x000ee20008000800 */
[----:B------:R-:W-:-:S02]  /*16ca0*/  ISETP.LT.AND P3, PT, R35, UR16, !P6 ;  /* 0x0000001023007c0c */ /* 0x000fc4000f761270 */
[----:B----4-:R-:W-:Y:S01]  /*16cb0*/  F2FP.SATFINITE.E4M3.F32.PACK_AB_MERGE_C R84, R36, R39, RZ ;  /* 0x000000272454723e */ /* 0x010fe200048070ff */
[----:B------:R-:W4:Y:S01]  /*16cc0*/  LDCU UR12, c[0x0][0x398] ;  /* 0x00007300ff0c77ac */ /* 0x000f220008000800 */
[----:B------:R-:W-:Y:S01]  /*16cd0*/  F2FP.SATFINITE.E4M3.F32.PACK_AB_MERGE_C R40, R31, R33, RZ ;  /* 0x000000211f28723e */ /* 0x000fe200048070ff */
[----:B------:R-:W0:Y:S04]  /*16ce0*/  LDCU UR14, c[0x0][0x398] ;  /* 0x00007300ff0e77ac */ /* 0x000e280008000800 */
[----:B------:R-:W-:Y:S01]  /*16cf0*/  @P4 STG.E.U8 desc[UR22][R78.64], R84 ;  /* 0x000000544e004986 */ /* 0x000fe2000c101116 */
[----:B--2---:R-:W-:Y:S01]  /*16d00*/  VIADD R80, R66, 0x12 ;  /* 0x0000001242507836 */ /* 0x004fe20000000000 */
[----:B------:R-:W2:Y:S02]  /*16d10*/  LDCU UR16, c[0x0][0x398] ;  /* 0x00007300ff1077ac */ /* 0x000ea40008000800 */
[----:B------:R-:W-:Y:S01]  /*16d20*/  @P2 STG.E.U8 desc[UR22][R76.64], R30 ;  /* 0x0000001e4c002986 */ /* 0x000fe2000c101116 */
[----:B------:R-:W-:-:S03]  /*16d30*/  IADD3 R48, P2, PT, R73, R0, RZ ;  /* 0x0000000049307210 */ /* 0x000fc60007f5e0ff */
[----:B------:R0:W-:Y:S01]  /*16d40*/  @P3 STG.E.U8 desc[UR22][R74.64], R40 ;  /* 0x000000284a003986 */ /* 0x0001e2000c101116 */
[----:B------:R-:W-:Y:S02]  /*16d50*/  IADD3 R46, P3, PT, R73, R2, RZ ;  /* 0x00000002492e7210 */ /* 0x000fe40007f7e0ff */
[----:B------:R-:W-:Y:S02]  /*16d60*/  ISETP.LT.AND P6, PT, R37, UR18, !P6 ;  /* 0x0000001225007c0c */ /* 0x000fe4000f7c1270 */
[----:B0-----:R-:W-:Y:S01]  /*16d70*/  SHF.R.S32.HI R74, RZ, 0x1f, R73 ;  /* 0x0000001fff4a7819 */ /* 0x001fe20000011449 */
[----:B------:R-:W-:-:S04]  /*16d80*/  VIADD R75, R73, UR30 ;  /* 0x0000001e494b7c36 */ /* 0x000fc80008000000 */
[C---:B------:R-:W-:Y:S01]  /*16d90*/  IMAD.X R49, R74.reuse, 0x1, R72, P2 ;  /* 0x000000014a317824 */ /* 0x040fe200010e0648 */
[C---:B------:R-:W-:Y:S01]  /*16da0*/  IADD3 R42, P2, PT, R73.reuse, R68, RZ ;  /* 0x00000044492a7210 */ /* 0x040fe20007f5e0ff */
[C---:B------:R-:W-:Y:S01]  /*16db0*/  IMAD.X R47, R74.reuse, 0x1, R71, P3 ;  /* 0x000000014a2f7824 */ /* 0x040fe200018e0647 */
[----:B------:R-:W-:Y:S02]  /*16dc0*/  IADD3 R92, P3, PT, R73, R70, RZ ;  /* 0x00000046495c7210 */ /* 0x000fe40007f7e0ff */
[----:B------:R-:W-:Y:S01]  /*16dd0*/  SHF.R.S32.HI R73, RZ, 0x1f, R75 ;  /* 0x0000001fff497819 */ /* 0x000fe2000001144b */
[C---:B------:R-:W-:Y:S01]  /*16de0*/  IMAD.X R43, R74.reuse, 0x1, R3, P2 ;  /* 0x000000014a2b7824 */ /* 0x040fe200010e0603 */
[C---:B------:R-:W-:Y:S01]  /*16df0*/  IADD3 R90, P2, PT, R75.reuse, R0, RZ ;  /* 0x000000004b5a7210 */ /* 0x040fe20007f5e0ff */
[----:B------:R-:W-:Y:S01]  /*16e00*/  IMAD.X R93, R74, 0x1, R69, P3 ;  /* 0x000000014a5d7824 */ /* 0x000fe200018e0645 */
[C---:B------:R-:W-:Y:S01]  /*16e10*/  IADD3 R88, P3, PT, R75.reuse, R2, RZ ;  /* 0x000000024b587210 */ /* 0x040fe20007f7e0ff */
[----:B------:R-:W-:-:S02]  /*16e20*/  VIADD R74, R75, UR30 ;  /* 0x0000001e4b4a7c36 */ /* 0x000fc40008000000 */
[----:B------:R-:W-:Y:S01]  /*16e30*/  IMAD.X R91, R73, 0x1, R72, P2 ;  /* 0x00000001495b7824 */ /* 0x000fe200010e0648 */
[----:B------:R-:W-:Y:S01]  /*16e40*/  IADD3 R86, P2, PT, R75, R68, RZ ;  /* 0x000000444b567210 */ /* 0x000fe20007f5e0ff */
[C---:B------:R-:W-:Y:S01]  /*16e50*/  IMAD.X R89, R73.reuse, 0x1, R71, P3 ;  /* 0x0000000149597824 */ /* 0x040fe200018e0647 */
[----:B------:R-:W-:Y:S02]  /*16e60*/  ISETP.GE.AND P4, PT, R80, UR6, PT ;  /* 0x0000000650007c0c */ /* 0x000fe4000bf86270 */
[----:B------:R-:W-:Y:S01]  /*16e70*/  PRMT R85, R84, 0x9910, RZ ;  /* 0x0000991054557816 */ /* 0x000fe200000000ff */
[----:B------:R-:W-:Y:S01]  /*16e80*/  IMAD.X R87, R73, 0x1, R3, P2 ;  /* 0x0000000149577824 */ /* 0x000fe200010e0603 */
[----:B------:R-:W-:Y:S01]  /*16e90*/  IADD3 R80, P2, PT, R74, R0, RZ ;  /* 0x000000004a507210 */ /* 0x000fe20007f5e0ff */
[----:B------:R-:W-:Y:S01]  /*16ea0*/  VIADD R31, R66, 0x13 ;  /* 0x00000013421f7836 */ /* 0x000fe20000000000 */
[----:B------:R-:W-:Y:S01]  /*16eb0*/  PRMT R30, R30, 0x9910, RZ ;  /* 0x000099101e1e7816 */ /* 0x000fe200000000ff */
[----:B------:R-:W-:Y:S01]  /*16ec0*/  IMAD.MOV.U32 R32, RZ, RZ, R85 ;  /* 0x000000ffff207224 */ /* 0x000fe200078e0055 */
[----:B------:R-:W0:Y:S04]  /*16ed0*/  LDCU UR6, c[0x0][0x398] ;  /* 0x00007300ff0677ac */ /* 0x000e280008000800 */
[----:B------:R-:W-:Y:S01]  /*16ee0*/  SHF.R.S32.HI R45, RZ, 0x8, R32 ;  /* 0x00000008ff2d7819 */ /* 0x000fe20000011420 */
[----:B------:R-:W-:Y:S01]  /*16ef0*/  IMAD.MOV.U32 R44, RZ, RZ, R30 ;  /* 0x000000ffff2c7224 */ /* 0x000fe200078e001e */
[----:B------:R-:W-:-:S02]  /*16f00*/  F2FP.SATFINITE.E4M3.F32.PACK_AB_MERGE_C R38, R29, R28, RZ ;  /* 0x0000001c1d26723e */ /* 0x000fc400048070ff */
[----:B------:R-:W2:Y:S04]  /*16f10*/  LDL.LU R29, [R1+0x644] ;  /* 0x00064400011d7983 */ /* 0x000ea80000300800 */
[----:B------:R0:W-:Y:S04]  /*16f20*/  @P6 STG.E.U8 desc[UR22][R82.64], R38 ;  /* 0x0000002652006986 */ /* 0x0001e8000c101116 */
[----:B------:R-:W2:Y:S04]  /*16f30*/  LDL.LU R39, [R1+0x440] ;  /* 0x0004400001277983 */ /* 0x000ea80000300800 */
[----:B------:R-:W2:Y:S01]  /*16f40*/  LDL.LU R36, [R1+0x444] ;  /* 0x0004440001247983 */ /* 0x000ea20000300800 */
[----:B0-----:R-:W-:-:S03]  /*16f50*/  IADD3 R82, P3, PT, R75, R70, RZ ;  /* 0x000000464b527210 */ /* 0x001fc60007f7e0ff */
[----:B------:R-:W2:Y:S01]  /*16f60*/  LDL.LU R32, [R1+0x240] ;  /* 0x0002400001207983 */ /* 0x000ea20000300800 */
[----:B------:R-:W-:Y:S01]  /*16f70*/  SHF.R.S32.HI R75, RZ, 0x1f, R74 ;  /* 0x0000001fff4b7819 */ /* 0x000fe2000001144a */
[----:B------:R-:W-:Y:S02]  /*16f80*/  IMAD.X R83, R73, 0x1, R69, P3 ;  /* 0x0000000149537824 */ /* 0x000fe400018e0645 */
[----:B------:R-:W2:Y:S02]  /*16f90*/  LDL.LU R33, [R1+0x244] ;  /* 0x0002440001217983 */ /* 0x000ea40000300800 */
[C---:B------:R-:W-:Y:S01]  /*16fa0*/  IMAD.X R81, R75.reuse, 0x1, R72, P2 ;  /* 0x000000014b517824 */ /* 0x040fe200010e0648 */
[C---:B------:R-:W-:Y:S01]  /*16fb0*/  IADD3 R76, P2, PT, R74.reuse, R68, RZ ;  /* 0x000000444a4c7210 */ /* 0x040fe20007f5e0ff */
[----:B------:R-:W-:Y:S01]  /*16fc0*/  VIADD R73, R74, UR30 ;  /* 0x0000001e4a497c36 */ /* 0x000fe20008000000 */
[----:B------:R-:W2:Y:S03]  /*16fd0*/  LDL.LU R30, [R1+0x40] ;  /* 0x00004000011e7983 */ /* 0x000ea60000300800 */
[----:B------:R-:W-:Y:S01]  /*16fe0*/  IMAD.X R77, R75, 0x1, R3, P2 ;  /* 0x000000014b4d7824 */ /* 0x000fe200010e0603 */
[----:B------:R-:W-:-:S02]  /*16ff0*/  SHF.R.S32.HI R28, RZ, 0x1f, R73 ;  /* 0x0000001fff1c7819 */ /* 0x000fc40000011449 */
[----:B------:R-:W-:-:S05]  /*17000*/  IADD3 R84, P2, PT, R73, R0, RZ ;  /* 0x0000000049547210 */ /* 0x000fca0007f5e0ff */
[----:B------:R-:W-:Y:S01]  /*17010*/  IMAD.X R85, R28, 0x1, R72, P2 ;  /* 0x000000011c557824 */ /* 0x000fe200010e0648 */
[----:B---3--:R-:W-:Y:S01]  /*17020*/  ISETP.GE.AND P2, PT, R31, UR4, PT ;  /* 0x000000041f007c0c */ /* 0x008fe2000bf46270 */
[----:B------:R-:W0:Y:S01]  /*17030*/  LDCU UR4, c[0x0][0x39c] ;  /* 0x00007380ff0477ac */ /* 0x000e220008000800 */
[----:B------:R-:W3:Y:S01]  /*17040*/  LDL.LU R31, [R1+0x44] ;  /* 0x00004400011f7983 */ /* 0x000ee20000300800 */
[----:B------:R-:W-:-:S05]  /*17050*/  IADD3 R78, P3, PT, R74, R2, RZ ;  /* 0x000000024a4e7210 */ /* 0x000fca0007f7e0ff */
[----:B------:R-:W-:Y:S01]  /*17060*/  IMAD.X R79, R75, 0x1, R71, P3 ;  /* 0x000000014b4f7824 */ /* 0x000fe200018e0647 */
[----:B------:R-:W-:Y:S01]  /*17070*/  ISETP.LT.AND P3, PT, R67, UR6, !P0 ;  /* 0x0000000643007c0c */ /* 0x000fe2000c761270 */
[----:B------:R-:W0:Y:S01]  /*17080*/  LDCU UR6, c[0x0][0x398] ;  /* 0x00007300ff0677ac */ /* 0x000e220008000800 */
[----:B------:R-:W-:-:S05]  /*17090*/  IADD3 R74, P6, PT, R74, R70, RZ ;  /* 0x000000464a4a7210 */ /* 0x000fca0007fde0ff */
[----:B------:R-:W-:Y:S01]  /*170a0*/  IMAD.X R75, R75, 0x1, R69, P6 ;  /* 0x000000014b4b7824 */ /* 0x000fe200030e0645 */
[----:B------:R-:W-:Y:S01]  /*170b0*/  ISETP.LT.AND P6, PT, R34, UR9, !P0 ;  /* 0x0000000922007c0c */ /* 0x000fe2000c7c1270 */
[----:B------:R-:W4:Y:S04]  /*170c0*/  LDCU UR9, c[0x0][0x398] ;  /* 0x00007300ff0977ac */ /* 0x000f280008000800 */
[----:B------:R-:W-:Y:S01]  /*170d0*/  @P3 STG.E.U8 desc[UR22][R48.64], R45 ;  /* 0x0000002d30003986 */ /* 0x000fe2000c101116 */
[----:B-1----:R-:W-:Y:S01]  /*170e0*/  ISETP.LT.AND P3, PT, R35, UR10, !P0 ;  /* 0x0000000a23007c0c */ /* 0x002fe2000c761270 */
[----:B------:R-:W1:Y:S01]  /*170f0*/  LDCU UR10, c[0x0][0x398] ;  /* 0x00007300ff0a77ac */ /* 0x000e620008000800 */
[----:B------:R-:W-:Y:S02]  /*17100*/  PRMT R40, R40, 0x9910, RZ ;  /* 0x0000991028287816 */ /* 0x000fe400000000ff */
[----:B------:R-:W-:-:S02]  /*17110*/  SHF.R.S32.HI R44, RZ, 0x8, R44 ;  /* 0x00000008ff2c7819 */ /* 0x000fc4000001142c */
[----:B0-----:R-:W-:Y:S01]  /*17120*/  ISETP.LT.AND P0, PT, R37, UR6, !P0 ;  /* 0x0000000625007c0c */ /* 0x001fe2000c701270 */
[----:B------:R-:W0:Y:S01]  /*17130*/  LDCU UR6, c[0x0][0x398] ;  /* 0x00007300ff0677ac */ /* 0x000e220008000800 */
[----:B------:R-:W-:Y:S02]  /*17140*/  SHF.R.S32.HI R40, RZ, 0x8, R40 ;  /* 0x00000008ff287819 */ /* 0x000fe40000011428 */
[----:B------:R-:W-:Y:S01]  /*17150*/  PRMT R38, R38, 0x9910, RZ ;  /* 0x0000991026267816 */ /* 0x000fe200000000ff */
[----:B------:R-:W-:Y:S01]  /*17160*/  @P6 STG.E.U8 desc[UR22][R46.64], R44 ;  /* 0x0000002c2e006986 */ /* 0x000fe2000c101116 */
[----:B----4-:R-:W-:Y:S01]  /*17170*/  ISETP.LT.AND P6, PT, R67, UR9, !P5 ;  /* 0x0000000943007c0c */ /* 0x010fe2000efc1270 */
[----:B------:R-:W4:Y:S02]  /*17180*/  LDCU UR9, c[0x0][0x398] ;  /* 0x00007300ff0977ac */ /* 0x000f240008000800 */
[----:B------:R0:W-:Y:S01]  /*17190*/  @P3 STG.E.U8 desc[UR22][R42.64], R40 ;  /* 0x000000282a003986 */ /* 0x0001e2000c101116 */
[----:B------:R-:W-:Y:S01]  /*171a0*/  ISETP.LT.AND P3, PT, R34, UR12, !P5 ;  /* 0x0000000c22007c0c */ /* 0x000fe2000ef61270 */
[----:B------:R-:W1:Y:S01]  /*171b0*/  LDCU UR12, c[0x0][0x398] ;  /* 0x00007300ff0c77ac */ /* 0x000e620008000800 */
[----:B0-----:R-:W-:Y:S01]  /*171c0*/  SHF.R.S32.HI R40, RZ, 0x8, R38 ;  /* 0x00000008ff287819 */ /* 0x001fe20000011426 */
[----:B------:R-:W-:Y:S01]  /*171d0*/  VIADD R38, R66, 0x14 ;  /* 0x0000001442267836 */ /* 0x000fe20000000000 */
[----:B------:R-:W4:Y:S04]  /*171e0*/  LDL.LU R42, [R1+0x648] ;  /* 0x00064800012a7983 */ /* 0x000f280000300800 */
[----:B------:R0:W-:Y:S01]  /*171f0*/  @P0 STG.E.U8 desc[UR22][R92.64], R40 ;  /* 0x000000285c000986 */ /* 0x0001e2000c101116 */
[----:B------:R-:W-:Y:S01]  /*17200*/  ISETP.GE.AND P0, PT, R38, UR4, PT ;  /* 0x0000000426007c0c */ /* 0x000fe2000bf06270 */
[----:B------:R-:W1:Y:S02]  /*17210*/  LDCU UR4, c[0x0][0x39c] ;  /* 0x00007380ff0477ac */ /* 0x000e640008000800 */
[----:B------:R-:W4:Y:S04]  /*17220*/  LDL.LU R43, [R1+0x64c] ;  /* 0x00064c00012b7983 */ /* 0x000f280000300800 */
[----:B0-----:R-:W4:Y:S01]  /*17230*/  LDL.LU R40, [R1+0x650] ;  /* 0x0006500001287983 */ /* 0x001f220000300800 */
[----:B--2---:R-:W-:-:S03]  /*17240*/  F2FP.SATFINITE.E4M3.F32.PACK_AB_MERGE_C R29, R29, R41, RZ ;  /* 0x000000291d1d723e */ /* 0x004fc600048070ff */
[----:B------:R-:W2:Y:S04]  /*17250*/  LDL.LU R41, [R1+0x654] ;  /* 0x0006540001297983 */ /* 0x000ea80000300800 */
[----:B------:R-:W2:Y:S01]  /*17260*/  LDL.LU R38, [R1+0x448] ;  /* 0x0004480001267983 */ /* 0x000ea20000300800 */
[----:B------:R-:W-:-:S03]  /*17270*/  F2FP.SATFINITE.E4M3.F32.PACK_AB_MERGE_C R92, R36, R39, RZ ;  /* 0x00000027245c723e */ /* 0x000fc600048070ff */
[----:B------:R-:W2:Y:S04]  /*17280*/  LDL.LU R39, [R1+0x44c] ;  /* 0x00044c0001277983 */ /* 0x000ea80000300800 */
[----:B------:R0:W-:Y:S04]  /*17290*/  @P6 STG.E.U8 desc[UR22][R90.64], R29 ;  /* 0x0000001d5a006986 */ /* 0x0001e8000c101116 */
[----:B------:R-:W2:Y:S04]  /*172a0*/  LDL.LU R36, [R1+0x450] ;  /* 0x0004500001247983 */ /* 0x000ea80000300800 */
[----:B------:R1:W-:Y:S01]  /*172b0*/  @P3 STG.E.U8 desc[UR22][R88.64], R92 ;  /* 0x0000005c58003986 */ /* 0x0003e2000c101116 */
[----:B0-----:R-:W-:-:S03]  /*172c0*/  F2FP.SATFINITE.E4M3.F32.PACK_AB_MERGE_C R91, R33, R32, RZ ;  /* 0x00000020215b723e */ /* 0x001fc600048070ff */
[----:B------:R-:W2:Y:S04]  /*172d0*/  LDL.LU R32, [R1+0x454] ;  /* 0x0004540001207983 */ /* 0x000ea80000300800 */
[----:B------:R-:W2:Y:S01]  /*172e0*/  LDL.LU R33, [R1+0x248] ;  /* 0x0002480001217983 */ /* 0x000ea20000300800 */
[----:B-1----:R-:W-:Y:S02]  /*172f0*/  PRMT R89, R29, 0x9910, RZ ;  /* 0x000099101d597816 */ /* 0x002fe400000000ff */
[----:B---3--:R-:W-:Y:S02]  /*17300*/  F2FP.SATFINITE.E4M3.F32.PACK_AB_MERGE_C R90, R31, R30, RZ ;  /* 0x0000001e1f5a723e */ /* 0x008fe400048070ff */
[----:B------:R-:W3:Y:S04]  /*17310*/  LDL.LU R30, [R1+0x24c] ;  /* 0x00024c00011e7983 */ /* 0x000ee80000300800 */
[----:B------:R-:W3:Y:S04]  /*17320*/  LDL.LU R31, [R1+0x48] ;  /* 0x00004800011f7983 */ /* 0x000ee80000300800 */
[----:B------:R-:W3:Y:S01]  /*17330*/  LDL.LU R29, [R1+0x4c] ;  /* 0x00004c00011d7983 */ /* 0x000ee20000300800 */
[----:B------:R-:W-:Y:S01]  /*17340*/  ISETP.LT.AND P6, PT, R35, UR10, !P5 ;  /* 0x0000000a23007c0c */ /* 0x000fe2000efc1270 */
[----:B------:R-:W0:Y:S01]  /*17350*/  LDCU UR10, c[0x0][0x398] ;  /* 0x00007300ff0a77ac */ /* 0x000e220008000800 */
[----:B------:R-:W-:-:S02]  /*17360*/  ISETP.LT.AND P5, PT, R37, UR6, !P5 ;  /* 0x0000000625007c0c */ /* 0x000fc4000efa1270 */
[----:B----4-:R-:W-:Y:S01]  /*17370*/  ISETP.LT.AND P3, PT, R67, UR9, !P1 ;  /* 0x0000000943007c0c */ /* 0x010fe2000cf61270 */
[----:B------:R-:W1:Y:S01]  /*17380*/  LDCU UR6, c[0x0][0x398] ;  /* 0x00007300ff0677ac */ /* 0x000e620008000800 */
[----:B------:R-:W-:Y:S01]  /*17390*/  PRMT R92, R92, 0x9910, RZ ;  /* 0x000099105c5c7816 */ /* 0x000fe200000000ff */
[----:B------:R-:W4:Y:S06]  /*173a0*/  LDCU UR9, c[0x0][0x398] ;  /* 0x00007300ff0977ac */ /* 0x000f2c0008000800 */
[----:B------:R0:W-:Y:S04]  /*173b0*/  @P6 STG.E.U8 desc[UR22][R86.64], R91 ;  /* 0x0000005b56006986 */ /* 0x0001e8000c101116 */
[----:B------:R1:W-:Y:S01]  /*173c0*/  @P5 STG.E.U8 desc[UR22][R82.64], R90 ;  /* 0x0000005a52005986 */ /* 0x0003e2000c101116 */
[----:B0-----:R-:W-:Y:S01]  /*173d0*/  IMAD.MOV.U32 R86, RZ, RZ, R89 ;  /* 0x000000ffff567224 */ /* 0x001fe200078e0059 */
[----:B------:R-:W-:Y:S01]  /*173e0*/  ISETP.LT.AND P5, PT, R34, UR10, !P1 ;  /* 0x0000000a22007c0c */ /* 0x000fe2000cfa1270 */
[----:B------:R-:W0:Y:S03]  /*173f0*/  LDCU UR10, c[0x0][0x398] ;  /* 0x00007300ff0a77ac */ /* 0x000e260008000800 */
[----:B-1----:R-:W-:-:S05]  /*17400*/  SHF.R.S32.HI R82, RZ, 0x8, R86 ;  /* 0x00000008ff527819 */ /* 0x002fca0000011456 */
[----:B------:R1:W-:Y:S01]  /*17410*/  @P3 STG.E.U8 desc[UR22][R80.64], R82 ;  /* 0x0000005250003986 */ /* 0x0003e2000c101116 */
[----:B------:R-:W-:Y:S01]  /*17420*/  ISETP.LT.AND P3, PT, R35, UR6, !P1 ;  /* 0x0000000623007c0c */ /* 0x000fe2000cf61270 */
[----:B------:R-:W-:Y:S02]  /*17430*/  VIADD R88, R66, 0x15 ;  /* 0x0000001542587836 */ /* 0x000fe40000000000 */
[----:B-1----:R-:W-:Y:S01]  /*17440*/  IMAD.MOV.U32 R80, RZ, RZ, R92 ;  /* 0x000000ffff507224 */ /* 0x002fe200078e005c */
[----:B------:R-:W-:Y:S01]  /*17450*/  PRMT R81, R91, 0x9910, RZ ;  /* 0x000099105b517816 */ /* 0x000fe200000000ff */
[----:B------:R-:W1:Y:S03]  /*17460*/  LDCU UR6, c[0x0][0x398] ;  /* 0x00007300ff0677ac */ /* 0x000e660008000800 */
[----:B------:R-:W-:-:S05]  /*17470*/  SHF.R.S32.HI R80, RZ, 0x8, R80 ;  /* 0x00000008ff507819 */ /* 0x000fca0000011450 */
[----:B------:R0:W-:Y:S01]  /*17480*/  @P5 STG.E.U8 desc[UR22][R78.64], R80 ;  /* 0x000000504e005986 */ /* 0x0001e2000c101116 */
[----:B------:R-:W-:Y:S02]  /*17490*/  PRMT R90, R90, 0x9910, RZ ;  /* 0x000099105a5a7816 */ /* 0x000fe400000000ff */
[----:B0-----:R-:W-:-:S05]  /*174a0*/  SHF.R.S32.HI R79, RZ, 0x8, R81 ;  /* 0x00000008ff4f7819 */ /* 0x001fca0000011451 */
[----:B------:R0:W-:Y:S01]  /*174b0*/  @P3 STG.E.U8 desc[UR22][R76.64], R79 ;  /* 0x0000004f4c003986 */ /* 0x0001e2000c101116 */
[----:B------:R-:W-:Y:S02]  /*174c0*/  ISETP.LT.AND P1, PT, R37, UR12, !P1 ;  /* 0x0000000c25007c0c */ /* 0x000fe4000cf21270 */
[----:B----4-:R-:W-:Y:S01]  /*174d0*/  ISETP.LT.AND P5, PT, R67, UR9, !P4 ;  /* 0x0000000943007c0c */ /* 0x010fe2000e7a1270 */
[----:B------:R-:W-:Y:S01]  /*174e0*/  IMAD.MOV.U32 R78, RZ, RZ, R90 ;  /* 0x000000ffff4e7224 */ /* 0x000fe200078e005a */
[----:B------:R-:W-:Y:S01]  /*174f0*/  F2FP.SATFINITE.E4M3.F32.PACK_AB_MERGE_C R82, R43, R42, RZ ;  /* 0x0000002a2b52723e */ /* 0x000fe200048070ff */
[----:B------:R-:W4:Y:S01]  /*17500*/  LDCU UR9, c[0x0][0x398] ;  /* 0x00007300ff0977ac */ /* 0x000f220008000800 */
[----:B0-----:R-:W-:Y:S01]  /*17510*/  IADD3 R76, P3, PT, R73, R2, RZ ;  /* 0x00000002494c7210 */ /* 0x001fe20007f7e0ff */
[----:B------:R-:W0:Y:S04]  /*17520*/  LDCU UR12, c[0x0][0x398] ;  /* 0x00007300ff0c77ac */ /* 0x000e280008000800 */
[----:B------:R-:W-:Y:S01]  /*17530*/  IMAD.X R77, R28, 0x1, R71, P3 ;  /* 0x000000011c4d7824 */ /* 0x000fe200018e0647 */
[----:B------:R-:W-:Y:S01]  /*17540*/  ISETP.LT.AND P3, PT, R34, UR10, !P4 ;  /* 0x0000000a22007c0c */ /* 0x000fe2000e761270 */
[----:B------:R-:W0:Y:S01]  /*17550*/  LDCU UR10, c[0x0][0x398] ;  /* 0x00007300ff0a77ac */ /* 0x000e220008000800 */
[----:B------:R-:W-:-:S05]  /*17560*/  SHF.R.S32.HI R78, RZ, 0x8, R78 ;  /* 0x00000008ff4e7819 */ /* 0x000fca000001144e */
[----:B------:R0:W-:Y:S04]  /*17570*/  @P1 STG.E.U8 desc[UR22][R74.64], R78 ;  /* 0x0000004e4a001986 */ /* 0x0001e8000c101116 */
[----:B------:R-:W-:Y:S01]  /*17580*/  @P5 STG.E.U8 desc[UR22][R84.64], R82 ;  /* 0x0000005254005986 */ /* 0x000fe2000c101116 */
[----:B0-----:R-:W-:-:S05]  /*17590*/  IADD3 R74, P1, PT, R73, R68, RZ ;  /* 0x00000044494a7210 */ /* 0x001fca0007f3e0ff */
[----:B------:R-:W-:Y:S01]  /*175a0*/  IMAD.X R75, R28, 0x1, R3, P1 ;  /* 0x000000011c4b7824 */ /* 0x000fe200008e0603 */
[----:B--2---:R-:W-:-:S05]  /*175b0*/  F2FP.SATFINITE.E4M3.F32.PACK_AB_MERGE_C R80, R39, R38, RZ ;  /* 0x000000262750723e */ /* 0x004fca00048070ff */
[----:B------:R0:W-:Y:S02]  /*175c0*/  @P3 STG.E.U8 desc[UR22][R76.64], R80 ;  /* 0x000000504c003986 */ /* 0x0001e4000c101116 */
[----:B0-----:R-:W-:-:S05]  /*175d0*/  IADD3 R76, P3, PT, R73, R70, RZ ;  /* 0x00000046494c7210 */ /* 0x001fca0007f7e0ff */
[----:B------:R-:W-:Y:S01]  /*175e0*/  IMAD.X R77, R28, 0x1, R69, P3 ;  /* 0x000000011c4d7824 */ /* 0x000fe200018e0645 */
[----:B---3--:R-:W-:Y:S02]  /*175f0*/  F2FP.SATFINITE.E4M3.F32.PACK_AB_MERGE_C R79, R30, R33, RZ ;  /* 0x000000211e4f723e */ /* 0x008fe400048070ff */
[----:B------:R-:W2:Y:S01]  /*17600*/  LDL.LU R30, [R1+0x250] ;  /* 0x00025000011e7983 */ /* 0x000ea20000300800 */
[----:B------:R-:W-:-:S03]  /*17610*/  F2FP.SATFINITE.E4M3.F32.PACK_AB_MERGE_C R81, R29, R31, RZ ;  /* 0x0000001f1d51723e */ /* 0x000fc600048070ff */
[----:B------:R-:W2:Y:S04]  /*17620*/  LDL.LU R31, [R1+0x254] ;  /* 0x00025400011f7983 */ /* 0x000ea80000300800 */
[----:B------:R-:W3:Y:S04]  /*17630*/  LDL.LU R28, [R1+0x50] ;  /* 0x00005000011c7983 */ /* 0x000ee80000300800 */
[----:B------:R-:W3:Y:S01]  /*17640*/  LDL.LU R29, [R1+0x54] ;  /* 0x00005400011d7983 */ /* 0x000ee20000300800 */
[----:B------:R-:W-:Y:S01]  /*17650*/  ISETP.GE.AND P6, PT, R88, UR4, PT ;  /* 0x0000000458007c0c */ /* 0x000fe2000bfc6270 */
[----:B------:R-:W0:Y:S01]  /*17660*/  LDCU UR4, c[0x0][0x39c] ;  /* 0x00007380ff0477ac */ /* 0x000e220008000800 */
[----:B------:R-:W-:Y:S01]  /*17670*/  VIADD R78, R66, 0x16 ;  /* 0x00000016424e7836 */ /* 0x000fe20000000000 */
[----:B------:R-:W-:-:S02]  /*17680*/  ISETP.LT.AND P5, PT, R35, UR14, !P4 ;  /* 0x0000000e23007c0c */ /* 0x000fc4000e7a1270 */
[----:B-1----:R-:W-:Y:S01]  /*17690*/  ISETP.LT.AND P4, PT, R37, UR6, !P4 ;  /* 0x0000000625007c0c */ /* 0x002fe2000e781270 */
[----:B------:R-:W-:Y:S01]  /*176a0*/  VIADD R73, R73, UR30 ;  /* 0x0000001e49497c36 */ /* 0x000fe20008000000 */
[----:B------:R-:W-:Y:S01]  /*176b0*/  PRMT R82, R82, 0x9910, RZ ;  /* 0x0000991052527816 */ /* 0x000fe200000000ff */
[----:B------:R-:W1:Y:S01]  /*176c0*/  LDCU UR6, c[0x0][0x398] ;  /* 0x00007300ff0677ac */ /* 0x000e620008000800 */
[----:B------:R-:W-:Y:S02]  /*176d0*/  PRMT R80, R80, 0x9910, RZ ;  /* 0x0000991050507816 */ /* 0x000fe400000000ff */
[----:B------:R-:W-:Y:S01]  /*176e0*/  F2FP.SATFINITE.E4M3.F32.PACK_AB_MERGE_C R83, R41, R40, RZ ;  /* 0x000000282953723e */ /* 0x000fe200048070ff */
[----:B------:R-:W1:Y:S01]  /*176f0*/  LDCU UR14, c[0x0][0x398] ;  /* 0x00007300ff0e77ac */ /* 0x000e620008000800 */
[----:B------:R-:W3:Y:S01]  /*17700*/  LDL.LU R41, [R1+0x658] ;  /* 0x0006580001297983 */ /* 0x000ee20000300800 */
[----:B0-----:R-:W-:Y:S01]  /*17710*/  ISETP.GE.AND P1, PT, R78, UR4, PT ;  /* 0x000000044e007c0c */ /* 0x001fe2000bf26270 */
[----:B------:R-:W0:Y:S02]  /*17720*/  LDCU UR4, c[0x0][0x398] ;  /* 0x00007300ff0477ac */ /* 0x000e240008000800 */
[----:B------:R1:W-:Y:S01]  /*17730*/  @P5 STG.E.U8 desc[UR22][R74.64], R79 ;  /* 0x0000004f4a005986 */ /* 0x0003e2000c101116 */
[----:B------:R-:W-:-:S03]  /*17740*/  SHF.R.S32.HI R78, RZ, 0x1f, R73 ;  /* 0x0000001fff4e7819 */ /* 0x000fc60000011449 */
[----:B------:R0:W-:Y:S04]  /*17750*/  @P4 STG.E.U8 desc[UR22][R76.64], R81 ;  /* 0x000000514c004986 */ /* 0x0001e8000c101116 */
[----:B------:R-:W3:Y:S01]  /*17760*/  LDL.LU R38, [R1+0x65c] ;  /* 0x00065c0001267983 */ /* 0x000ee20000300800 */
[----:B-1----:R-:W-:-:S03]  /*17770*/  IADD3 R74, P5, PT, R73, R0, RZ ;  /* 0x00000000494a7210 */ /* 0x002fc60007fbe0ff */
[----:B------:R-:W3:Y:S01]  /*17780*/  LDL.LU R39, [R1+0x458] ;  /* 0x0004580001277983 */ /* 0x000ee20000300800 */
[----:B0-----:R-:W-:Y:S01]  /*17790*/  ISETP.LT.AND P3, PT, R67, UR4, !P2 ;  /* 0x0000000443007c0c */ /* 0x001fe2000d761270 */
[----:B------:R-:W-:Y:S01]  /*177a0*/  IMAD.X R75, R78, 0x1, R72, P5 ;  /* 0x000000014e4b7824 */ /* 0x000fe200028e0648 */
[----:B------:R-:W-:Y:S01]  /*177b0*/  SHF.R.S32.HI R77, RZ, 0x8, R82 ;  /* 0x00000008ff4d7819 */ /* 0x000fe20000011452 */
[----:B------:R-:W0:Y:S01]  /*177c0*/  LDCU UR4, c[0x0][0x39c] ;  /* 0x00007380ff0477ac */ /* 0x000e220008000800 */
[----:B----4-:R-:W-:Y:S02]  /*177d0*/  ISETP.LT.AND P4, PT, R34, UR9, !P2 ;  /* 0x0000000922007c0c */ /* 0x010fe4000d781270 */
[----:B------:R-:W-:Y:S01]  /*177e0*/  IADD3 R76, P5, PT, R73, R2, RZ ;  /* 0x00000002494c7210 */ /* 0x000fe20007fbe0ff */
[----:B------:R-:W1:Y:S06]  /*177f0*/  LDCU UR9, c[0x0][0x398] ;  /* 0x00007300ff0977ac */ /* 0x000e6c0008000800 */
[----:B------:R4:W-:Y:S01]  /*17800*/  @P3 STG.E.U8 desc[UR22][R74.64], R77 ;  /* 0x0000004d4a003986 */ /* 0x0009e2000c101116 */
[----:B------:R-:W-:Y:S01]  /*17810*/  ISETP.LT.AND P3, PT, R35, UR10, !P2 ;  /* 0x0000000a23007c0c */ /* 0x000fe2000d761270 */
[----:B------:R-:W0:Y:S01]  /*17820*/  LDCU UR10, c[0x0][0x398] ;  /* 0x00007300ff0a77ac */ /* 0x000e220008000800 */
[----:B------:R-:W-:Y:S01]  /*17830*/  PRMT R79, R79, 0x9910, RZ ;  /* 0x000099104f4f7816 */ /* 0x000fe200000000ff */
[----:B----4-:R-:W-:-:S02]  /*17840*/  IMAD.MOV.U32 R75, RZ, RZ, R80 ;  /* 0x000000ffff4b7224 */ /* 0x010fc400078e0050 */
[----:B------:R-:W-:Y:S01]  /*17850*/  IMAD.X R77, R78, 0x1, R71, P5 ;  /* 0x000000014e4d7824 */ /* 0x000fe200028e0647 */
[----:B------:R-:W-:Y:S02]  /*17860*/  IADD3 R74, P5, PT, R73, R68, RZ ;  /* 0x00000044494a7210 */ /* 0x000fe40007fbe0ff */
[----:B------:R-:W-:Y:S02]  /*17870*/  SHF.R.S32.HI R75, RZ, 0x8, R75 ;  /* 0x00000008ff4b7819 */ /* 0x000fe4000001144b */
[----:B------:R-:W-:-:S03]  /*17880*/  PRMT R81, R81, 0x9910, RZ ;  /* 0x0000991051517816 */ /* 0x000fc600000000ff */
[----:B------:R4:W-:Y:S01]  /*17890*/  @P4 STG.E.U8 desc[UR22][R76.64], R75 ;  /* 0x0000004b4c004986 */ /* 0x0009e2000c101116 */
[----:B------:R-:W-:Y:S01]  /*178a0*/  ISETP.LT.AND P4, PT, R67, UR12, !P0 ;  /* 0x0000000c43007c0c */ /* 0x000fe2000c781270 */
[----:B------:R-:W0:Y:S01]  /*178b0*/  LDCU UR12, c[0x0][0x398] ;  /* 0x00007300ff0c77ac */ /* 0x000e220008000800 */
[----:B----4-:R-:W-:Y:S01]  /*178c0*/  IMAD.X R75, R78, 0x1, R3, P5 ;  /* 0x000000014e4b7824 */ /* 0x010fe200028e0603 */
[----:B------:R-:W-:Y:S02]  /*178d0*/  SHF.R.S32.HI R76, RZ, 0x8, R79 ;  /* 0x00000008ff4c7819 */ /* 0x000fe4000001144f */
[----:B------:R-:W-:Y:S01]  /*178e0*/  ISETP.LT.AND P5, PT, R37, UR6, !P2 ;  /* 0x0000000625007c0c */ /* 0x000fe2000d7a1270 */
[----:B------:R-:W-:Y:S01]  /*178f0*/  VIADD R79, R66, 0x17 ;  /* 0x00000017424f7836 */ /* 0x000fe20000000000 */
[----:B------:R-:W-:Y:S01]  /*17900*/  F2FP.SATFINITE.E4M3.F32.PACK_AB_MERGE_C R84, R32, R36, RZ ;  /* 0x000000242054723e */ /* 0x000fe200048070ff */
[----:B------:R4:W-:Y:S01]  /*17910*/  @P3 STG.E.U8 desc[UR22][R74.64], R76 ;  /* 0x0000004c4a003986 */ /* 0x0009e2000c101116 */
[----:B------:R-:W0:Y:S03]  /*17920*/  LDCU UR6, c[0x0][0x39c] ;  /* 0x00007380ff0677ac */ /* 0x000e260008000800 */
[----:B------:R-:W3:Y:S04]  /*17930*/  LDL.LU R36, [R1+0x45c] ;  /* 0x00045c0001247983 */ /* 0x000ee80000300800 */
[----:B------:R-:W3:Y:S01]  /*17940*/  LDL.LU R32, [R1+0x258] ;  /* 0x0002580001207983 */ /* 0x000ee20000300800 */
[----:B----4-:R-:W-:Y:S01]  /*17950*/  IADD3 R76, P2, PT, R73, R70, RZ ;  /* 0x00000046494c7210 */ /* 0x010fe20007f5e0ff */
[----:B------:R-:W-:-:S02]  /*17960*/  IMAD.MOV.U32 R75, RZ, RZ, R81 ;  /* 0x000000ffff4b7224 */ /* 0x000fc400078e0051 */
[----:B------:R-:W4:Y:S01]  /*17970*/  LDL.LU R33, [R1+0x25c] ;  /* 0x00025c0001217983 */ /* 0x000f220000300800 */
[----:B------:R-:W-:Y:S02]  /*17980*/  VIADD R73, R73, UR30 ;  /* 0x0000001e49497c36 */ /* 0x000fe40008000000 */
[----:B------:R-:W-:Y:S01]  /*17990*/  IMAD.X R77, R78, 0x1, R69, P2 ;  /* 0x000000014e4d7824 */ /* 0x000fe200010e0645 */
[----:B------:R-:W-:Y:S02]  /*179a0*/  SHF.R.S32.HI R75, RZ, 0x8, R75 ;  /* 0x00000008ff4b7819 */ /* 0x000fe4000001144b */
[----:B------:R-:W-:Y:S02]  /*179b0*/  SHF.R.S32.HI R78, RZ, 0x1f, R73 ;  /* 0x0000001fff4e7819 */ /* 0x000fe40000011449 */
[----:B------:R-:W-:Y:S01]  /*179c0*/  IADD3 R74, P3, PT, R73, R0, RZ ;  /* 0x00000000494a7210 */ /* 0x000fe20007f7e0ff */
[----:B------:R0:W-:Y:S04]  /*179d0*/  @P5 STG.E.U8 desc[UR22][R76.64], R75 ;  /* 0x0000004b4c005986 */ /* 0x0001e8000c101116 */
[----:B0-----:R-:W-:-:S05]  /*179e0*/  IMAD.X R75, R78, 0x1, R72, P3 ;  /* 0x000000014e4b7824 */ /* 0x001fca00018e0648 */
[----:B------:R0:W-:Y:S01]  /*179f0*/  @P4 STG.E.U8 desc[UR22][R74.64], R83 ;  /* 0x000000534a004986 */ /* 0x0001e2000c101116 */
[----:B------:R-:W-:Y:S01]  /*17a00*/  ISETP.GE.AND P4, PT, R79, UR4, PT ;  /* 0x000000044f007c0c */ /* 0x000fe2000bf86270 */
[----:B------:R-:W0:Y:S01]  /*17a10*/  LDCU UR4, c[0x0][0x39c] ;  /* 0x00007380ff0477ac */ /* 0x000e220008000800 */
[----:B--2---:R-:W-:Y:S02]  /*17a20*/  F2FP.SATFINITE.E4M3.F32.PACK_AB_MERGE_C R79, R31, R30, RZ ;  /* 0x0000001e1f4f723e */ /* 0x004fe400048070ff */
[----:B------:R-:W2:Y:S04]  /*17a30*/  LDL.LU R30, [R1+0x660] ;  /* 0x00066000011e7983 */ /* 0x000ea80000300800 */
[----:B------:R-:W2:Y:S01]  /*17a40*/  LDL.LU R31, [R1+0x664] ;  /* 0x00066400011f7983 */ /* 0x000ea20000300800 */
[----:B---3--:R-:W-:-:S03]  /*17a50*/  F2FP.SATFINITE.E4M3.F32.PACK_AB_MERGE_C R80, R29, R28, RZ ;  /* 0x0000001c1d50723e */ /* 0x008fc600048070ff */
[----:B------:R-:W3:Y:S04]  /*17a60*/  LDL.LU R28, [R1+0x58] ;  /* 0x00005800011c7983 */ /* 0x000ee80000300800 */
[----:B------:R-:W3:Y:S01]  /*17a70*/  LDL.LU R29, [R1+0x5c] ;  /* 0x00005c00011d7983 */ /* 0x000ee20000300800 */
[----:B------:R-:W-:Y:S02]  /*17a80*/  ISETP.LT.AND P2, PT, R34, UR14, !P0 ;  /* 0x0000000e22007c0c */ /* 0x000fe4000c741270 */
[----:B------:R-:W-:Y:S02]  /*17a90*/  IADD3 R76, P5, PT, R73, R2, RZ ;  /* 0x00000002494c7210 */ /* 0x000fe40007fbe0ff */
[----:B-1----:R-:W-:Y:S01]  /*17aa0*/  ISETP.LT.AND P3, PT, R35, UR9, !P0 ;  /* 0x0000000923007c0c */ /* 0x002fe2000c761270 */
[----:B0-----:R-:W-:Y:S01]  /*17ab0*/  VIADD R75, R66, 0x18 ;  /* 0x00000018424b7836 */ /* 0x001fe20000000000 */
[----:B------:R-:W-:Y:S01]  /*17ac0*/  PRMT R81, R83, 0x9910, RZ ;  /* 0x0000991053517816 */ /* 0x000fe200000000ff */
[C---:B------:R-:W-:Y:S01]  /*17ad0*/  IMAD.X R77, R78.reuse, 0x1, R71, P5 ;  /* 0x000000014e4d7824 */ /* 0x040fe200028e0647 */
[----:B------:R-:W-:Y:S01]  /*17ae0*/  IADD3 R74, P5, PT, R73, R68, RZ ;  /* 0x00000044494a7210 */ /* 0x000fe20007fbe0ff */
[----:B------:R-:W0:Y:S04]  /*17af0*/  LDCU UR9, c[0x0][0x398] ;  /* 0x00007300ff0977ac */ /* 0x000e280008000800 */
[----:B------:R1:W-:Y:S01]  /*17b00*/  @P2 STG.E.U8 desc[UR22][R76.64], R84 ;  /* 0x000000544c002986 */ /* 0x0003e2000c101116 */
[----:B------:R-:W-:Y:S01]  /*17b10*/  ISETP.GE.AND P2, PT, R75, UR6, PT ;  /* 0x000000064b007c0c */ /* 0x000fe2000bf46270 */
[----:B------:R-:W-:Y:S01]  /*17b20*/  IMAD.X R75, R78, 0x1, R3, P5 ;  /* 0x000000014e4b7824 */ /* 0x000fe200028e0603 */
[----:B------:R-:W0:Y:S01]  /*17b30*/  LDCU UR6, c[0x0][0x398] ;  /* 0x00007300ff0677ac */ /* 0x000e220008000800 */
[----:B------:R-:W-:-:S03]  /*17b40*/  ISETP.LT.AND P0, PT, R37, UR10, !P0 ;  /* 0x0000000a25007c0c */ /* 0x000fc6000c701270 */
[----:B------:R0:W-:Y:S01]  /*17b50*/  @P3 STG.E.U8 desc[UR22][R74.64], R79 ;  /* 0x0000004f4a003986 */ /* 0x0001e2000c101116 */
[----:B------:R-:W-:Y:S01]  /*17b60*/  ISETP.LT.AND P5, PT, R67, UR12, !P6 ;  /* 0x0000000c43007c0c */ /* 0x000fe2000f7a1270 */
[----:B------:R-:W0:Y:S01]  /*17b70*/  LDCU UR10, c[0x0][0x398] ;  /* 0x00007300ff0a77ac */ /* 0x000e220008000800 */
[C---:B-1----:R-:W-:Y:S01]  /*17b80*/  IADD3 R76, P3, PT, R73.reuse, R70, RZ ;  /* 0x00000046494c7210 */ /* 0x042fe20007f7e0ff */
[----:B------:R-:W-:Y:S01]  /*17b90*/  VIADD R73, R73, UR30 ;  /* 0x0000001e49497c36 */ /* 0x000fe20008000000 */
[----:B------:R-:W1:Y:S03]  /*17ba0*/  LDCU UR12, c[0x0][0x398] ;  /* 0x00007300ff0c77ac */ /* 0x000e660008000800 */
[----:B------:R-:W-:Y:S01]  /*17bb0*/  IMAD.X R77, R78, 0x1, R69, P3 ;  /* 0x000000014e4d7824 */ /* 0x000fe200018e0645 */
[----:B------:R-:W-:Y:S01]  /*17bc0*/  SHF.R.S32.HI R78, RZ, 0x1f, R73 ;  /* 0x0000001fff4e7819 */ /* 0x000fe20000011449 */
[----:B------:R-:W1:Y:S01]  /*17bd0*/  LDCU UR14, c[0x0][0x398] ;  /* 0x00007300ff0e77ac */ /* 0x000e620008000800 */
[----:B0-----:R-:W-:-:S02]  /*17be0*/  IADD3 R74, P3, PT, R73, R0, RZ ;  /* 0x00000000494a7210 */ /* 0x001fc40007f7e0ff */
[----:B------:R0:W-:Y:S03]  /*17bf0*/  @P0 STG.E.U8 desc[UR22][R76.64], R80 ;  /* 0x000000504c000986 */ /* 0x0001e6000c101116 */
[----:B------:R-:W-:Y:S01]  /*17c00*/  IMAD.X R75, R78, 0x1, R72, P3 ;  /* 0x000000014e4b7824 */ /* 0x000fe200018e0648 */
[----:B------:R-:W-:Y:S01]  /*17c10*/  ISETP.LT.AND P3, PT, R34, UR6, !P6 ;  /* 0x0000000622007c0c */ /* 0x000fe2000f761270 */
[----:B------:R-:W1:Y:S01]  /*17c20*/  LDCU UR6, c[0x0][0x398] ;  /* 0x00007300ff0677ac */ /* 0x000e620008000800 */
[----:B0-----:R-:W-:Y:S02]  /*17c30*/  SHF.R.S32.HI R76, RZ, 0x8, R81 ;  /* 0x00000008ff4c7819 */ /* 0x001fe40000011451 */
[----:B------:R-:W-:-:S03]  /*17c40*/  PRMT R77, R84, 0x9910, RZ ;  /* 0x00009910544d7816 */ /* 0x000fc600000000ff */
[----:B------:R0:W-:Y:S01]  /*17c50*/  @P5 STG.E.U8 desc[UR22][R74.64], R76 ;  /* 0x0000004c4a005986 */ /* 0x0001e2000c101116 */
[----:B------:R-:W-:Y:S01]  /*17c60*/  ISETP.LT.AND P0, PT, R35, UR9, !P6 ;  /* 0x0000000923007c0c */ /* 0x000fe2000f701270 */
[----:B------:R-:W1:Y:S01]  /*17c70*/  LDCU UR9, c[0x0][0x398] ;  /* 0x00007300ff0977ac */ /* 0x000e620008000800 */
[----:B------:R-:W-:Y:S02]  /*17c80*/  PRMT R81, R79, 0x9910, RZ ;  /* 0x000099104f517816 */ /* 0x000fe400000000ff */
[----:B0-----:R-:W-:Y:S01]  /*17c90*/  IADD3 R76, P5, PT, R73, R2, RZ ;  /* 0x00000002494c7210 */ /* 0x001fe20007fbe0ff */
[----:B------:R-:W-:Y:S02]  /*17ca0*/  IMAD.MOV.U32 R74, RZ, RZ, R77 ;  /* 0x000000ffff4a7224 */ /* 0x000fe400078e004d */
[----:B------:R-:W-:Y:S02]  /*17cb0*/  VIADD R75, R66, 0x19 ;  /* 0x00000019424b7836 */ /* 0x000fe40000000000 */
[----:B------:R-:W-:Y:S01]  /*17cc0*/  IMAD.X R77, R78, 0x1, R71, P5 ;  /* 0x000000014e4d7824 */ /* 0x000fe200028e0647 */
[----:B------:R-:W-:-:S02]  /*17cd0*/  SHF.R.S32.HI R79, RZ, 0x8, R74 ;  /* 0x00000008ff4f7819 */ /* 0x000fc4000001144a */
[----:B------:R-:W-:-:S03]  /*17ce0*/  IADD3 R74, P5, PT, R73, R68, RZ ;  /* 0x00000044494a7210 */ /* 0x000fc60007fbe0ff */
[----:B------:R0:W-:Y:S01]  /*17cf0*/  @P3 STG.E.U8 desc[UR22][R76.64], R79 ;  /* 0x0000004f4c003986 */ /* 0x0001e2000c101116 */
[----:B------:R-:W-:Y:S01]  /*17d00*/  ISETP.GE.AND P3, PT, R75, UR4, PT ;  /* 0x000000044b007c0c */ /* 0x000fe2000bf66270 */
[----:B------:R-:W-:Y:S01]  /*17d10*/  IMAD.X R75, R78, 0x1, R3, P5 ;  /* 0x000000014e4b7824 */ /* 0x000fe200028e0603 */
[----:B------:R-:W-:Y:S01]  /*17d20*/  ISETP.LT.AND P6, PT, R37, UR10, !P6 ;  /* 0x0000000a25007c0c */ /* 0x000fe2000f7c1270 */
[----:B------:R-:W4:Y:S01]  /*17d30*/  LDCU UR10, c[0x0][0x398] ;  /* 0x00007300ff0a77ac */ /* 0x000f220008000800 */
[----:B0-----:R-:W-:Y:S01]  /*17d40*/  SHF.R.S32.HI R76, RZ, 0x8, R81 ;  /* 0x00000008ff4c7819 */ /* 0x001fe20000011451 */
[----:B------:R-:W0:Y:S04]  /*17d50*/  LDCU UR4, c[0x0][0x39c] ;  /* 0x00007380ff0477ac */ /* 0x000e280008000800 */
[----:B------:R4:W-:Y:S01]  /*17d60*/  @P0 STG.E.U8 desc[UR22][R74.64], R76 ;  /* 0x0000004c4a000986 */ /* 0x0009e2000c101116 */
[----:B-1----:R-:W-:Y:S01]  /*17d70*/  ISETP.LT.AND P5, PT, R67, UR6, !P1 ;  /* 0x0000000643007c0c */ /* 0x002fe2000cfa1270 */
[----:B------:R-:W1:Y:S01]  /*17d80*/  LDCU UR6, c[0x0][0x398] ;  /* 0x00007300ff0677ac */ /* 0x000e620008000800 */
[----:B------:R-:W-:-:S02]  /*17d90*/  PRMT R80, R80, 0x9910, RZ ;  /* 0x0000991050507816 */ /* 0x000fc400000000ff */
[C---:B----4-:R-:W-:Y:S01]  /*17da0*/  IADD3 R76, P0, PT, R73.reuse, R70, RZ ;  /* 0x00000046494c7210 */ /* 0x050fe20007f1e0ff */
[----:B------:R-:W-:Y:S01]  /*17db0*/  VIADD R73, R73, UR30 ;  /* 0x0000001e49497c36 */ /* 0x000fe20008000000 */
[----:B------:R-:W-:-:S03]  /*17dc0*/  SHF.R.S32.HI R80, RZ, 0x8, R80 ;  /* 0x00000008ff507819 */ /* 0x000fc60000011450 */
[----:B------:R-:W-:Y:S01]  /*17dd0*/  IMAD.X R77, R78, 0x1, R69, P0 ;  /* 0x000000014e4d7824 */ /* 0x000fe200000e0645 */
[----:B------:R-:W-:Y:S02]  /*17de0*/  SHF.R.S32.HI R79, RZ, 0x1f, R73 ;  /* 0x0000001fff4f7819 */ /* 0x000fe40000011449 */
[----:B------:R-:W-:Y:S02]  /*17df0*/  IADD3 R74, P0, PT, R73, R0, RZ ;  /* 0x00000000494a7210 */ /* 0x000fe40007f1e0ff */
[----:B------:R-:W-:Y:S01]  /*17e00*/  F2FP.SATFINITE.E4M3.F32.PACK_AB_MERGE_C R81, R38, R41, RZ ;  /* 0x000000292651723e */ /* 0x000fe200048070ff */
[----:B------:R4:W-:Y:S02]  /*17e10*/  @P6 STG.E.U8 desc[UR22][R76.64], R80 ;  /* 0x000000504c006986 */ /* 0x0009e4000c101116 */
[----:B------:R-:W-:Y:S01]  /*17e20*/  IMAD.X R75, R79, 0x1, R72, P0 ;  /* 0x000000014f4b7824 */ /* 0x000fe200000e0648 */
[----:B------:R-:W-:Y:S01]  /*17e30*/  ISETP.LT.AND P0, PT, R34, UR9, !P1 ;  /* 0x0000000922007c0c */ /* 0x000fe2000cf01270 */
[----:B------:R-:W-:Y:S01]  /*17e40*/  VIADD R78, R66, 0x1a ;  /* 0x0000001a424e7836 */ /* 0x000fe20000000000 */
[----:B------:R-:W-:Y:S01]  /*17e50*/  F2FP.SATFINITE.E4M3.F32.PACK_AB_MERGE_C R82, R36, R39, RZ ;  /* 0x000000272452723e */ /* 0x000fe200048070ff */
[----:B------:R-:W0:Y:S01]  /*17e60*/  LDCU UR9, c[0x0][0x398] ;  /* 0x00007300ff0977ac */ /* 0x000e220008000800 */
[----:B------:R1:W-:Y:S01]  /*17e70*/  @P5 STG.E.U8 desc[UR22][R74.64], R81 ;  /* 0x000000514a005986 */ /* 0x0003e2000c101116 */
[----:B------:R-:W-:-:S02]  /*17e80*/  ISETP.LT.AND P5, PT, R35, UR10, !P1 ;  /* 0x0000000a23007c0c */ /* 0x000fc4000cfa1270 */
[----:B----4-:R-:W-:Y:S01]  /*17e90*/  IADD3 R76, P6, PT, R73, R2, RZ ;  /* 0x00000002494c7210 */ /* 0x010fe20007fde0ff */
[----:B------:R-:W4:Y:S04]  /*17ea0*/  LDCU UR10, c[0x0][0x398] ;  /* 0x00007300ff0a77ac */ /* 0x000f280008000800 */
[----:B------:R-:W-:Y:S01]  /*17eb0*/  IMAD.X R77, R79, 0x1, R71, P6 ;  /* 0x000000014f4d7824 */ /* 0x000fe200030e0647 */
[----:B-1----:R-:W-:Y:S02]  /*17ec0*/  IADD3 R74, P6, PT, R73, R68, RZ ;  /* 0x00000044494a7210 */ /* 0x002fe40007fde0ff */
[----:B------:R-:W-:Y:S02]  /*17ed0*/  F2FP.SATFINITE.E4M3.F32.PACK_AB_MERGE_C R80, R33, R32, RZ ;  /* 0x000000202150723e */ /* 0x000fe400048070ff */
[----:B------:R-:W-:Y:S01]  /*17ee0*/  @P0 STG.E.U8 desc[UR22][R76.64], R82 ;  /* 0x000000524c000986 */ /* 0x000fe2000c101116 */
[----:B------:R-:W-:Y:S01]  /*17ef0*/  IMAD.X R75, R79, 0x1, R3, P6 ;  /* 0x000000014f4b7824 */ /* 0x000fe200030e0603 */
[----:B0-----:R-:W-:-:S02]  /*17f00*/  ISETP.GE.AND P0, PT, R78, UR4, PT ;  /* 0x000000044e007c0c */ /* 0x001fc4000bf06270 */
[----:B------:R-:W4:Y:S01]  /*17f10*/  LDL.LU R32, [R1+0x460] ;  /* 0x0004600001207983 */ /* 0x000f220000300800 */
[C---:B------:R-:W-:Y:S01]  /*17f20*/  IADD3 R78, P6, PT, R73.reuse, R70, RZ ;  /* 0x00000046494e7210 */ /* 0x040fe20007fde0ff */
[----:B------:R-:W0:Y:S02]  /*17f30*/  LDCU UR4, c[0x0][0x398] ;  /* 0x00007300ff0477ac */ /* 0x000e240008000800 */
[----:B------:R1:W-:Y:S04]  /*17f40*/  @P5 STG.E.U8 desc[UR22][R74.64], R80 ;  /* 0x000000504a005986 */ /* 0x0003e8000c101116 */
[----:B------:R-:W4:Y:S01]  /*17f50*/  LDL.LU R33, [R1+0x464] ;  /* 0x0004640001217983 */ /* 0x000f220000300800 */
[----:B-1----:R-:W-:Y:S01]  /*17f60*/  VIADD R74, R73, UR30 ;  /* 0x0000001e494a7c36 */ /* 0x002fe20008000000 */
[----:B------:R-:W-:-:S02]  /*17f70*/  PRMT R73, R81, 0x9910, RZ ;  /* 0x0000991051497816 */ /* 0x000fc400000000ff */
[----:B--2---:R-:W-:Y:S02]  /*17f80*/  F2FP.SATFINITE.E4M3.F32.PACK_AB_MERGE_C R84, R31, R30, RZ ;  /* 0x0000001e1f54723e */ /* 0x004fe400048070ff */
[----:B------:R-:W2:Y:S04]  /*17f90*/  LDL.LU R30, [R1+0x260] ;  /* 0x00026000011e7983 */ /* 0x000ea80000300800 */
[----:B------:R-:W2:Y:S01]  /*17fa0*/  LDL.LU R31, [R1+0x264] ;  /* 0x00026400011f7983 */ /* 0x000ea20000300800 */
[----:B---3--:R-:W-:-:S03]  /*17fb0*/  F2FP.SATFINITE.E4M3.F32.PACK_AB_MERGE_C R81, R29, R28, RZ ;  /* 0x0000001c1d51723e */ /* 0x008fc600048070ff */
[----:B------:R-:W3:Y:S04]  /*17fc0*/  LDL.LU R28, [R1+0x60] ;  /* 0x00006000011c7983 */ /* 0x000ee80000300800 */
[----:B------:R-:W3:Y:S01]  /*17fd0*/  LDL.LU R29, [R1+0x64] ;  /* 0x00006400011d7983 */ /* 0x000ee20000300800 */
[----:B------:R-:W-:Y:S01]  /*17fe0*/  ISETP.LT.AND P1, PT, R37, UR6, !P1 ;  /* 0x0000000625007c0c */ /* 0x000fe2000cf21270 */
[----:B------:R-:W-:Y:S01]  /*17ff0*/  IMAD.X R79, R79, 0x1, R69, P6 ;  /* 0x000000014f4f7824 */ /* 0x000fe200030e0645 */
[----:B------:R-:W-:Y:S01]  /*18000*/  ISETP.LT.AND P5, PT, R67, UR9, !P4 ;  /* 0x0000000943007c0c */ /* 0x000fe2000e7a1270 */
[----:B------:R-:W1:Y:S01]  /*18010*/  LDCU UR6, c[0x0][0x398] ;  /* 0x00007300ff0677ac */ /* 0x000e620008000800 */
[----:B------:R-:W-:Y:S02]  /*18020*/  SHF.R.S32.HI R75, RZ, 0x1f, R74 ;  /* 0x0000001fff4b7819 */ /* 0x000fe4000001144a */
[----:B------:R-:W-:Y:S01]  /*18030*/  IADD3 R76, P6, PT, R74, R0, RZ ;  /* 0x000000004a4c7210 */ /* 0x000fe20007fde0ff */
[----:B------:R-:W1:Y:S01]  /*18040*/  LDCU UR9, c[0x0][0x398] ;  /* 0x00007300ff0977ac */ /* 0x000e620008000800 */
[----:B------:R-:W-:-:S03]  /*18050*/  SHF.R.S32.HI R73, RZ, 0x8, R73 ;  /* 0x00000008ff497819 */ /* 0x000fc60000011449 */
[----:B------:R-:W-:Y:S01]  /*18060*/  IMAD.X R77, R75, 0x1, R72, P6 ;  /* 0x000000014b4d7824 */ /* 0x000fe200030e0648 */
[----:B------:R-:W-:Y:S01]  /*18070*/  PRMT R82, R82, 0x9910, RZ ;  /* 0x0000991052527816 */ /* 0x000fe200000000ff */
[----:B------:R1:W-:Y:S04]  /*18080*/  @P1 STG.E.U8 desc[UR22][R78.64], R81 ;  /* 0x000000514e001986 */ /* 0x0003e8000c101116 */
[----:B------:R1:W-:Y:S01]  /*18090*/  @P5 STG.E.U8 desc[UR22][R76.64], R73 ;  /* 0x000000494c005986 */ /* 0x0003e2000c101116 */
[----:B0-----:R-:W-:Y:S01]  /*180a0*/  ISETP.LT.AND P5, PT, R34, UR4, !P4 ;  /* 0x0000000422007c0c */ /* 0x001fe2000e7a1270 */
[----:B------:R-:W0:Y:S01]  /*180b0*/  LDCU UR4, c[0x0][0x39c] ;  /* 0x00007380ff0477ac */ /* 0x000e220008000800 */
[----:B-1----:R-:W-:Y:S02]  /*180c0*/  IADD3 R78, P6, PT, R74, R2, RZ ;  /* 0x000000024a4e7210 */ /* 0x002fe40007fde0ff */
[----:B------:R-:W-:Y:S01]  /*180d0*/  PRMT R73, R80, 0x9910, RZ ;  /* 0x0000991050497816 */ /* 0x000fe200000000ff */
[----:B------:R-:W-:-:S02]  /*180e0*/  IMAD.MOV.U32 R80, RZ, RZ, R82 ;  /* 0x000000ffff507224 */ /* 0x000fc400078e0052 */
[----:B------:R-:W-:Y:S01]  /*180f0*/  IMAD.X R79, R75, 0x1, R71, P6 ;  /* 0x000000014b4f7824 */ /* 0x000fe200030e0647 */
[----:B----4-:R-:W-:Y:S01]  /*18100*/  ISETP.LT.AND P1, PT, R35, UR10, !P4 ;  /* 0x0000000a23007c0c */ /* 0x010fe2000e721270 */
[----:B------:R-:W1:Y:S01]  /*18110*/  LDCU UR10, c[0x0][0x398] ;  /* 0x00007300ff0a77ac */ /* 0x000e620008000800 */
[----:B------:R-:W-:Y:S02]  /*18120*/  SHF.R.S32.HI R80, RZ, 0x8, R80 ;  /* 0x00000008ff507819 */ /* 0x000fe40000011450 */
[----:B------:R-:W-:Y:S01]  /*18130*/  ISETP.LT.AND P4, PT, R37, UR6, !P4 ;  /* 0x0000000625007c0c */ /* 0x000fe2000e781270 */
[----:B------:R-:W4:Y:S01]  /*18140*/  LDCU UR6, c[0x0][0x39c] ;  /* 0x00007380ff0677ac */ /* 0x000f220008000800 */
[----:B------:R-:W-:Y:S01]  /*18150*/  IADD3 R76, P6, PT, R74, R68, RZ ;  /* 0x000000444a4c7210 */ /* 0x000fe20007fde0ff */
[----:B------:R0:W-:Y:S01]  /*18160*/  @P5 STG.E.U8 desc[UR22][R78.64], R80 ;  /* 0x000000504e005986 */ /* 0x0001e2000c101116 */
[----:B------:R-:W-:Y:S02]  /*18170*/  PRMT R82, R81, 0x9910, RZ ;  /* 0x0000991051527816 */ /* 0x000fe400000000ff */
[----:B------:R-:W-:Y:S01]  /*18180*/  SHF.R.S32.HI R73, RZ, 0x8, R73 ;  /* 0x00000008ff497819 */ /* 0x000fe20000011449 */
[----:B------:R-:W-:Y:S01]  /*18190*/  IMAD.X R77, R75, 0x1, R3, P6 ;  /* 0x000000014b4d7824 */ /* 0x000fe200030e0603 */
[----:B------:R-:W-:Y:S01]  /*181a0*/  SHF.R.S32.HI R82, RZ, 0x8, R82 ;  /* 0x00000008ff527819 */ /* 0x000fe20000011452 */
[----:B------:R-:W-:Y:S01]  /*181b0*/  VIADD R81, R66, 0x1b ;  /* 0x0000001b42517836 */ /* 0x000fe20000000000 */
[----:B0-----:R-:W-:-:S02]  /*181c0*/  IADD3 R78, P5, PT, R74, R70, RZ ;  /* 0x000000464a4e7210 */ /* 0x001fc40007fbe0ff */
[----:B------:R0:W-:Y:S03]  /*181d0*/  @P1 STG.E.U8 desc[UR22][R76.64], R73 ;  /* 0x000000494c001986 */ /* 0x0001e6000c101116 */
[----:B------:R-:W-:-:S05]  /*181e0*/  IMAD.X R79, R75, 0x1, R69, P5 ;  /* 0x000000014b4f7824 */ /* 0x000fca00028e0645 */
[----:B------:R2:W-:Y:S01]  /*181f0*/  @P4 STG.E.U8 desc[UR22][R78.64], R82 ;  /* 0x000000524e004986 */ /* 0x0005e2000c101116 */
[----:B------:R-:W-:Y:S01]  /*18200*/  ISETP.GE.AND P4, PT, R81, UR4, PT ;  /* 0x0000000451007c0c */ /* 0x000fe2000bf86270 */
[----:B------:R-:W0:Y:S01]  /*18210*/  LDCU UR4, c[0x0][0x398] ;  /* 0x00007300ff0477ac */ /* 0x000e220008000800 */
[----:B---3--:R-:W-:Y:S02]  /*18220*/  F2FP.SATFINITE.E4M3.F32.PACK_AB_MERGE_C R81, R29, R28, RZ ;  /* 0x0000001c1d51723e */ /* 0x008fe400048070ff */
[----:B------:R-:W3:Y:S04]  /*18230*/  LDL.LU R28, [R1+0x668] ;  /* 0x00066800011c7983 */ /* 0x000ee80000300800 */
[----:B------:R-:W3:Y:S01]  /*18240*/  LDL.LU R29, [R1+0x66c] ;  /* 0x00066c00011d7983 */ /* 0x000ee20000300800 */
[----:B0-----:R-:W-:Y:S01]  /*18250*/  VIADD R73, R74, UR30 ;  /* 0x0000001e4a497c36 */ /* 0x001fe20008000000 */
[----:B------:R-:W-:Y:S01]  /*18260*/  ISETP.LT.AND P1, PT, R67, UR9, !P2 ;  /* 0x0000000943007c0c */ /* 0x000fe2000d721270 */
[----:B------:R-:W0:Y:S03]  /*18270*/  LDCU UR9, c[0x0][0x398] ;  /* 0x00007300ff0977ac */ /* 0x000e260008000800 */
[----:B------:R-:W-:-:S02]  /*18280*/  SHF.R.S32.HI R80, RZ, 0x1f, R73 ;  /* 0x0000001fff507819 */ /* 0x000fc40000011449 */
[C---:B------:R-:W-:Y:S02]  /*18290*/  IADD3 R76, P6, PT, R73.reuse, R0, RZ ;  /* 0x00000000494c7210 */ /* 0x040fe40007fde0ff */
[----:B------:R-:W-:Y:S01]  /*182a0*/  ISETP.LT.AND P5, PT, R34, UR12, !P2 ;  /* 0x0000000c22007c0c */ /* 0x000fe2000d7a1270 */
[----:B------:R-:W0:Y:S02]  /*182b0*/  LDCU UR12, c[0x0][0x398] ;  /* 0x00007300ff0c77ac */ /* 0x000e240008000800 */
[C---:B------:R-:W-:Y:S01]  /*182c0*/  IMAD.X R77, R80.reuse, 0x1, R72, P6 ;  /* 0x00000001504d7824 */ /* 0x040fe200030e0648 */
[----:B------:R-:W-:Y:S02]  /*182d0*/  IADD3 R74, P6, PT, R73, R2, RZ ;  /* 0x00000002494a7210 */ /* 0x000fe40007fde0ff */
[----:B------:R-:W-:Y:S02]  /*182e0*/  F2FP.SATFINITE.E4M3.F32.PACK_AB_MERGE_C R83, R33, R32, RZ ;  /* 0x000000202153723e */ /* 0x000fe400048070ff */
[----:B------:R-:W4:Y:S01]  /*182f0*/  LDL.LU R32, [R1+0x468] ;  /* 0x0004680001207983 */ /* 0x000f220000300800 */
[----:B------:R-:W-:Y:S01]  /*18300*/  IMAD.X R75, R80, 0x1, R71, P6 ;  /* 0x00000001504b7824 */ /* 0x000fe200030e0647 */
[----:B--2---:R-:W-:-:S02]  /*18310*/  F2FP.SATFINITE.E4M3.F32.PACK_AB_MERGE_C R82, R31, R30, RZ ;  /* 0x0000001e1f52723e */ /* 0x004fc400048070ff */
[----:B------:R2:W-:Y:S01]  /*18320*/  @P1 STG.E.U8 desc[UR22][R76.64], R84 ;  /* 0x000000544c001986 */ /* 0x0005e2000c101116 */
[----:B------:R-:W-:-:S03]  /*18330*/  PRMT R78, R83, 0x9910, RZ ;  /* 0x00009910534e7816 */ /* 0x000fc600000000ff */
[----:B------:R-:W4:Y:S04]  /*18340*/  LDL.LU R33, [R1+0x46c] ;  /* 0x00046c0001217983 */ /* 0x000f280000300800 */
[----:B------:R3:W-:Y:S04]  /*18350*/  @P5 STG.E.U8 desc[UR22][R74.64], R83 ;  /* 0x000000534a005986 */ /* 0x0007e8000c101116 */
[----:B------:R-:W4:Y:S04]  /*18360*/  LDL.LU R30, [R1+0x268] ;  /* 0x00026800011e7983 */ /* 0x000f280000300800 */
[----:B------:R-:W4:Y:S01]  /*18370*/  LDL.LU R31, [R1+0x26c] ;  /* 0x00026c00011f7983 */ /* 0x000f220000300800 */
[----:B-1----:R-:W-:Y:S01]  /*18380*/  ISETP.LT.AND P5, PT, R35, UR10, !P2 ;  /* 0x0000000a23007c0c */ /* 0x002fe2000d7a1270 */
[----:B------:R-:W1:Y:S01]  /*18390*/  LDCU UR10, c[0x0][0x398] ;  /* 0x00007300ff0a77ac */ /* 0x000e620008000800 */
[----:B------:R-:W-:-:S02]  /*183a0*/  ISETP.LT.AND P1, PT, R37, UR14, !P2 ;  /* 0x0000000e25007c0c */ /* 0x000fc4000d721270 */
[----:B--2---:R-:W-:Y:S02]  /*183b0*/  IADD3 R76, P2, PT, R73, R68, RZ ;  /* 0x00000044494c7210 */ /* 0x004fe40007f5e0ff */
[----:B---3--:R-:W-:Y:S01]  /*183c0*/  F2FP.SATFINITE.E4M3.F32.PACK_AB_MERGE_C R83, R29, R28, RZ ;  /* 0x0000001c1d53723e */ /* 0x008fe200048070ff */
[----:B------:R-:W-:Y:S01]  /*183d0*/  VIADD R75, R66, 0x1c ;  /* 0x0000001c424b7836 */ /* 0x000fe20000000000 */
[----:B------:R-:W2:Y:S01]  /*183e0*/  LDL.LU R28, [R1+0x68] ;  /* 0x00006800011c7983 */ /* 0x000ea20000300800 */
[----:B------:R-:W-:Y:S01]  /*183f0*/  IADD3 R74, P6, PT, R73, R70, RZ ;  /* 0x00000046494a7210 */ /* 0x000fe20007fde0ff */
[----:B------:R-:W3:Y:S02]  /*18400*/  LDCU UR14, c[0x0][0x398] ;  /* 0x00007300ff0e77ac */ /* 0x000ee40008000800 */
[----:B------:R-:W2:Y:S01]  /*18410*/  LDL.LU R29, [R1+0x6c] ;  /* 0x00006c00011d7983 */ /* 0x000ea20000300800 */
[C---:B------:R-:W-:Y:S01]  /*18420*/  IMAD.X R77, R80.reuse, 0x1, R3, P2 ;  /* 0x00000001504d7824 */ /* 0x040fe200010e0603 */
[----:B----4-:R-:W-:Y:S01]  /*18430*/  ISETP.GE.AND P2, PT, R75, UR6, PT ;  /* 0x000000064b007c0c */ /* 0x010fe2000bf46270 */
[----:B------:R-:W-:Y:S01]  /*18440*/  VIADD R73, R73, UR30 ;  /* 0x0000001e49497c36 */ /* 0x000fe20008000000 */
[----:B------:R-:W4:Y:S01]  /*18450*/  LDCU UR6, c[0x0][0x398] ;  /* 0x00007300ff0677ac */ /* 0x000f220008000800 */
[----:B------:R-:W-:Y:S01]  /*18460*/  IMAD.X R75, R80, 0x1, R69, P6 ;  /* 0x00000001504b7824 */ /* 0x000fe200030e0645 */
[----:B------:R1:W-:Y:S02]  /*18470*/  @P5 STG.E.U8 desc[UR22][R76.64], R82 ;  /* 0x000000524c005986 */ /* 0x0003e4000c101116 */
[----:B------:R-:W-:-:S02]  /*18480*/  SHF.R.S32.HI R79, RZ, 0x1f, R73 ;  /* 0x0000001fff4f7819 */ /* 0x000fc40000011449 */
[----:B------:R3:W-:Y:S01]  /*18490*/  @P1 STG.E.U8 desc[UR22][R74.64], R81 ;  /* 0x000000514a001986 */ /* 0x0007e2000c101116 */
[----:B------:R-:W-:Y:S01]  /*184a0*/  ISETP.LT.AND P5, PT, R67, UR4, !P3 ;  /* 0x0000000443007c0c */ /* 0x000fe2000dfa1270 */
[----:B------:R-:W2:Y:S01]  /*184b0*/  LDCU UR4, c[0x0][0x39c] ;  /* 0x00007380ff0477ac */ /* 0x000ea20008000800 */
[----:B0-----:R-:W-:Y:S01]  /*184c0*/  ISETP.LT.AND P1, PT, R34, UR9, !P3 ;  /* 0x0000000922007c0c */ /* 0x001fe2000df21270 */
[----:B------:R-:W2:Y:S01]  /*184d0*/  LDL.LU R39, [R1+0x670] ;  /* 0x0006700001277983 */ /* 0x000ea20000300800 */
[----:B------:R-:W-:Y:S01]  /*184e0*/  PRMT R80, R84, 0x9910, RZ ;  /* 0x0000991054507816 */ /* 0x000fe200000000ff */
[----:B------:R-:W0:Y:S01]  /*184f0*/  LDCU UR9, c[0x0][0x398] ;  /* 0x00007300ff0977ac */ /* 0x000e220008000800 */
[----:B-1----:R-:W-:Y:S01]  /*18500*/  IADD3 R76, P6, PT, R73, R0, RZ ;  /* 0x00000000494c7210 */ /* 0x002fe20007fde0ff */
[----:B------:R-:W2:Y:S04]  /*18510*/  LDL.LU R36, [R1+0x674] ;  /* 0x0006740001247983 */ /* 0x000ea80000300800 */
[----:B------:R-:W-:Y:S01]  /*18520*/  IMAD.X R77, R79, 0x1, R72, P6 ;  /* 0x000000014f4d7824 */ /* 0x000fe200030e0648 */
[----:B---3--:R-:W-:-:S02]  /*18530*/  IADD3 R74, P6, PT, R73, R2, RZ ;  /* 0x00000002494a7210 */ /* 0x008fc40007fde0ff */
[----:B------:R-:W-:Y:S02]  /*18540*/  SHF.R.S32.HI R80, RZ, 0x8, R80 ;  /* 0x00000008ff507819 */ /* 0x000fe40000011450 */
[----:B------:R-:W-:Y:S01]  /*18550*/  SHF.R.S32.HI R78, RZ, 0x8, R78 ;  /* 0x00000008ff4e7819 */ /* 0x000fe2000001144e */
[----:B------:R-:W-:Y:S02]  /*18560*/  IMAD.X R75, R79, 0x1, R71, P6 ;  /* 0x000000014f4b7824 */ /* 0x000fe400030e0647 */
[----:B------:R1:W-:Y:S04]  /*18570*/  @P5 STG.E.U8 desc[UR22][R76.64], R80 ;  /* 0x000000504c005986 */ /* 0x0003e8000c101116 */
[----:B------:R3:W-:Y:S01]  /*18580*/  @P1 STG.E.U8 desc[UR22][R74.64], R78 ;  /* 0x0000004e4a001986 */ /* 0x0007e2000c101116 */
[----:B----4-:R-:W-:Y:S01]  /*18590*/  ISETP.LT.AND P1, PT, R35, UR6, !P3 ;  /* 0x0000000623007c0c */ /* 0x010fe2000df21270 */
[----:B------:R-:W4:Y:S01]  /*185a0*/  LDCU UR6, c[0x0][0x39c] ;  /* 0x00007380ff0677ac */ /* 0x000f220008000800 */
[----:B------:R-:W-:-:S02]  /*185b0*/  PRMT R82, R82, 0x9910, RZ ;  /* 0x0000991052527816 */ /* 0x000fc400000000ff */
[----:B-1----:R-:W-:Y:S02]  /*185c0*/  IADD3 R80, P6, PT, R73, R68, RZ ;  /* 0x0000004449507210 */ /* 0x002fe40007fde0ff */
[----:B------:R-:W-:Y:S02]  /*185d0*/  SHF.R.S32.HI R82, RZ, 0x8, R82 ;  /* 0x00000008ff527819 */ /* 0x000fe40000011452 */
[----:B---3--:R-:W-:Y:S01]  /*185e0*/  PRMT R74, R81, 0x9910, RZ ;  /* 0x00009910514a7816 */ /* 0x008fe200000000ff */
[----:B------:R-:W-:-:S05]  /*185f0*/  IMAD.X R81, R79, 0x1, R3, P6 ;  /* 0x000000014f517824 */ /* 0x000fca00030e0603 */
[----:B------:R1:W-:Y:S02]  /*18600*/  @P1 STG.E.U8 desc[UR22][R80.64], R82 ;  /* 0x0000005250001986 */ /* 0x0003e4000c101116 */
[----:B-1----:R-:W-:Y:S02]  /*18610*/  F2FP.SATFINITE.E4M3.F32.PACK_AB_MERGE_C R82, R33, R32, RZ ;  /* 0x000000202152723e */ /* 0x002fe400048070ff */
[----:B------:R-:W3:Y:S01]  /*18620*/  LDL.LU R32, [R1+0x470] ;  /* 0x0004700001207983 */ /* 0x000ee20000300800 */
[----:B------:R-:W-:-:S03]  /*18630*/  F2FP.SATFINITE.E4M3.F32.PACK_AB_MERGE_C R80, R31, R30, RZ ;  /* 0x0000001e1f50723e */ /* 0x000fc600048070ff */
[----:B------:R-:W3:Y:S04]  /*18640*/  LDL.LU R33, [R1+0x474] ;  /* 0x0004740001217983 */ /* 0x000ee80000300800 */
[----:B------:R-:W3:Y:S04]  /*18650*/  LDL.LU R30, [R1+0x270] ;  /* 0x00027000011e7983 */ /* 0x000ee80000300800 */
[----:B------:R-:W3:Y:S01]  /*18660*/  LDL.LU R31, [R1+0x274] ;  /* 0x00027400011f7983 */ /* 0x000ee20000300800 */
[----:B--2---:R-:W-:-:S03]  /*18670*/  F2FP.SATFINITE.E4M3.F32.PACK_AB_MERGE_C R81, R29, R28, RZ ;  /* 0x0000001c1d51723e */ /* 0x004fc600048070ff */
[----:B------:R-:W2:Y:S04]  /*18680*/  LDL.LU R28, [R1+0x70] ;  /* 0x00007000011c7983 */ /* 0x000ea80000300800 */
[----:B------:R-:W2:Y:S01]  /*18690*/  LDL.LU R29, [R1+0x74] ;  /* 0x00007400011d7983 */ /* 0x000ea20000300800 */
[----:B------:R-:W-:Y:S01]  /*186a0*/  ISETP.LT.AND P3, PT, R37, UR10, !P3 ;  /* 0x0000000a25007c0c */ /* 0x000fe2000df61270 */
[C---:B------:R-:W-:Y:S01]  /*186b0*/  VIADD R75, R73.reuse, UR30 ;  /* 0x0000001e494b7c36 */ /* 0x040fe20008000000 */
[----:B------:R-:W-:Y:S01]  /*186c0*/  IADD3 R78, P6, PT, R73, R70, RZ ;  /* 0x00000046494e7210 */ /* 0x000fe20007fde0ff */
[----:B------:R-:W1:Y:S01]  /*186d0*/  LDCU UR10, c[0x0][0x398] ;  /* 0x00007300ff0a77ac */ /* 0x000e620008000800 */
[----:B------:R-:W-:Y:S01]  /*186e0*/  ISETP.LT.AND P5, PT, R67, UR12, !P0 ;  /* 0x0000000c43007c0c */ /* 0x000fe2000c7a1270 */
[----:B------:R-:W2:Y:S01]  /*186f0*/  LDL.LU R43, [R1+0x678] ;  /* 0x00067800012b7983 */ /* 0x000ea20000300800 */
[----:B------:R-:W-:Y:S01]  /*18700*/  SHF.R.S32.HI R74, RZ, 0x8, R74 ;  /* 0x00000008ff4a7819 */ /* 0x000fe2000001144a */
[----:B------:R-:W-:Y:S01]  /*18710*/  IMAD.X R79, R79, 0x1, R69, P6 ;  /* 0x000000014f4f7824 */ /* 0x000fe200030e0645 */
[----:B------:R-:W-:Y:S01]  /*18720*/  SHF.R.S32.HI R73, RZ, 0x1f, R75 ;  /* 0x0000001fff497819 */ /* 0x000fe2000001144b */
[----:B------:R-:W2:Y:S01]  /*18730*/  LDL.LU R40, [R1+0x67c] ;  /* 0x00067c0001287983 */ /* 0x000ea20000300800 */
[----:B------:R-:W-:Y:S01]  /*18740*/  IADD3 R76, P6, PT, R75, R0, RZ ;  /* 0x000000004b4c7210 */ /* 0x000fe20007fde0ff */
[----:B------:R-:W1:Y:S02]  /*18750*/  LDCU UR12, c[0x0][0x398] ;  /* 0x00007300ff0c77ac */ /* 0x000e640008000800 */
[----:B------:R4:W-:Y:S01]  /*18760*/  @P3 STG.E.U8 desc[UR22][R78.64], R74 ;  /* 0x0000004a4e003986 */ /* 0x0009e2000c101116 */
[----:B0-----:R-:W-:Y:S01]  /*18770*/  ISETP.LT.AND P3, PT, R34, UR9, !P0 ;  /* 0x0000000922007c0c */ /* 0x001fe2000c761270 */
[----:B------:R-:W-:Y:S01]  /*18780*/  IMAD.X R77, R73, 0x1, R72, P6 ;  /* 0x00000001494d7824 */ /* 0x000fe200030e0648 */
[----:B------:R-:W0:Y:S01]  /*18790*/  LDCU UR9, c[0x0][0x398] ;  /* 0x00007300ff0977ac */ /* 0x000e220008000800 */
[----:B------:R-:W2:Y:S04]  /*187a0*/  LDL.LU R41, [R1+0x478] ;  /* 0x0004780001297983 */ /* 0x000ea80000300800 */
[----:B------:R1:W-:Y:S01]  /*187b0*/  @P5 STG.E.U8 desc[UR22][R76.64], R83 ;  /* 0x000000534c005986 */ /* 0x0003e2000c101116 */
[----:B------:R-:W-:Y:S01]  /*187c0*/  ISETP.LT.AND P5, PT, R35, UR14, !P0 ;  /* 0x0000000e23007c0c */ /* 0x000fe2000c7a1270 */
[----:B------:R-:W0:Y:S01]  /*187d0*/  LDCU UR14, c[0x0][0x398] ;  /* 0x00007300ff0e77ac */ /* 0x000e220008000800 */
[----:B----4-:R-:W-:Y:S01]  /*187e0*/  IADD3 R78, P6, PT, R75, R2, RZ ;  /* 0x000000024b4e7210 */ /* 0x010fe20007fde0ff */
[----:B------:R-:W-:Y:S01]  /*187f0*/  VIADD R74, R66, 0x1d ;  /* 0x0000001d424a7836 */ /* 0x000fe20000000000 */
[----:B------:R-:W-:Y:S01]  /*18800*/  F2FP.SATFINITE.E4M3.F32.PACK_AB_MERGE_C R84, R36, R39, RZ ;  /* 0x000000272454723e */ /* 0x000fe200048070ff */
[----:B------:R-:W4:Y:S02]  /*18810*/  LDL.LU R38, [R1+0x47c] ;  /* 0x00047c0001267983 */ /* 0x000f240000300800 */
[----:B------:R-:W-:Y:S01]  /*18820*/  IMAD.X R79, R73, 0x1, R71, P6 ;  /* 0x00000001494f7824 */ /* 0x000fe200030e0647 */
[----:B------:R-:W-:Y:S01]  /*18830*/  ISETP.GE.AND P1, PT, R74, UR4, PT ;  /* 0x000000044a007c0c */ /* 0x000fe2000bf26270 */
[----:B------:R-:W4:Y:S01]  /*18840*/  LDL.LU R39, [R1+0x680] ;  /* 0x0006800001277983 */ /* 0x000f220000300800 */
[----:B-1----:R-:W-:Y:S01]  /*18850*/  IADD3 R76, P6, PT, R75, R68, RZ ;  /* 0x000000444b4c7210 */ /* 0x002fe20007fde0ff */
[----:B------:R-:W-:Y:S01]  /*18860*/  VIADD R74, R66, 0x1e ;  /* 0x0000001e424a7836 */ /* 0x000fe20000000000 */
[----:B------:R-:W1:Y:S01]  /*18870*/  LDCU UR4, c[0x0][0x398] ;  /* 0x00007300ff0477ac */ /* 0x000e620008000800 */
[----:B------:R0:W-:Y:S02]  /*18880*/  @P3 STG.E.U8 desc[UR22][R78.64], R82 ;  /* 0x000000524e003986 */ /* 0x0001e4000c101116 */
[----:B------:R-:W-:Y:S01]  /*18890*/  IMAD.X R77, R73, 0x1, R3, P6 ;  /* 0x00000001494d7824 */ /* 0x000fe200030e0603 */
[----:B------:R-:W-:Y:S01]  /*188a0*/  ISETP.GE.AND P3, PT, R74, UR6, PT ;  /* 0x000000064a007c0c */ /* 0x000fe2000bf66270 */
[----:B------:R-:W-:Y:S01]  /*188b0*/  VIADD R74, R75, UR30 ;  /* 0x0000001e4b4a7c36 */ /* 0x000fe20008000000 */
[----:B------:R-:W-:Y:S01]  /*188c0*/  PRMT R83, R83, 0x9910, RZ ;  /* 0x0000991053537816 */ /* 0x000fe200000000ff */
[----:B------:R-:W4:Y:S01]  /*188d0*/  LDL.LU R36, [R1+0x684] ;  /* 0x0006840001247983 */ /* 0x000f220000300800 */
[----:B0-----:R-:W-:Y:S01]  /*188e0*/  ISETP.LT.AND P0, PT, R37, UR9, !P0 ;  /* 0x0000000925007c0c */ /* 0x001fe2000c701270 */
[----:B------:R-:W0:Y:S02]  /*188f0*/  LDCU UR6, c[0x0][0x398] ;  /* 0x00007300ff0677ac */ /* 0x000e240008000800 */
[----:B------:R1:W-:Y:S01]  /*18900*/  @P5 STG.E.U8 desc[UR22][R76.64], R80 ;  /* 0x000000504c005986 */ /* 0x0003e2000c101116 */
[----:B------:R-:W-:Y:S01]  /*18910*/  IADD3 R78, P6, PT, R75, R70, RZ ;  /* 0x000000464b4e7210 */ /* 0x000fe20007fde0ff */
[----:B------:R-:W0:Y:S01]  /*18920*/  LDCU UR9, c[0x0][0x398] ;  /* 0x00007300ff0977ac */ /* 0x000e220008000800 */
[----:B------:R-:W-:-:S02]  /*18930*/  ISETP.LT.AND P5, PT, R67, UR10, !P4 ;  /* 0x0000000a43007c0c */ /* 0x000fc4000e7a1270 */
[----:B------:R-:W-:Y:S01]  /*18940*/  SHF.R.S32.HI R75, RZ, 0x1f, R74 ;  /* 0x0000001fff4b7819 */ /* 0x000fe2000001144a */
[----:B------:R-:W-:Y:S01]  /*18950*/  IMAD.X R79, R73, 0x1, R69, P6 ;  /* 0x00000001494f7824 */ /* 0x000fe200030e0645 */
[----:B------:R-:W-:Y:S01]  /*18960*/  PRMT R82, R82, 0x9910, RZ ;  /* 0x0000991052527816 */ /* 0x000fe200000000ff */
[----:B------:R-:W-:Y:S01]  /*18970*/  IMAD.MOV.U32 R73, RZ, RZ, R83 ;  /* 0x000000ffff497224 */ /* 0x000fe200078e0053 */
[----:B------:R-:W0:Y:S01]  /*18980*/  LDCU UR10, c[0x0][0x398] ;  /* 0x00007300ff0a77ac */ /* 0x000e220008000800 */
[----:B-1----:R-:W-:-:S03]  /*18990*/  IADD3 R76, P6, PT, R74, R0, RZ ;  /* 0x000000004a4c7210 */ /* 0x002fc60007fde0ff */
[----:B------:R-:W-:Y:S02]  /*189a0*/  SHF.R.S32.HI R73, RZ, 0x8, R73 ;  /* 0x00000008ff497819 */ /* 0x000fe40000011449 */
[----:B------:R-:W-:Y:S01]  /*189b0*/  IMAD.X R77, R75, 0x1, R72, P6 ;  /* 0x000000014b4d7824 */ /* 0x000fe200030e0648 */
[----:B------:R1:W-:Y:S04]  /*189c0*/  @P0 STG.E.U8 desc[UR22][R78.64], R81 ;  /* 0x000000514e000986 */ /* 0x0003e8000c101116 */
[----:B------:R0:W-:Y:S01]  /*189d0*/  @P5 STG.E.U8 desc[UR22][R76.64], R73 ;  /* 0x000000494c005986 */ /* 0x0001e2000c101116 */
[----:B------:R-:W-:Y:S01]  /*189e0*/  ISETP.LT.AND P5, PT, R34, UR4, !P4 ;  /* 0x0000000422007c0c */ /* 0x000fe2000e7a1270 */
[----:B------:R-:W2:Y:S01]  /*189f0*/  LDCU UR4, c[0x0][0x39c] ;  /* 0x00007380ff0477ac */ /* 0x000ea20008000800 */
[----:B-1----:R-:W-:-:S02]  /*18a00*/  IADD3 R78, P6, PT, R74, R2, RZ ;  /* 0x000000024a4e7210 */ /* 0x002fc40007fde0ff */
[----:B0-----:R-:W-:Y:S01]  /*18a10*/  PRMT R73, R80, 0x9910, RZ ;  /* 0x0000991050497816 */ /* 0x001fe200000000ff */
[----:B------:R-:W-:Y:S02]  /*18a20*/  IMAD.MOV.U32 R80, RZ, RZ, R82 ;  /* 0x000000ffff507224 */ /* 0x000fe400078e0052 */
[----:B------:R-:W-:-:S03]  /*18a30*/  IMAD.X R79, R75, 0x1, R71, P6 ;  /* 0x000000014b4f7824 */ /* 0x000fc600030e0647 */
[----:B------:R-:W-:-:S05]  /*18a40*/  SHF.R.S32.HI R80, RZ, 0x8, R80 ;  /* 0x00000008ff507819 */ /* 0x000fca0000011450 */
[----:B------:R0:W-:Y:S01]  /*18a50*/  @P5 STG.E.U8 desc[UR22][R78.64], R80 ;  /* 0x000000504e005986 */ /* 0x0001e2000c101116 */
[----:B---3--:R-:W-:Y:S02]  /*18a60*/  F2FP.SATFINITE.E4M3.F32.PACK_AB_MERGE_C R82, R31, R30, RZ ;  /* 0x0000001e1f52723e */ /* 0x008fe400048070ff */
[----:B0-----:R-:W-:Y:S02]  /*18a70*/  PRMT R79, R81, 0x9910, RZ ;  /* 0x00009910514f7816 */ /* 0x001fe400000000ff */
[----:B------:R-:W-:Y:S02]  /*18a80*/  F2FP.SATFINITE.E4M3.F32.PACK_AB_MERGE_C R81, R33, R32, RZ ;  /* 0x000000202151723e */ /* 0x000fe400048070ff */
[----:B------:R-:W3:Y:S04]  /*18a90*/  LDL.LU R32, [R1+0x480] ;  /* 0x0004800001207983 */ /* 0x000ee80000300800 */
[----:B------:R-:W3:Y:S04]  /*18aa0*/  LDL.LU R33, [R1+0x484] ;  /* 0x0004840001217983 */ /* 0x000ee80000300800 */
[----:B------:R-:W3:Y:S04]  /*18ab0*/  LDL.LU R30, [R1+0x278] ;  /* 0x00027800011e7983 */ /* 0x000ee80000300800 */
[----:B------:R-:W3:Y:S01]  /*18ac0*/  LDL.LU R31, [R1+0x27c] ;  /* 0x00027c00011f7983 */ /* 0x000ee20000300800 */
[----:B--2---:R-:W-:-:S03]  /*18ad0*/  F2FP.SATFINITE.E4M3.F32.PACK_AB_MERGE_C R83, R29, R28, RZ ;  /* 0x0000001c1d53723e */ /* 0x004fc600048070ff */
[----:B------:R-:W2:Y:S04]  /*18ae0*/  LDL.LU R28, [R1+0x78] ;  /* 0x00007800011c7983 */ /* 0x000ea80000300800 */
[----:B------:R-:W2:Y:S01]  /*18af0*/  LDL.LU R29, [R1+0x7c] ;  /* 0x00007c00011d7983 */ /* 0x000ea20000300800 */
[----:B------:R-:W-:Y:S01]  /*18b00*/  ISETP.LT.AND P0, PT, R35, UR6, !P4 ;  /* 0x0000000623007c0c */ /* 0x000fe2000e701270 */
[----:B------:R-:W0:Y:S01]  /*18b10*/  LDCU UR6, c[0x0][0x398] ;  /* 0x00007300ff0677ac */ /* 0x000e220008000800 */
[----:B------:R-:W-:Y:S02]  /*18b20*/  IADD3 R76, P6, PT, R74, R68, RZ ;  /* 0x000000444a4c7210 */ /* 0x000fe40007fde0ff */
[----:B------:R-:W-:-:S03]  /*18b30*/  SHF.R.S32.HI R73, RZ, 0x8, R73 ;  /* 0x00000008ff497819 */ /* 0x000fc60000011449 */
[----:B------:R-:W-:Y:S01]  /*18b40*/  IMAD.X R77, R75, 0x1, R3, P6 ;  /* 0x000000014b4d7824 */ /* 0x000fe200030e0603 */
[----:B------:R-:W-:Y:S01]  /*18b50*/  ISETP.LT.AND P5, PT, R67, UR10, !P2 ;  /* 0x0000000a43007c0c */ /* 0x000fe2000d7a1270 */
[----:B------:R-:W-:Y:S01]  /*18b60*/  VIADD R78, R66, 0x1f ;  /* 0x0000001f424e7836 */ /* 0x000fe20000000000 */
[----:B------:R-:W-:Y:S01]  /*18b70*/  SHF.R.S32.HI R79, RZ, 0x8, R79 ;  /* 0x00000008ff4f7819 */ /* 0x000fe2000001144f */
[----:B------:R-:W1:Y:S02]  /*18b80*/  LDCU UR10, c[0x0][0x398] ;  /* 0x00007300ff0a77ac */ /* 0x000e640008000800 */
[----:B------:R0:W-:Y:S01]  /*18b90*/  @P0 STG.E.U8 desc[UR22][R76.64], R73 ;  /* 0x000000494c000986 */ /* 0x0001e2000c101116 */
[----:B------:R-:W-:Y:S01]  /*18ba0*/  ISETP.LT.AND P0, PT, R37, UR9, !P4 ;  /* 0x0000000925007c0c */ /* 0x000fe2000e701270 */
[----:B------:R-:W1:Y:S01]  /*18bb0*/  LDCU UR9, c[0x0][0x398] ;  /* 0x00007300ff0977ac */ /* 0x000e620008000800 */
[C---:B0-----:R-:W-:Y:S01]  /*18bc0*/  VIADD R73, R74.reuse, UR30 ;  /* 0x0000001e4a497c36 */ /* 0x041fe20008000000 */
[----:B------:R-:W-:-:S04]  /*18bd0*/  IADD3 R76, P4, PT, R74, R70, RZ ;  /* 0x000000464a4c7210 */ /* 0x000fc80007f9e0ff */
[----:B------:R-:W-:Y:S02]  /*18be0*/  SHF.R.S32.HI R80, RZ, 0x1f, R73 ;  /* 0x0000001fff507819 */ /* 0x000fe40000011449 */
[----:B------:R-:W-:Y:S01]  /*18bf0*/  IADD3 R74, P6, PT, R73, R0, RZ ;  /* 0x00000000494a7210 */ /* 0x000fe20007fde0ff */
[----:B------:R-:W-:Y:S01]  /*18c00*/  IMAD.X R77, R75, 0x1, R69, P4 ;  /* 0x000000014b4d7824 */ /* 0x000fe200020e0645 */
[----:B------:R-:W-:Y:S01]  /*18c10*/  ISETP.GE.AND P4, PT, R78, UR4, PT ;  /* 0x000000044e007c0c */ /* 0x000fe2000bf86270 */
[----:B------:R-:W0:Y:S02]  /*18c20*/  LDCU UR4, c[0x0][0x39c] ;  /* 0x00007380ff0477ac */ /* 0x000e240008000800 */
[----:B------:R-:W-:Y:S01]  /*18c30*/  IMAD.X R75, R80, 0x1, R72, P6 ;  /* 0x00000001504b7824 */ /* 0x000fe200030e0648 */
[----:B------:R-:W-:Y:S01]  /*18c40*/  IADD3 R78, P6, PT, R73, R2, RZ ;  /* 0x00000002494e7210 */ /* 0x000fe20007fde0ff */
[----:B------:R1:W-:Y:S01]  /*18c50*/  @P0 STG.E.U8 desc[UR22][R76.64], R79 ;  /* 0x0000004f4c000986 */ /* 0x0003e2000c101116 */
[----:B------:R-:W-:Y:S01]  /*18c60*/  ISETP.LT.AND P0, PT, R35, UR6, !P2 ;  /* 0x0000000623007c0c */ /* 0x000fe2000d701270 */
[----:B------:R-:W0:Y:S02]  /*18c70*/  LDCU UR6, c[0x0][0x39c] ;  /* 0x00007380ff0677ac */ /* 0x000e240008000800 */
[----:B------:R4:W-:Y:S01]  /*18c80*/  @P5 STG.E.U8 desc[UR22][R74.64], R84 ;  /* 0x000000544a005986 */ /* 0x0009e2000c101116 */
[----:B------:R-:W-:Y:S01]  /*18c90*/  ISETP.LT.AND P5, PT, R34, UR12, !P2 ;  /* 0x0000000c22007c0c */ /* 0x000fe2000d7a1270 */
[----:B------:R-:W0:Y:S01]  /*18ca0*/  LDCU UR12, c[0x0][0x398] ;  /* 0x00007300ff0c77ac */ /* 0x000e220008000800 */
[----:B------:R-:W-:Y:S01]  /*18cb0*/  ISETP.LT.AND P2, PT, R37, UR14, !P2 ;  /* 0x0000000e25007c0c */ /* 0x000fe2000d741270 */
[----:B------:R-:W0:Y:S01]  /*18cc0*/  LDCU UR14, c[0x0][0x398] ;  /* 0x00007300ff0e77ac */ /* 0x000e220008000800 */
[----:B-1----:R-:W-:Y:S01]  /*18cd0*/  IMAD.X R79, R80, 0x1, R71, P6 ;  /* 0x00000001504f7824 */ /* 0x002fe200030e0647 */
[----:B------:R-:W-:-:S05]  /*18ce0*/  IADD3 R76, P6, PT, R73, R68, RZ ;  /* 0x00000044494c7210 */ /* 0x000fca0007fde0ff */
[----:B------:R-:W-:Y:S01]  /*18cf0*/  IMAD.X R77, R80, 0x1, R3, P6 ;  /* 0x00000001504d7824 */ /* 0x000fe200030e0603 */
[C---:B----4-:R-:W-:Y:S02]  /*18d00*/  IADD3 R74, P6, PT, R73.reuse, R70, RZ ;  /* 0x00000046494a7210 */ /* 0x050fe40007fde0ff */
[----:B------:R1:W-:Y:S01]  /*18d10*/  @P5 STG.E.U8 desc[UR22][R78.64], R81 ;  /* 0x000000514e005986 */ /* 0x0003e2000c101116 */
[----:B------:R-:W-:Y:S01]  /*18d20*/  VIADD R73, R73, UR30 ;  /* 0x0000001e49497c36 */ /* 0x000fe20008000000 */
[----:B------:R-:W-:Y:S01]  /*18d30*/  PRMT R84, R84, 0x9910, RZ ;  /* 0x0000991054547816 */ /* 0x000fe200000000ff */
[----:B------:R-:W-:Y:S01]  /*18d40*/  IMAD.X R75, R80, 0x1, R69, P6 ;  /* 0x00000001504b7824 */ /* 0x000fe200030e0645 */
[----:B------:R4:W-:Y:S01]  /*18d50*/  @P0 STG.E.U8 desc[UR22][R76.64], R82 ;  /* 0x000000524c000986 */ /* 0x0009e2000c101116 */
[----:B------:R-:W-:Y:S01]  /*18d60*/  ISETP.LT.AND P0, PT, R67, UR9, !P1 ;  /* 0x0000000943007c0c */ /* 0x000fe2000cf01270 */
[----:B------:R-:W0:Y:S01]  /*18d70*/  LDCU UR9, c[0x0][0x398] ;  /* 0x00007300ff0977ac */ /* 0x000e220008000800 */
[----:B------:R-:W-:Y:S01]  /*18d80*/  ISETP.LT.AND P5, PT, R34, UR10, !P1 ;  /* 0x0000000a22007c0c */ /* 0x000fe2000cfa1270 */
[----:B------:R0:W-:Y:S01]  /*18d90*/  @P2 STG.E.U8 desc[UR22][R74.64], R83 ;  /* 0x000000534a002986 */ /* 0x0001e2000c101116 */
[----:B------:R-:W-:Y:S01]  /*18da0*/  PRMT R80, R81, 0x9910, RZ ;  /* 0x0000991051507816 */ /* 0x000fe200000000ff */
[----:B------:R-:W2:Y:S01]  /*18db0*/  LDCU UR10, c[0x0][0x398] ;  /* 0x00007300ff0a77ac */ /* 0x000ea20008000800 */
[----:B-1----:R-:W-:Y:S01]  /*18dc0*/  SHF.R.S32.HI R78, RZ, 0x1f, R73 ;  /* 0x0000001fff4e7819 */ /* 0x002fe20000011449 */
[----:B------:R-:W-:Y:S01]  /*18dd0*/  IMAD.MOV.U32 R81, RZ, RZ, R84 ;  /* 0x000000ffff517224 */ /* 0x000fe200078e0054 */
[----:B----4-:R-:W-:-:S02]  /*18de0*/  IADD3 R76, P2, PT, R73, R0, RZ ;  /* 0x00000000494c7210 */ /* 0x010fc40007f5e0ff */
[----:B0-----:R-:W-:-:S03]  /*18df0*/  IADD3 R74, P6, PT, R73, R2, RZ ;  /* 0x00000002494a7210 */ /* 0x001fc60007fde0ff */
[C---:B------:R-:W-:Y:S01]  /*18e00*/  IMAD.X R77, R78.reuse, 0x1, R72, P2 ;  /* 0x000000014e4d7824 */ /* 0x040fe200010e0648 */
[----:B------:R-:W-:Y:S02]  /*18e10*/  SHF.R.S32.HI R81, RZ, 0x8, R81 ;  /* 0x00000008ff517819 */ /* 0x000fe40000011451 */
[----:B------:R-:W-:Y:S01]  /*18e20*/  SHF.R.S32.HI R80, RZ, 0x8, R80 ;  /* 0x00000008ff507819 */ /* 0x000fe20000011450 */
[----:B------:R-:W-:Y:S01]  /*18e30*/  IMAD.X R75, R78, 0x1, R71, P6 ;  /* 0x000000014e4b7824 */ /* 0x000fe200030e0647 */
[----:B------:R-:W-:Y:S01]  /*18e40*/  ISETP.LT.AND P6, PT, R35, UR12, !P1 ;  /* 0x0000000c23007c0c */ /* 0x000fe2000cfc1270 */
[----:B------:R0:W-:Y:S01]  /*18e50*/  @P0 STG.E.U8 desc[UR22][R76.64], R81 ;  /* 0x000000514c000986 */ /* 0x0001e2000c101116 */
[----:B------:R-:W-:Y:S01]  /*18e60*/  VIADD R79, R66, 0x20 ;  /* 0x00000020424f7836 */ /* 0x000fe20000000000 */
[----:B------:R-:W1:Y:S02]  /*18e70*/  LDCU UR12, c[0x0][0x398] ;  /* 0x00007300ff0c77ac */ /* 0x000e640008000800 */
[----:B------:R4:W-:Y:S01]  /*18e80*/  @P5 STG.E.U8 desc[UR22][R74.64], R80 ;  /* 0x000000504a005986 */ /* 0x0009e2000c101116 */
[----:B0-----:R-:W-:Y:S01]  /*18e90*/  PRMT R76, R82, 0x9910, RZ ;  /* 0x00009910524c7816 */ /* 0x001fe200000000ff */
[----:B----4-:R-:W-:Y:S01]  /*18ea0*/  VIADD R75, R66, 0x21 ;  /* 0x00000021424b7836 */ /* 0x010fe20000000000 */
[----:B------:R-:W-:-:S02]  /*18eb0*/  IADD3 R74, P5, PT, R73, R68, RZ ;  /* 0x00000044494a7210 */ /* 0x000fc40007fbe0ff */
[----:B------:R-:W-:Y:S02]  /*18ec0*/  SHF.R.S32.HI R76, RZ, 0x8, R76 ;  /* 0x00000008ff4c7819 */ /* 0x000fe4000001144c */
[----:B------:R-:W-:Y:S01]  /*18ed0*/  ISETP.GE.AND P0, PT, R75, UR6, PT ;  /* 0x000000064b007c0c */ /* 0x000fe2000bf06270 */
[----:B------:R-:W-:Y:S01]  /*18ee0*/  IMAD.X R75, R78, 0x1, R3, P5 ;  /* 0x000000014e4b7824 */ /* 0x000fe200028e0603 */
[----:B------:R-:W-:Y:S01]  /*18ef0*/  ISETP.LT.AND P5, PT, R37, UR14, !P1 ;  /* 0x0000000e25007c0c */ /* 0x000fe2000cfa1270 */
[----:B------:R-:W0:Y:S01]  /*18f00*/  LDCU UR6, c[0x0][0x398] ;  /* 0x00007300ff0677ac */ /* 0x000e220008000800 */
[----:B------:R-:W-:Y:S02]  /*18f10*/  ISETP.GE.AND P2, PT, R79, UR4, PT ;  /* 0x000000044f007c0c */ /* 0x000fe4000bf46270 */
[----:B------:R4:W-:Y:S01]  /*18f20*/  @P6 STG.E.U8 desc[UR22][R74.64], R76 ;  /* 0x0000004c4a006986 */ /* 0x0009e2000c101116 */
[----:B------:R-:W0:Y:S01]  /*18f30*/  LDCU UR4, c[0x0][0x39c] ;  /* 0x00007380ff0477ac */ /* 0x000e220008000800 */
[----:B------:R-:W-:-:S02]  /*18f40*/  PRMT R77, R83, 0x9910, RZ ;  /* 0x00009910534d7816 */ /* 0x000fc400000000ff */
[----:B------:R-:W-:Y:S01]  /*18f50*/  F2FP.SATFINITE.E4M3.F32.PACK_AB_MERGE_C R81, R40, R43, RZ ;  /* 0x0000002b2851723e */ /* 0x000fe200048070ff */
[----:B------:R-:W0:Y:S01]  /*18f60*/  LDCU UR14, c[0x0][0x398] ;  /* 0x00007300ff0e77ac */ /* 0x000e220008000800 */
[C---:B----4-:R-:W-:Y:S01]  /*18f70*/  IADD3 R74, P1, PT, R73.reuse, R70, RZ ;  /* 0x00000046494a7210 */ /* 0x050fe20007f3e0ff */
[----:B------:R-:W-:Y:S01]  /*18f80*/  VIADD R73, R73, UR30 ;  /* 0x0000001e49497c36 */ /* 0x000fe20008000000 */
[----:B------:R-:W-:-:S03]  /*18f90*/  SHF.R.S32.HI R77, RZ, 0x8, R77 ;  /* 0x00000008ff4d7819 */ /* 0x000fc6000001144d */
[----:B------:R-:W-:Y:S01]  /*18fa0*/  IMAD.X R75, R78, 0x1, R69, P1 ;  /* 0x000000014e4b7824 */ /* 0x000fe200008e0645 */
[----:B------:R-:W-:Y:S01]  /*18fb0*/  ISETP.LT.AND P1, PT, R67, UR9, !P3 ;  /* 0x0000000943007c0c */ /* 0x000fe2000df21270 */
[----:B------:R-:W-:Y:S01]  /*18fc0*/  VIADD R79, R66, 0x22 ;  /* 0x00000022424f7836 */ /* 0x000fe20000000000 */
[----:B------:R-:W-:Y:S01]  /*18fd0*/  SHF.R.S32.HI R78, RZ, 0x1f, R73 ;  /* 0x0000001fff4e7819 */ /* 0x000fe20000011449 */
[----:B------:R-:W4:Y:S01]  /*18fe0*/  LDCU UR9, c[0x0][0x398] ;  /* 0x00007300ff0977ac */ /* 0x000f220008000800 */
[----:B------:R-:W-:Y:S01]  /*18ff0*/  IADD3 R76, P6, PT, R73, R0, RZ ;  /* 0x00000000494c7210 */ /* 0x000fe20007fde0ff */
[----:B------:R0:W-:Y:S04]  /*19000*/  @P5 STG.E.U8 desc[UR22][R74.64], R77 ;  /* 0x0000004d4a005986 */ /* 0x0001e8000c101116 */
[----:B0-----:R-:W-:-:S05]  /*19010*/  IMAD.X R77, R78, 0x1, R72, P6 ;  /* 0x000000014e4d7824 */ /* 0x001fca00030e0648 */
[----:B------:R0:W-:Y:S01]  /*19020*/  @P1 STG.E.U8 desc[UR22][R76.64], R81 ;  /* 0x000000514c001986 */ /* 0x0001e2000c101116 */
[----:B------:R-:W-:Y:S01]  /*19030*/  ISETP.GE.AND P1, PT, R79, UR4, PT ;  /* 0x000000044f007c0c */ /* 0x000fe2000bf26270 */
[----:B------:R-:W0:Y:S01]  /*19040*/  LDCU UR4, c[0x0][0x398] ;  /* 0x00007300ff0477ac */ /* 0x000e220008000800 */
[----:B---3--:R-:W-:Y:S02]  /*19050*/  F2FP.SATFINITE.E4M3.F32.PACK_AB_MERGE_C R79, R31, R30, RZ ;  /* 0x0000001e1f4f723e */ /* 0x008fe400048070ff */
[----:B------:R-:W3:Y:S04]  /*19060*/  LDL.LU R30, [R1+0x280] ;  /* 0x00028000011e7983 */ /* 0x000ee80000300800 */
[----:B------:R-:W3:Y:S01]  /*19070*/  LDL.LU R31, [R1+0x284] ;  /* 0x00028400011f7983 */ /* 0x000ee20000300800 */
[----:B--2---:R-:W-:-:S03]  /*19080*/  F2FP.SATFINITE.E4M3.F32.PACK_AB_MERGE_C R80, R29, R28, RZ ;  /* 0x0000001c1d50723e */ /* 0x004fc600048070ff */
[----:B------:R-:W2:Y:S04]  /*19090*/  LDL.LU R28, [R1+0x80] ;  /* 0x00008000011c7983 */ /* 0x000ea80000300800 */
[----:B------:R-:W2:Y:S01]  /*190a0*/  LDL.LU R29, [R1+0x84] ;  /* 0x00008400011d7983 */ /* 0x000ea20000300800 */
[----:B------:R-:W-:Y:S01]  /*190b0*/  ISETP.LT.AND P5, PT, R34, UR10, !P3 ;  /* 0x0000000a22007c0c */ /* 0x000fe2000dfa1270 */
[----:B------:R-:W1:Y:S01]  /*190c0*/  LDCU UR10, c[0x0][0x398] ;  /* 0x00007300ff0a77ac */ /* 0x000e620008000800 */
[----:B------:R-:W-:Y:S02]  /*190d0*/  IADD3 R74, P6, PT, R73, R2, RZ ;  /* 0x00000002494a7210 */ /* 0x000fe40007fde0ff */
[----:B------:R-:W-:Y:S02]  /*190e0*/  F2FP.SATFINITE.E4M3.F32.PACK_AB_MERGE_C R82, R38, R41, RZ ;  /* 0x000000292652723e */ /* 0x000fe400048070ff */
[----:B0-----:R-:W-:Y:S01]  /*190f0*/  PRMT R81, R81, 0x9910, RZ ;  /* 0x0000991051517816 */ /* 0x001fe200000000ff */
[----:B------:R-:W-:Y:S01]  /*19100*/  IMAD.X R75, R78, 0x1, R71, P6 ;  /* 0x000000014e4b7824 */ /* 0x000fe200030e0647 */
[----:B------:R-:W-:Y:S01]  /*19110*/  ISETP.LT.AND P6, PT, R35, UR6, !P3 ;  /* 0x0000000623007c0c */ /* 0x000fe2000dfc1270 */
[----:B------:R-:W0:Y:S01]  /*19120*/  LDCU UR6, c[0x0][0x398] ;  /* 0x00007300ff0677ac */ /* 0x000e220008000800 */
[----:B------:R-:W2:Y:S04]  /*19130*/  LDL.LU R41, [R1+0x688] ;  /* 0x0006880001297983 */ /* 0x000ea80000300800 */
[----:B------:R1:W-:Y:S01]  /*19140*/  @P5 STG.E.U8 desc[UR22][R74.64], R82 ;  /* 0x000000524a005986 */ /* 0x0003e2000c101116 */
[----:B----4-:R-:W-:Y:S01]  /*19150*/  ISETP.LT.AND P3, PT, R37, UR9, !P3 ;  /* 0x0000000925007c0c */ /* 0x010fe2000df61270 */
[----:B------:R-:W4:Y:S02]  /*19160*/  LDCU UR9, c[0x0][0x398] ;  /* 0x00007300ff0977ac */ /* 0x000f240008000800 */
[----:B------:R-:W2:Y:S01]  /*19170*/  LDL.LU R38, [R1+0x68c] ;  /* 0x00068c0001267983 */ /* 0x000ea20000300800 */
[----:B-1----:R-:W-:-:S05]  /*19180*/  IADD3 R74, P5, PT, R73, R68, RZ ;  /* 0x00000044494a7210 */ /* 0x002fca0007fbe0ff */
[----:B------:R-:W-:Y:S01]  /*19190*/  IMAD.X R75, R78, 0x1, R3, P5 ;  /* 0x000000014e4b7824 */ /* 0x000fe200028e0603 */
[----:B------:R-:W-:Y:S01]  /*191a0*/  ISETP.LT.AND P5, PT, R67, UR10, !P4 ;  /* 0x0000000a43007c0c */ /* 0x000fe2000e7a1270 */
[----:B------:R-:W1:Y:S03]  /*191b0*/  LDCU UR10, c[0x0][0x398] ;  /* 0x00007300ff0a77ac */ /* 0x000e660008000800 */
[----:B------:R0:W-:Y:S01]  /*191c0*/  @P6 STG.E.U8 desc[UR22][R74.64], R79 ;  /* 0x0000004f4a006986 */ /* 0x0001e2000c101116 */
[C---:B------:R-:W-:Y:S01]  /*191d0*/  IADD3 R76, P6, PT, R73.reuse, R70, RZ ;  /* 0x00000046494c7210 */ /* 0x040fe20007fde0ff */
[----:B------:R-:W-:-:S04]  /*191e0*/  VIADD R73, R73, UR30 ;  /* 0x0000001e49497c36 */ /* 0x000fc80008000000 */
[----:B------:R-:W-:Y:S01]  /*191f0*/  IMAD.X R77, R78, 0x1, R69, P6 ;  /* 0x000000014e4d7824 */ /* 0x000fe200030e0645 */
[----:B------:R-:W-:Y:S02]  /*19200*/  SHF.R.S32.HI R78, RZ, 0x1f, R73 ;  /* 0x0000001fff4e7819 */ /* 0x000fe40000011449 */
[----:B0-----:R-:W-:Y:S02]  /*19210*/  IADD3 R74, P6, PT, R73, R0, RZ ;  /* 0x00000000494a7210 */ /* 0x001fe40007fde0ff */
[----:B------:R0:W-:Y:S01]  /*19220*/  @P3 STG.E.U8 desc[UR22][R76.64], R80 ;  /* 0x000000504c003986 */ /* 0x0001e2000c101116 */
[----:B------:R-:W-:Y:S02]  /*19230*/  PRMT R82, R82, 0x9910, RZ ;  /* 0x0000991052527816 */ /* 0x000fe400000000ff */
[----:B------:R-:W-:Y:S01]  /*19240*/  IMAD.X R75, R78, 0x1, R72, P6 ;  /* 0x000000014e4b7824 */ /* 0x000fe200030e0648 */
[----:B------:R-:W-:Y:S01]  /*19250*/  ISETP.LT.AND P3, PT, R34, UR4, !P4 ;  /* 0x0000000422007c0c */ /* 0x000fe2000e761270 */
[----:B------:R-:W1:Y:S01]  /*19260*/  LDCU UR4, c[0x0][0x39c] ;  /* 0x00007380ff0477ac */ /* 0x000e620008000800 */
[----:B0-----:R-:W-:-:S05]  /*19270*/  SHF.R.S32.HI R76, RZ, 0x8, R81 ;  /* 0x00000008ff4c7819 */ /* 0x001fca0000011451 */
[----:B------:R0:W-:Y:S01]  /*19280*/  @P5 STG.E.U8 desc[UR22][R74.64], R76 ;  /* 0x0000004c4a005986 */ /* 0x0001e2000c101116 */
[----:B------:R-:W-:Y:S01]  /*19290*/  ISETP.LT.AND P5, PT, R35, UR6, !P4 ;  /* 0x0000000623007c0c */ /* 0x000fe2000e7a1270 */
[----:B------:R-:W1:Y:S01]  /*192a0*/  LDCU UR6, c[0x0][0x39c] ;  /* 0x00007380ff0677ac */ /* 0x000e620008000800 */
[----:B------:R-:W-:Y:S02]  /*192b0*/  PRMT R79, R79, 0x9910, RZ ;  /* 0x000099104f4f7816 */ /* 0x000fe400000000ff */
[----:B0-----:R-:W-:Y:S01]  /*192c0*/  IADD3 R76, P6, PT, R73, R2, RZ ;  /* 0x00000002494c7210 */ /* 0x001fe20007fde0ff */
[----:B------:R-:W-:-:S04]  /*192d0*/  IMAD.MOV.U32 R75, RZ, RZ, R82 ;  /* 0x000000ffff4b7224 */ /* 0x000fc800078e0052 */
[----:B------:R-:W-:Y:S01]  /*192e0*/  IMAD.X R77, R78, 0x1, R71, P6 ;  /* 0x000000014e4d7824 */ /* 0x000fe200030e0647 */
[----:B------:R-:W-:Y:S02]  /*192f0*/  SHF.R.S32.HI R75, RZ, 0x8, R75 ;  /* 0x00000008ff4b7819 */ /* 0x000fe4000001144b */
[----:B------:R-:W-:-:S03]  /*19300*/  IADD3 R74, P6, PT, R73, R68, RZ ;  /* 0x00000044494a7210 */ /* 0x000fc60007fde0ff */
[----:B------:R0:W-:Y:S01]  /*19310*/  @P3 STG.E.U8 desc[UR22][R76.64], R75 ;  /* 0x0000004b4c003986 */ /* 0x0001e2000c101116 */
[----:B------:R-:W-:Y:S01]  /*19320*/  PRMT R80, R80, 0x9910, RZ ;  /* 0x0000991050507816 */ /* 0x000fe200000000ff */
[----:B0-----:R-:W-:Y:S01]  /*19330*/  IMAD.X R75, R78, 0x1, R3, P6 ;  /* 0x000000014e4b7824 */ /* 0x001fe200030e0603 */
[----:B------:R-:W-:Y:S02]  /*19340*/  SHF.R.S32.HI R76, RZ, 0x8, R79 ;  /* 0x00000008ff4c7819 */ /* 0x000fe4000001144f */
[----:B----4-:R-:W-:Y:S02]  /*19350*/  ISETP.LT.AND P6, PT, R37, UR9, !P4 ;  /* 0x0000000925007c0c */ /* 0x010fe4000e7c1270 */
[----:B------:R-:W-:Y:S01]  /*19360*/  F2FP.SATFINITE.E4M3.F32.PACK_AB_MERGE_C R83, R36, R39, RZ ;  /* 0x000000272453723e */ /* 0x000fe200048070ff */
[----:B------:R0:W-:Y:S01]  /*19370*/  @P5 STG.E.U8 desc[UR22][R74.64], R76 ;  /* 0x0000004c4a005986 */ /* 0x0001e2000c101116 */
[----:B-1----:R-:W-:Y:S01]  /*19380*/  ISETP.LT.AND P4, PT, R67, UR10, !P2 ;  /* 0x0000000a43007c0c */ /* 0x002fe2000d781270 */
[----:B------:R-:W-:Y:S01]  /*19390*/  VIADD R79, R66, 0x23 ;  /* 0x00000023424f7836 */ /* 0x000fe20000000000 */
[----:B------:R-:W-:Y:S01]  /*193a0*/  F2FP.SATFINITE.E4M3.F32.PACK_AB_MERGE_C R84, R33, R32, RZ ;  /* 0x000000202154723e */ /* 0x000fe200048070ff */
[----:B------:R-:W4:Y:S01]  /*193b0*/  LDL.LU R39, [R1+0x488] ;  /* 0x0004880001277983 */ /* 0x000f220000300800 */
[----:B------:R-:W1:Y:S03]  /*193c0*/  LDCU UR9, c[0x0][0x398] ;  /* 0x00007300ff0977ac */ /* 0x000e660008000800 */
[----:B------:R-:W4:Y:S01]  /*193d0*/  LDL.LU R36, [R1+0x48c] ;  /* 0x00048c0001247983 */ /* 0x000f220000300800 */
[----:B------:R-:W1:Y:S01]  /*193e0*/  LDCU UR10, c[0x0][0x398] ;  /* 0x00007300ff0a77ac */ /* 0x000e620008000800 */
[C---:B0-----:R-:W-:Y:S01]  /*193f0*/  IADD3 R76, P3, PT, R73.reuse, R70, RZ ;  /* 0x00000046494c7210 */ /* 0x041fe20007f7e0ff */
[----:B------:R-:W-:Y:S01]  /*19400*/  IMAD.MOV.U32 R75, RZ, RZ, R80 ;  /* 0x000000ffff4b7224 */ /* 0x000fe200078e0050 */
[----:B------:R-:W4:Y:S01]  /*19410*/  LDL.LU R32, [R1+0x288] ;  /* 0x0002880001207983 */ /* 0x000f220000300800 */
[----:B------:R-:W-:-:S02]  /*19420*/  VIADD R73, R73, UR30 ;  /* 0x0000001e49497c36 */ /* 0x000fc40008000000 */
[----:B------:R-:W-:Y:S01]  /*19430*/  IMAD.X R77, R78, 0x1, R69, P3 ;  /* 0x000000014e4d7824 */ /* 0x000fe200018e0645 */
[----:B------:R-:W-:Y:S01]  /*19440*/  SHF.R.S32.HI R75, RZ, 0x8, R75 ;  /* 0x00000008ff4b7819 */ /* 0x000fe2000001144b */
[----:B------:R-:W4:Y:S01]  /*19450*/  LDL.LU R33, [R1+0x28c] ;  /* 0x00028c0001217983 */ /* 0x000f220000300800 */
[----:B------:R-:W-:Y:S02]  /*19460*/  SHF.R.S32.HI R78, RZ, 0x1f, R73 ;  /* 0x0000001fff4e7819 */ /* 0x000fe40000011449 */
        /* <DEDUP_REMOVED lines=12> */
[----:B------:R-:W-:Y:S02]  /*19530*/  ISETP.LT.AND P3, PT, R34, UR12, !P2 ;  /* 0x0000000c22007c0c */ /* 0x000fe4000d761270 */
[----:B------:R-:W-:Y:S01]  /*19540*/  IADD3 R76, P6, PT, R73, R2, RZ ;  /* 0x00000002494c7210 */ /* 0x000fe20007fde0ff */
[----:B0-----:R-:W-:Y:S01]  /*19550*/  VIADD R75, R66, 0x24 ;  /* 0x00000024424b7836 */ /* 0x001fe20000000000 */
[----:B------:R-:W-:Y:S01]  /*19560*/  ISETP.LT.AND P5, PT, R35, UR14, !P2 ;  /* 0x0000000e23007c0c */ /* 0x000fe2000d7a1270 */
[----:B------:R-:W0:Y:S02]  /*19570*/  LDCU UR12, c[0x0][0x398] ;  /* 0x00007300ff0c77ac */ /* 0x000e240008000800 */
[----:B------:R-:W-:Y:S01]  /*19580*/  IMAD.X R77, R78, 0x1, R71, P6 ;  /* 0x000000014e4d7824 */ /* 0x000fe200030e0647 */
[----:B------:R-:W-:Y:S01]  /*19590*/  IADD3 R74, P6, PT, R73, R68, RZ ;  /* 0x00000044494a7210 */ /* 0x000fe20007fde0ff */
[----:B------:R-:W0:Y:S01]  /*195a0*/  LDCU UR14, c[0x0][0x398] ;  /* 0x00007300ff0e77ac */ /* 0x000e220008000800 */
[----:B------:R-:W-:-:S03]  /*195b0*/  ISETP.LT.AND P2, PT, R37, UR16, !P2 ;  /* 0x0000001025007c0c */ /* 0x000fc6000d741270 */
[----:B------:R0:W-:Y:S01]  /*195c0*/  @P3 STG.E.U8 desc[UR22][R76.64], R84 ;  /* 0x000000544c003986 */ /* 0x0001e2000c101116 */
[----:B------:R-:W-:Y:S01]  /*195d0*/  ISETP.GE.AND P3, PT, R75, UR6, PT ;  /* 0x000000064b007c0c */ /* 0x000fe2000bf66270 */
[----:B------:R-:W0:Y:S01]  /*195e0*/  LDCU UR6, c[0x0][0x398] ;  /* 0x00007300ff0677ac */ /* 0x000e220008000800 */
[----:B------:R-:W-:Y:S01]  /*195f0*/  IMAD.X R75, R78, 0x1, R3, P6 ;  /* 0x000000014e4b7824 */ /* 0x000fe200030e0603 */
[----:B------:R-:W-:Y:S01]  /*19600*/  PRMT R81, R83, 0x9910, RZ ;  /* 0x0000991053517816 */ /* 0x000fe200000000ff */
[----:B------:R-:W2:Y:S03]  /*19610*/  LDCU UR16, c[0x0][0x398] ;  /* 0x00007300ff1077ac */ /* 0x000ea60008000800 */
[----:B------:R0:W-:Y:S01]  /*19620*/  @P5 STG.E.U8 desc[UR22][R74.64], R79 ;  /* 0x0000004f4a005986 */ /* 0x0001e2000c101116 */
[----:B-1----:R-:W-:Y:S01]  /*19630*/  ISETP.LT.AND P5, PT, R67, UR9, !P0 ;  /* 0x0000000943007c0c */ /* 0x002fe2000c7a1270 */
[----:B------:R-:W1:Y:S01]  /*19640*/  LDCU UR9, c[0x0][0x398] ;  /* 0x00007300ff0977ac */ /* 0x000e620008000800 */
[C---:B0-----:R-:W-:Y:S01]  /*19650*/  IADD3 R76, P6, PT, R73.reuse, R70, RZ ;  /* 0x00000046494c7210 */ /* 0x041fe20007fde0ff */
[----:B------:R-:W-:-:S04]  /*19660*/  VIADD R73, R73, UR30 ;  /* 0x0000001e49497c36 */ /* 0x000fc80008000000 */
[----:B------:R-:W-:Y:S01]  /*19670*/  IMAD.X R77, R78, 0x1, R69, P6 ;  /* 0x000000014e4d7824 */ /* 0x000fe200030e0645 */
[----:B------:R-:W-:Y:S02]  /*19680*/  SHF.R.S32.HI R78, RZ, 0x1f, R73 ;  /* 0x0000001fff4e7819 */ /* 0x000fe40000011449 */
[----:B------:R-:W-:Y:S02]  /*19690*/  IADD3 R74, P6, PT, R73, R0, RZ ;  /* 0x00000000494a7210 */ /* 0x000fe40007fde0ff */
[----:B------:R0:W-:Y:S03]  /*196a0*/  @P2 STG.E.U8 desc[UR22][R76.64], R80 ;  /* 0x000000504c002986 */ /* 0x0001e6000c101116 */
[----:B------:R-:W-:Y:S01]  /*196b0*/  IMAD.X R75, R78, 0x1, R72, P6 ;  /* 0x000000014e4b7824 */ /* 0x000fe200030e0648 */
[----:B------:R-:W-:Y:S01]  /*196c0*/  ISETP.LT.AND P2, PT, R34, UR6, !P0 ;  /* 0x0000000622007c0c */ /* 0x000fe2000c741270 */
[----:B------:R-:W1:Y:S01]  /*196d0*/  LDCU UR6, c[0x0][0x398] ;  /* 0x00007300ff0677ac */ /* 0x000e620008000800 */
[----:B0-----:R-:W-:-:S02]  /*196e0*/  SHF.R.S32.HI R76, RZ, 0x8, R81 ;  /* 0x00000008ff4c7819 */ /* 0x001fc40000011451 */
        /* <DEDUP_REMOVED lines=14> */
[----:B-1----:R-:W-:Y:S01]  /*197d0*/  ISETP.LT.AND P0, PT, R37, UR9, !P0 ;  /* 0x0000000925007c0c */ /* 0x002fe2000c701270 */
[----:B------:R-:W1:Y:S01]  /*197e0*/  LDCU UR9, c[0x0][0x398] ;  /* 0x00007300ff0977ac */ /* 0x000e620008000800 */
[----:B------:R-:W-:Y:S01]  /*197f0*/  PRMT R80, R80, 0x9910, RZ ;  /* 0x0000991050507816 */ /* 0x000fe200000000ff */
[----:B------:R-:W1:Y:S01]  /*19800*/  LDCU UR4, c[0x0][0x39c] ;  /* 0x00007380ff0477ac */ /* 0x000e620008000800 */
[----:B0-----:R-:W-:-:S05]  /*19810*/  SHF.R.S32.HI R76, RZ, 0x8, R81 ;  /* 0x00000008ff4c7819 */ /* 0x001fca0000011451 */
[----:B------:R0:W-:Y:S01]  /*19820*/  @P5 STG.E.U8 desc[UR22][R74.64], R76 ;  /* 0x0000004c4a005986 */ /* 0x0001e2000c101116 */
[----:B------:R-:W-:Y:S01]  /*19830*/  ISETP.LT.AND P5, PT, R67, UR6, !P1 ;  /* 0x0000000643007c0c */ /* 0x000fe2000cfa1270 */
[----:B------:R-:W1:Y:S01]  /*19840*/  LDCU UR6, c[0x0][0x398] ;  /* 0x00007300ff0677ac */ /* 0x000e620008000800 */
[----:B------:R-:W-:Y:S02]  /*19850*/  SHF.R.S32.HI R80, RZ, 0x8, R80 ;  /* 0x00000008ff507819 */ /* 0x000fe40000011450 */
[C---:B0-----:R-:W-:Y:S01]  /*19860*/  IADD3 R76, P6, PT, R73.reuse, R70, RZ ;  /* 0x00000046494c7210 */ /* 0x041fe20007fde0ff */
[----:B------:R-:W-:-:S04]  /*19870*/  VIADD R73, R73, UR30 ;  /* 0x0000001e49497c36 */ /* 0x000fc80008000000 */
        /* <DEDUP_REMOVED lines=8> */
[----:B----4-:R-:W-:Y:S01]  /*19900*/  F2FP.SATFINITE.E4M3.F32.PACK_AB_MERGE_C R82, R36, R39, RZ ;  /* 0x000000272452723e */ /* 0x010fe200048070ff */
[----:B------:R-:W4:Y:S01]  /*19910*/  LDCU UR10, c[0x0][0x398] ;  /* 0x00007300ff0a77ac */ /* 0x000f220008000800 */
[----:B------:R4:W-:Y:S01]  /*19920*/  @P5 STG.E.U8 desc[UR22][R74.64], R81 ;  /* 0x000000514a005986 */ /* 0x0009e2000c101116 */
[----:B-1----:R-:W-:Y:S01]  /*19930*/  ISETP.LT.AND P5, PT, R35, UR9, !P1 ;  /* 0x0000000923007c0c */ /* 0x002fe2000cfa1270 */
[----:B------:R-:W1:Y:S01]  /*19940*/  LDCU UR9, c[0x0][0x398] ;  /* 0x00007300ff0977ac */ /* 0x000e620008000800 */
[----:B0-----:R-:W-:-:S05]  /*19950*/  IADD3 R76, P6, PT, R73, R2, RZ ;  /* 0x00000002494c7210 */ /* 0x001fca0007fde0ff */
[----:B------:R-:W-:Y:S01]  /*19960*/  IMAD.X R77, R79, 0x1, R71, P6 ;  /* 0x000000014f4d7824 */ /* 0x000fe200030e0647 */
[----:B----4-:R-:W-:Y:S02]  /*19970*/  IADD3 R74, P6, PT, R73, R68, RZ ;  /* 0x00000044494a7210 */ /* 0x010fe40007fde0ff */
[----:B------:R-:W-:Y:S02]  /*19980*/  F2FP.SATFINITE.E4M3.F32.PACK_AB_MERGE_C R80, R33, R32, RZ ;  /* 0x000000202150723e */ /* 0x000fe400048070ff */
[----:B------:R-:W-:Y:S01]  /*19990*/  @P0 STG.E.U8 desc[UR22][R76.64], R82 ;  /* 0x000000524c000986 */ /* 0x000fe2000c101116 */
[----:B------:R-:W-:Y:S01]  /*199a0*/  IMAD.X R75, R79, 0x1, R3, P6 ;  /* 0x000000014f4b7824 */ /* 0x000fe200030e0603 */
[----:B------:R-:W-:Y:S02]  /*199b0*/  ISETP.GE.AND P0, PT, R78, UR4, PT ;  /* 0x000000044e007c0c */ /* 0x000fe4000bf06270 */
[----:B------:R-:W4:Y:S01]  /*199c0*/  LDL.LU R32, [R1+0x490] ;  /* 0x0004900001207983 */ /* 0x000f220000300800 */
[----:B------:R-:W-:Y:S01]  /*199d0*/  IADD3 R78, P6, PT, R73, R70, RZ ;  /* 0x00000046494e7210 */ /* 0x000fe20007fde0ff */
[----:B------:R-:W0:Y:S02]  /*199e0*/  LDCU UR4, c[0x0][0x398] ;  /* 0x00007300ff0477ac */ /* 0x000e240008000800 */
[----:B------:R1:W-:Y:S04]  /*199f0*/  @P5 STG.E.U8 desc[UR22][R74.64], R80 ;  /* 0x000000504a005986 */ /* 0x0003e8000c101116 */
[----:B------:R-:W4:Y:S01]  /*19a00*/  LDL.LU R33, [R1+0x494] ;  /* 0x0004940001217983 */ /* 0x000f220000300800 */
[----:B---3--:R-:W-:Y:S01]  /*19a10*/  F2FP.SATFINITE.E4M3.F32.PACK_AB_MERGE_C R84, R31, R30, RZ ;  /* 0x0000001e1f54723e */ /* 0x008fe200048070ff */
[----:B-1----:R-:W-:Y:S01]  /*19a20*/  VIADD R74, R73, UR30 ;  /* 0x0000001e494a7c36 */ /* 0x002fe20008000000 */
[----:B------:R-:W-:Y:S01]  /*19a30*/  PRMT R73, R81, 0x9910, RZ ;  /* 0x0000991051497816 */ /* 0x000fe200000000ff */
[----:B------:R-:W3:Y:S04]  /*19a40*/  LDL.LU R30, [R1+0x290] ;  /* 0x00029000011e7983 */ /* 0x000ee80000300800 */
[----:B------:R-:W3:Y:S01]  /*19a50*/  LDL.LU R31, [R1+0x294] ;  /* 0x00029400011f7983 */ /* 0x000ee20000300800 */
[----:B--2---:R-:W-:-:S03]  /*19a60*/  F2FP.SATFINITE.E4M3.F32.PACK_AB_MERGE_C R81, R29, R28, RZ ;  /* 0x0000001c1d51723e */ /* 0x004fc600048070ff */
[----:B------:R-:W2:Y:S04]  /*19a70*/  LDL.LU R28, [R1+0x90] ;  /* 0x00009000011c7983 */ /* 0x000ea80000300800 */
[----:B------:R-:W2:Y:S01]  /*19a80*/  LDL.LU R29, [R1+0x94] ;  /* 0x00009400011d7983 */ /* 0x000ea20000300800 */
        /* <DEDUP_REMOVED lines=18> */
[----:B------:R-:W-:Y:S01]  /*19bb0*/  ISETP.LT.AND P1, PT, R35, UR10, !P4 ;  /* 0x0000000a23007c0c */ /* 0x000fe2000e721270 */
[----:B------:R-:W1:Y:S01]  /*19bc0*/  LDCU UR10, c[0x0][0x398] ;  /* 0x00007300ff0a77ac */ /* 0x000e620008000800 */
[----:B------:R-:W-:Y:S02]  /*19bd0*/  SHF.R.S32.HI R80, RZ, 0x8, R80 ;  /* 0x00000008ff507819 */ /* 0x000fe40000011450 */
[----:B------:R-:W-:Y:S01]  /*19be0*/  ISETP.LT.AND P4, PT, R37, UR6, !P4 ;  /* 0x0000000625007c0c */ /* 0x000fe2000e781270 */
[----:B------:R-:W0:Y:S01]  /*19bf0*/  LDCU UR6, c[0x0][0x39c] ;  /* 0x00007380ff0677ac */ /* 0x000e220008000800 */
[----:B------:R-:W-:Y:S01]  /*19c00*/  IADD3 R76, P6, PT, R74, R68, RZ ;  /* 0x000000444a4c7210 */ /* 0x000fe20007fde0ff */
[----:B------:R1:W-:Y:S01]  /*19c10*/  @P5 STG.E.U8 desc[UR22][R78.64], R80 ;  /* 0x000000504e005986 */ /* 0x0003e2000c101116 */
[----:B------:R-:W-:Y:S02]  /*19c20*/  PRMT R82, R81, 0x9910, RZ ;  /* 0x0000991051527816 */ /* 0x000fe400000000ff */
[----:B------:R-:W-:Y:S01]  /*19c30*/  SHF.R.S32.HI R73, RZ, 0x8, R73 ;  /* 0x00000008ff497819 */ /* 0x000fe20000011449 */
[----:B------:R-:W-:Y:S01]  /*19c40*/  IMAD.X R77, R75, 0x1, R3, P6 ;  /* 0x000000014b4d7824 */ /* 0x000fe200030e0603 */
[----:B------:R-:W-:Y:S01]  /*19c50*/  SHF.R.S32.HI R82, RZ, 0x8, R82 ;  /* 0x00000008ff527819 */ /* 0x000fe20000011452 */
[----:B------:R-:W-:Y:S01]  /*19c60*/  VIADD R81, R66, 0x27 ;  /* 0x0000002742517836 */ /* 0x000fe20000000000 */
[----:B-1----:R-:W-:-:S02]  /*19c70*/  IADD3 R78, P5, PT, R74, R70, RZ ;  /* 0x000000464a4e7210 */ /* 0x002fc40007fbe0ff */
[----:B------:R1:W-:Y:S03]  /*19c80*/  @P1 STG.E.U8 desc[UR22][R76.64], R73 ;  /* 0x000000494c001986 */ /* 0x0003e6000c101116 */
[----:B------:R-:W-:-:S05]  /*19c90*/  IMAD.X R79, R75, 0x1, R69, P5 ;  /* 0x000000014b4f7824 */ /* 0x000fca00028e0645 */
[----:B------:R3:W-:Y:S01]  /*19ca0*/  @P4 STG.E.U8 desc[UR22][R78.64], R82 ;  /* 0x000000524e004986 */ /* 0x0007e2000c101116 */
[----:B0-----:R-:W-:Y:S01]  /*19cb0*/  ISETP.GE.AND P4, PT, R81, UR4, PT ;  /* 0x0000000451007c0c */ /* 0x001fe2000bf86270 */
[----:B------:R-:W0:Y:S01]  /*19cc0*/  LDCU UR4, c[0x0][0x398] ;  /* 0x00007300ff0477ac */ /* 0x000e220008000800 */
[----:B--2---:R-:W-:Y:S02]  /*19cd0*/  F2FP.SATFINITE.E4M3.F32.PACK_AB_MERGE_C R81, R29, R28, RZ ;  /* 0x0000001c1d51723e */ /* 0x004fe400048070ff */
[----:B------:R-:W2:Y:S04]  /*19ce0*/  LDL.LU R28, [R1+0x698] ;  /* 0x00069800011c7983 */ /* 0x000ea80000300800 */
[----:B------:R-:W2:Y:S01]  /*19cf0*/  LDL.LU R29, [R1+0x69c] ;  /* 0x00069c00011d7983 */ /* 0x000ea20000300800 */
[----:B-1----:R-:W-:Y:S01]  /*19d00*/  VIADD R73, R74, UR30 ;  /* 0x0000001e4a497c36 */ /* 0x002fe20008000000 */
[----:B------:R-:W-:Y:S01]  /*19d10*/  ISETP.LT.AND P1, PT, R67, UR9, !P3 ;  /* 0x0000000943007c0c */ /* 0x000fe2000df21270 */
[----:B------:R-:W1:Y:S03]  /*19d20*/  LDCU UR9, c[0x0][0x398] ;  /* 0x00007300ff0977ac */ /* 0x000e660008000800 */
[----:B------:R-:W-:-:S02]  /*19d30*/  SHF.R.S32.HI R80, RZ, 0x1f, R73 ;  /* 0x0000001fff507819 */ /* 0x000fc40000011449 */
[C---:B------:R-:W-:Y:S02]  /*19d40*/  IADD3 R76, P6, PT, R73.reuse, R0, RZ ;  /* 0x00000000494c7210 */ /* 0x040fe40007fde0ff */
[----:B------:R-:W-:Y:S01]  /*19d50*/  ISETP.LT.AND P5, PT, R34, UR12, !P3 ;  /* 0x0000000c22007c0c */ /* 0x000fe2000dfa1270 */
[----:B------:R-:W0:Y:S02]  /*19d60*/  LDCU UR12, c[0x0][0x398] ;  /* 0x00007300ff0c77ac */ /* 0x000e240008000800 */
[C---:B------:R-:W-:Y:S01]  /*19d70*/  IMAD.X R77, R80.reuse, 0x1, R72, P6 ;  /* 0x00000001504d7824 */ /* 0x040fe200030e0648 */
[----:B------:R-:W-:Y:S02]  /*19d80*/  IADD3 R74, P6, PT, R73, R2, RZ ;  /* 0x00000002494a7210 */ /* 0x000fe40007fde0ff */
[----:B----4-:R-:W-:Y:S02]  /*19d90*/  F2FP.SATFINITE.E4M3.F32.PACK_AB_MERGE_C R83, R33, R32, RZ ;  /* 0x000000202153723e */ /* 0x010fe400048070ff */
[----:B------:R-:W4:Y:S01]  /*19da0*/  LDL.LU R32, [R1+0x498] ;  /* 0x0004980001207983 */ /* 0x000f220000300800 */
[----:B------:R-:W-:Y:S01]  /*19db0*/  IMAD.X R75, R80, 0x1, R71, P6 ;  /* 0x00000001504b7824 */ /* 0x000fe200030e0647 */
[----:B---3--:R-:W-:-:S02]  /*19dc0*/  F2FP.SATFINITE.E4M3.F32.PACK_AB_MERGE_C R82, R31, R30, RZ ;  /* 0x0000001e1f52723e */ /* 0x008fc400048070ff */
[----:B------:R-:W-:Y:S01]  /*19dd0*/  @P1 STG.E.U8 desc[UR22][R76.64], R84 ;  /* 0x000000544c001986 */ /* 0x000fe2000c101116 */
[----:B------:R-:W-:-:S03]  /*19de0*/  PRMT R78, R83, 0x9910, RZ ;  /* 0x00009910534e7816 */ /* 0x000fc600000000ff */
[----:B------:R-:W4:Y:S04]  /*19df0*/  LDL.LU R33, [R1+0x49c] ;  /* 0x00049c0001217983 */ /* 0x000f280000300800 */
[----:B------:R3:W-:Y:S04]  /*19e00*/  @P5 STG.E.U8 desc[UR22][R74.64], R83 ;  /* 0x000000534a005986 */ /* 0x0007e8000c101116 */
[----:B------:R-:W4:Y:S04]  /*19e10*/  LDL.LU R30, [R1+0x298] ;  /* 0x00029800011e7983 */ /* 0x000f280000300800 */
[----:B------:R-:W4:Y:S01]  /*19e20*/  LDL.LU R31, [R1+0x29c] ;  /* 0x00029c00011f7983 */ /* 0x000f220000300800 */
[----:B------:R-:W-:Y:S01]  /*19e30*/  ISETP.LT.AND P1, PT, R35, UR10, !P3 ;  /* 0x0000000a23007c0c */ /* 0x000fe2000df21270 */
[----:B------:R-:W0:Y:S01]  /*19e40*/  LDCU UR10, c[0x0][0x398] ;  /* 0x00007300ff0a77ac */ /* 0x000e220008000800 */
[----:B------:R-:W-:Y:S01]  /*19e50*/  ISETP.LT.AND P3, PT, R37, UR14, !P3 ;  /* 0x0000000e25007c0c */ /* 0x000fe2000df61270 */
[----:B---3--:R-:W-:Y:S01]  /*19e60*/  VIADD R75, R66, 0x28 ;  /* 0x00000028424b7836 */ /* 0x008fe20000000000 */
[----:B------:R-:W-:Y:S01]  /*19e70*/  IADD3 R76, P5, PT, R73, R68, RZ ;  /* 0x00000044494c7210 */ /* 0x000fe20007fbe0ff */
[----:B------:R-:W3:Y:S01]  /*19e80*/  LDCU UR14, c[0x0][0x398] ;  /* 0x00007300ff0e77ac */ /* 0x000ee20008000800 */
[----:B--2---:R-:W-:-:S02]  /*19e90*/  F2FP.SATFINITE.E4M3.F32.PACK_AB_MERGE_C R83, R29, R28, RZ ;  /* 0x0000001c1d53723e */ /* 0x004fc400048070ff */
[----:B------:R-:W2:Y:S04]  /*19ea0*/  LDL.LU R28, [R1+0x98] ;  /* 0x00009800011c7983 */ /* 0x000ea80000300800 */
[----:B------:R-:W2:Y:S01]  /*19eb0*/  LDL.LU R29, [R1+0x9c] ;  /* 0x00009c00011d7983 */ /* 0x000ea20000300800 */
[----:B------:R-:W-:Y:S01]  /*19ec0*/  IADD3 R74, P6, PT, R73, R70, RZ ;  /* 0x00000046494a7210 */ /* 0x000fe20007fde0ff */
[C---:B------:R-:W-:Y:S01]  /*19ed0*/  IMAD.X R77, R80.reuse, 0x1, R3, P5 ;  /* 0x00000001504d7824 */ /* 0x040fe200028e0603 */
[----:B------:R-:W-:Y:S01]  /*19ee0*/  ISETP.GE.AND P5, PT, R75, UR6, PT ;  /* 0x000000064b007c0c */ /* 0x000fe2000bfa6270 */
[----:B------:R-:W-:Y:S01]  /*19ef0*/  VIADD R73, R73, UR30 ;  /* 0x0000001e49497c36 */ /* 0x000fe20008000000 */
[----:B------:R-:W3:Y:S01]  /*19f00*/  LDCU UR6, c[0x0][0x398] ;  /* 0x00007300ff0677ac */ /* 0x000ee20008000800 */
[----:B------:R-:W-:Y:S01]  /*19f10*/  IMAD.X R75, R80, 0x1, R69, P6 ;  /* 0x00000001504b7824 */ /* 0x000fe200030e0645 */
[----:B------:R3:W-:Y:S02]  /*19f20*/  @P1 STG.E.U8 desc[UR22][R76.64], R82 ;  /* 0x000000524c001986 */ /* 0x0007e4000c101116 */
[----:B------:R-:W-:-:S02]  /*19f30*/  SHF.R.S32.HI R79, RZ, 0x1f, R73 ;  /* 0x0000001fff4f7819 */ /* 0x000fc40000011449 */
[----:B------:R3:W-:Y:S01]  /*19f40*/  @P3 STG.E.U8 desc[UR22][R74.64], R81 ;  /* 0x000000514a003986 */ /* 0x0007e2000c101116 */
[----:B0-----:R-:W-:Y:S01]  /*19f50*/  ISETP.LT.AND P3, PT, R67, UR4, !P2 ;  /* 0x0000000443007c0c */ /* 0x001fe2000d761270 */
[----:B------:R-:W0:Y:S01]  /*19f60*/  LDCU UR4, c[0x0][0x39c] ;  /* 0x00007380ff0477ac */ /* 0x000e220008000800 */
[----:B-1----:R-:W-:Y:S01]  /*19f70*/  ISETP.LT.AND P1, PT, R34, UR9, !P2 ;  /* 0x0000000922007c0c */ /* 0x002fe2000d721270 */
[----:B------:R-:W2:Y:S01]  /*19f80*/  LDL.LU R39, [R1+0x6a0] ;  /* 0x0006a00001277983 */ /* 0x000ea20000300800 */
[----:B------:R-:W-:Y:S01]  /*19f90*/  PRMT R80, R84, 0x9910, RZ ;  /* 0x0000991054507816 */ /* 0x000fe200000000ff */
[----:B------:R-:W1:Y:S01]  /*19fa0*/  LDCU UR9, c[0x0][0x398] ;  /* 0x00007300ff0977ac */ /* 0x000e620008000800 */
[----:B---3--:R-:W-:Y:S01]  /*19fb0*/  IADD3 R76, P6, PT, R73, R0, RZ ;  /* 0x00000000494c7210 */ /* 0x008fe20007fde0ff */
[----:B------:R-:W3:Y:S04]  /*19fc0*/  LDL.LU R36, [R1+0x6a4] ;  /* 0x0006a40001247983 */ /* 0x000ee80000300800 */
[----:B------:R-:W-:Y:S01]  /*19fd0*/  IMAD.X R77, R79, 0x1, R72, P6 ;  /* 0x000000014f4d7824 */ /* 0x000fe200030e0648 */
[----:B------:R-:W-:-:S02]  /*19fe0*/  IADD3 R74, P6, PT, R73, R2, RZ ;  /* 0x00000002494a7210 */ /* 0x000fc40007fde0ff */
[----:B------:R-:W-:Y:S02]  /*19ff0*/  SHF.R.S32.HI R80, RZ, 0x8, R80 ;  /* 0x00000008ff507819 */ /* 0x000fe40000011450 */
[----:B------:R-:W-:Y:S01]  /*1a000*/  SHF.R.S32.HI R78, RZ, 0x8, R78 ;  /* 0x00000008ff4e7819 */ /* 0x000fe2000001144e */
[----:B------:R-:W-:Y:S02]  /*1a010*/  IMAD.X R75, R79, 0x1, R71, P6 ;  /* 0x000000014f4b7824 */ /* 0x000fe400030e0647 */
[----:B------:R0:W-:Y:S04]  /*1a020*/  @P3 STG.E.U8 desc[UR22][R76.64], R80 ;  /* 0x000000504c003986 */ /* 0x0001e8000c101116 */
[----:B------:R1:W-:Y:S01]  /*1a030*/  @P1 STG.E.U8 desc[UR22][R74.64], R78 ;  /* 0x0000004e4a001986 */ /* 0x0003e2000c101116 */
[----:B------:R-:W-:Y:S01]  /*1a040*/  ISETP.LT.AND P1, PT, R35, UR6, !P2 ;  /* 0x0000000623007c0c */ /* 0x000fe2000d721270 */
[----:B------:R-:W2:Y:S01]  /*1a050*/  LDCU UR6, c[0x0][0x39c] ;  /* 0x00007380ff0677ac */ /* 0x000ea20008000800 */
[----:B------:R-:W-:-:S02]  /*1a060*/  PRMT R82, R82, 0x9910, RZ ;  /* 0x0000991052527816 */ /* 0x000fc400000000ff */
[----:B0-----:R-:W-:Y:S02]  /*1a070*/  IADD3 R80, P6, PT, R73, R68, RZ ;  /* 0x0000004449507210 */ /* 0x001fe40007fde0ff */
[----:B------:R-:W-:Y:S02]  /*1a080*/  SHF.R.S32.HI R82, RZ, 0x8, R82 ;  /* 0x00000008ff527819 */ /* 0x000fe40000011452 */
[----:B-1----:R-:W-:Y:S01]  /*1a090*/  PRMT R74, R81, 0x9910, RZ ;  /* 0x00009910514a7816 */ /* 0x002fe200000000ff */
[----:B------:R-:W-:-:S05]  /*1a0a0*/  IMAD.X R81, R79, 0x1, R3, P6 ;  /* 0x000000014f517824 */ /* 0x000fca00030e0603 */
[----:B------:R4:W-:Y:S02]  /*1a0b0*/  @P1 STG.E.U8 desc[UR22][R80.64], R82 ;  /* 0x0000005250001986 */ /* 0x0009e4000c101116 */
[----:B----4-:R-:W-:Y:S02]  /*1a0c0*/  F2FP.SATFINITE.E4M3.F32.PACK_AB_MERGE_C R82, R33, R32, RZ ;  /* 0x000000202152723e */ /* 0x010fe400048070ff */
[----:B------:R-:W4:Y:S01]  /*1a0d0*/  LDL.LU R32, [R1+0x4a0] ;  /* 0x0004a00001207983 */ /* 0x000f220000300800 */
[----:B------:R-:W-:-:S03]  /*1a0e0*/  F2FP.SATFINITE.E4M3.F32.PACK_AB_MERGE_C R80, R31, R30, RZ ;  /* 0x0000001e1f50723e */ /* 0x000fc600048070ff */
[----:B------:R-:W4:Y:S04]  /*1a0f0*/  LDL.LU R33, [R1+0x4a4] ;  /* 0x0004a40001217983 */ /* 0x000f280000300800 */
[----:B------:R-:W3:Y:S04]  /*1a100*/  LDL.LU R30, [R1+0x2a0] ;  /* 0x0002a000011e7983 */ /* 0x000ee80000300800 */
[----:B------:R-:W3:Y:S01]  /*1a110*/  LDL.LU R31, [R1+0x2a4] ;  /* 0x0002a400011f7983 */ /* 0x000ee20000300800 */
[----:B--2---:R-:W-:-:S03]  /*1a120*/  F2FP.SATFINITE.E4M3.F32.PACK_AB_MERGE_C R81, R29, R28, RZ ;  /* 0x0000001c1d51723e */ /* 0x004fc600048070ff */
[----:B------:R-:W2:Y:S04]  /*1a130*/  LDL.LU R28, [R1+0xa0] ;  /* 0x0000a000011c7983 */ /* 0x000ea80000300800 */
[----:B------:R-:W2:Y:S01]  /*1a140*/  LDL.LU R29, [R1+0xa4] ;  /* 0x0000a400011d7983 */ /* 0x000ea20000300800 */
[C---:B------:R-:W-:Y:S01]  /*1a150*/  IADD3 R78, P6, PT, R73.reuse, R70, RZ ;  /* 0x00000046494e7210 */ /* 0x040fe20007fde0ff */
[----:B------:R-:W-:Y:S01]  /*1a160*/  VIADD R75, R73, UR30 ;  /* 0x0000001e494b7c36 */ /* 0x000fe20008000000 */
[----:B------:R-:W-:Y:S01]  /*1a170*/  ISETP.LT.AND P2, PT, R37, UR10, !P2 ;  /* 0x0000000a25007c0c */ /* 0x000fe2000d741270 */
[----:B------:R-:W0:Y:S01]  /*1a180*/  LDCU UR10, c[0x0][0x398] ;  /* 0x00007300ff0a77ac */ /* 0x000e220008000800 */
[----:B------:R-:W-:Y:S01]  /*1a190*/  ISETP.LT.AND P3, PT, R67, UR12, !P0 ;  /* 0x0000000c43007c0c */ /* 0x000fe2000c761270 */
[----:B------:R-:W-:Y:S01]  /*1a1a0*/  IMAD.X R79, R79, 0x1, R69, P6 ;  /* 0x000000014f4f7824 */ /* 0x000fe200030e0645 */
[----:B------:R-:W-:Y:S01]  /*1a1b0*/  SHF.R.S32.HI R73, RZ, 0x1f, R75 ;  /* 0x0000001fff497819 */ /* 0x000fe2000001144b */
[----:B------:R-:W2:Y:S01]  /*1a1c0*/  LDL.LU R43, [R1+0x6a8] ;  /* 0x0006a800012b7983 */ /* 0x000ea20000300800 */
[----:B------:R-:W-:Y:S01]  /*1a1d0*/  IADD3 R76, P6, PT, R75, R0, RZ ;  /* 0x000000004b4c7210 */ /* 0x000fe20007fde0ff */
[----:B------:R-:W1:Y:S01]  /*1a1e0*/  LDCU UR12, c[0x0][0x398] ;  /* 0x00007300ff0c77ac */ /* 0x000e620008000800 */
[----:B------:R-:W-:Y:S01]  /*1a1f0*/  SHF.R.S32.HI R74, RZ, 0x8, R74 ;  /* 0x00000008ff4a7819 */ /* 0x000fe2000001144a */
[----:B------:R-:W2:Y:S02]  /*1a200*/  LDL.LU R40, [R1+0x6ac] ;  /* 0x0006ac0001287983 */ /* 0x000ea40000300800 */
[----:B------:R-:W-:-:S02]  /*1a210*/  IMAD.X R77, R73, 0x1, R72, P6 ;  /* 0x00000001494d7824 */ /* 0x000fc400030e0648 */
[----:B------:R0:W-:Y:S04]  /*1a220*/  @P2 STG.E.U8 desc[UR22][R78.64], R74 ;  /* 0x0000004a4e002986 */ /* 0x0001e8000c101116 */
[----:B------:R1:W-:Y:S01]  /*1a230*/  @P3 STG.E.U8 desc[UR22][R76.64], R83 ;  /* 0x000000534c003986 */ /* 0x0003e2000c101116 */
[----:B------:R-:W-:Y:S01]  /*1a240*/  ISETP.LT.AND P3, PT, R34, UR9, !P0 ;  /* 0x0000000922007c0c */ /* 0x000fe2000c761270 */
[----:B------:R-:W1:Y:S01]  /*1a250*/  LDCU UR9, c[0x0][0x398] ;  /* 0x00007300ff0977ac */ /* 0x000e620008000800 */
[----:B------:R-:W-:Y:S01]  /*1a260*/  ISETP.LT.AND P2, PT, R35, UR14, !P0 ;  /* 0x0000000e23007c0c */ /* 0x000fe2000c741270 */
[----:B------:R-:W2:Y:S01]  /*1a270*/  LDL.LU R41, [R1+0x4a8] ;  /* 0x0004a80001297983 */ /* 0x000ea20000300800 */
[----:B------:R-:W2:Y:S01]  /*1a280*/  LDCU UR14, c[0x0][0x398] ;  /* 0x00007300ff0e77ac */ /* 0x000ea20008000800 */
[----:B0-----:R-:W-:Y:S01]  /*1a290*/  IADD3 R78, P6, PT, R75, R2, RZ ;  /* 0x000000024b4e7210 */ /* 0x001fe20007fde0ff */
[----:B------:R-:W-:Y:S01]  /*1a2a0*/  VIADD R74, R66, 0x29 ;  /* 0x00000029424a7836 */ /* 0x000fe20000000000 */
[----:B------:R-:W2:Y:S03]  /*1a2b0*/  LDL.LU R38, [R1+0x4ac] ;  /* 0x0004ac0001267983 */ /* 0x000ea60000300800 */
[----:B------:R-:W-:Y:S01]  /*1a2c0*/  IMAD.X R79, R73, 0x1, R71, P6 ;  /* 0x00000001494f7824 */ /* 0x000fe200030e0647 */
[----:B-1----:R-:W-:-:S02]  /*1a2d0*/  IADD3 R76, P6, PT, R75, R68, RZ ;  /* 0x000000444b4c7210 */ /* 0x002fc40007fde0ff */
[----:B------:R-:W-:Y:S01]  /*1a2e0*/  ISETP.GE.AND P1, PT, R74, UR4, PT ;  /* 0x000000044a007c0c */ /* 0x000fe2000bf26270 */
[----:B------:R-:W-:Y:S01]  /*1a2f0*/  VIADD R74, R66, 0x2a ;  /* 0x0000002a424a7836 */ /* 0x000fe20000000000 */
[----:B------:R0:W-:Y:S01]  /*1a300*/  @P3 STG.E.U8 desc[UR22][R78.64], R82 ;  /* 0x000000524e003986 */ /* 0x0001e2000c101116 */
[----:B------:R-:W-:Y:S01]  /*1a310*/  IMAD.X R77, R73, 0x1, R3, P6 ;  /* 0x00000001494d7824 */ /* 0x000fe200030e0603 */
[----:B------:R-:W1:Y:S01]  /*1a320*/  LDCU UR4, c[0x0][0x398] ;  /* 0x00007300ff0477ac */ /* 0x000e620008000800 */
[----:B------:R-:W-:Y:S02]  /*1a330*/  PRMT R83, R83, 0x9910, RZ ;  /* 0x0000991053537816 */ /* 0x000fe400000000ff */
[----:B------:R-:W-:Y:S01]  /*1a340*/  ISETP.GE.AND P3, PT, R74, UR6, PT ;  /* 0x000000064a007c0c */ /* 0x000fe2000bf66270 */
[----:B------:R-:W-:Y:S01]  /*1a350*/  VIADD R74, R75, UR30 ;  /* 0x0000001e4b4a7c36 */ /* 0x000fe20008000000 */
[----:B------:R1:W-:Y:S01]  /*1a360*/  @P2 STG.E.U8 desc[UR22][R76.64], R80 ;  /* 0x000000504c002986 */ /* 0x0003e2000c101116 */
[----:B------:R-:W-:Y:S01]  /*1a370*/  ISETP.LT.AND P0, PT, R37, UR9, !P0 ;  /* 0x0000000925007c0c */ /* 0x000fe2000c701270 */
[----:B------:R-:W2:Y:S01]  /*1a380*/  LDCU UR6, c[0x0][0x398] ;  /* 0x00007300ff0677ac */ /* 0x000ea20008000800 */
[----:B0-----:R-:W-:Y:S01]  /*1a390*/  IADD3 R78, P6, PT, R75, R70, RZ ;  /* 0x000000464b4e7210 */ /* 0x001fe20007fde0ff */
[----:B------:R-:W0:Y:S01]  /*1a3a0*/  LDCU UR9, c[0x0][0x398] ;  /* 0x00007300ff0977ac */ /* 0x000e220008000800 */
[----:B------:R-:W-:-:S02]  /*1a3b0*/  ISETP.LT.AND P2, PT, R67, UR10, !P4 ;  /* 0x0000000a43007c0c */ /* 0x000fc4000e741270 */
[----:B------:R-:W-:Y:S01]  /*1a3c0*/  SHF.R.S32.HI R75, RZ, 0x1f, R74 ;  /* 0x0000001fff4b7819 */ /* 0x000fe2000001144a */
[----:B------:R-:W-:Y:S01]  /*1a3d0*/  IMAD.X R79, R73, 0x1, R69, P6 ;  /* 0x00000001494f7824 */ /* 0x000fe200030e0645 */
[----:B------:R-:W-:Y:S01]  /*1a3e0*/  PRMT R82, R82, 0x9910, RZ ;  /* 0x0000991052527816 */ /* 0x000fe200000000ff */
[----:B------:R-:W-:Y:S01]  /*1a3f0*/  IMAD.MOV.U32 R73, RZ, RZ, R83 ;  /* 0x000000ffff497224 */ /* 0x000fe200078e0053 */
[----:B-1----:R-:W-:Y:S01]  /*1a400*/  IADD3 R76, P6, PT, R74, R0, RZ ;  /* 0x000000004a4c7210 */ /* 0x002fe20007fde0ff */
[----:B------:R-:W1:Y:S03]  /*1a410*/  LDCU UR10, c[0x0][0x398] ;  /* 0x00007300ff0a77ac */ /* 0x000e660008000800 */
[----:B------:R-:W-:Y:S01]  /*1a420*/  SHF.R.S32.HI R73, RZ, 0x8, R73 ;  /* 0x00000008ff497819 */ /* 0x000fe20000011449 */
[----:B------:R-:W-:Y:S01]  /*1a430*/  IMAD.X R77, R75, 0x1, R72, P6 ;  /* 0x000000014b4d7824 */ /* 0x000fe200030e0648 */
[----:B------:R0:W-:Y:S04]  /*1a440*/  @P0 STG.E.U8 desc[UR22][R78.64], R81 ;  /* 0x000000514e000986 */ /* 0x0001e8000c101116 */
[----:B------:R1:W-:Y:S01]  /*1a450*/  @P2 STG.E.U8 desc[UR22][R76.64], R73 ;  /* 0x000000494c002986 */ /* 0x0003e2000c101116 */
[----:B------:R-:W-:Y:S01]  /*1a460*/  ISETP.LT.AND P2, PT, R34, UR4, !P4 ;  /* 0x0000000422007c0c */ /* 0x000fe2000e741270 */
[----:B------:R-:W2:Y:S01]  /*1a470*/  LDCU UR4, c[0x0][0x39c] ;  /* 0x00007380ff0477ac */ /* 0x000ea20008000800 */
[----:B0-----:R-:W-:-:S02]  /*1a480*/  IADD3 R78, P6, PT, R74, R2, RZ ;  /* 0x000000024a4e7210 */ /* 0x001fc40007fde0ff */
[----:B-1----:R-:W-:Y:S01]  /*1a490*/  PRMT R73, R80, 0x9910, RZ ;  /* 0x0000991050497816 */ /* 0x002fe200000000ff */
[----:B------:R-:W-:Y:S02]  /*1a4a0*/  IMAD.MOV.U32 R80, RZ, RZ, R82 ;  /* 0x000000ffff507224 */ /* 0x000fe400078e0052 */
[----:B------:R-:W-:-:S03]  /*1a4b0*/  IMAD.X R79, R75, 0x1, R71, P6 ;  /* 0x000000014b4f7824 */ /* 0x000fc600030e0647 */
[----:B------:R-:W-:Y:S02]  /*1a4c0*/  SHF.R.S32.HI R80, RZ, 0x8, R80 ;  /* 0x00000008ff507819 */ /* 0x000fe40000011450 */
[----:B---3--:R-:W-:Y:S02]  /*1a4d0*/  F2FP.SATFINITE.E4M3.F32.PACK_AB_MERGE_C R83, R36, R39, RZ ;  /* 0x000000272453723e */ /* 0x008fe400048070ff */
[----:B------:R-:W3:Y:S04]  /*1a4e0*/  LDL.LU R39, [R1+0x6b0] ;  /* 0x0006b00001277983 */ /* 0x000ee80000300800 */
[----:B------:R0:W-:Y:S01]  /*1a4f0*/  @P2 STG.E.U8 desc[UR22][R78.64], R80 ;  /* 0x000000504e002986 */ /* 0x0001e2000c101116 */
[----:B------:R-:W-:-:S03]  /*1a500*/  F2FP.SATFINITE.E4M3.F32.PACK_AB_MERGE_C R82, R31, R30, RZ ;  /* 0x0000001e1f52723e */ /* 0x000fc600048070ff */
[----:B------:R-:W3:Y:S01]  /*1a510*/  LDL.LU R36, [R1+0x6b4] ;  /* 0x0006b40001247983 */ /* 0x000ee20000300800 */
[----:B0-----:R-:W-:Y:S02]  /*1a520*/  PRMT R79, R81, 0x9910, RZ ;  /* 0x00009910514f7816 */ /* 0x001fe400000000ff */
[----:B----4-:R-:W-:Y:S02]  /*1a530*/  F2FP.SATFINITE.E4M3.F32.PACK_AB_MERGE_C R81, R33, R32, RZ ;  /* 0x000000202151723e */ /* 0x010fe400048070ff */
[----:B------:R-:W4:Y:S04]  /*1a540*/  LDL.LU R32, [R1+0x4b0] ;  /* 0x0004b00001207983 */ /* 0x000f280000300800 */
[----:B------:R-:W4:Y:S04]  /*1a550*/  LDL.LU R33, [R1+0x4b4] ;  /* 0x0004b40001217983 */ /* 0x000f280000300800 */
[----:B------:R-:W4:Y:S04]  /*1a560*/  LDL.LU R30, [R1+0x2a8] ;  /* 0x0002a800011e7983 */ /* 0x000f280000300800 */
[----:B------:R-:W4:Y:S01]  /*1a570*/  LDL.LU R31, [R1+0x2ac] ;  /* 0x0002ac00011f7983 */ /* 0x000f220000300800 */
        /* <DEDUP_REMOVED lines=29> */
[----:B------:R-:W3:Y:S01]  /*1a750*/  LDCU UR12, c[0x0][0x398] ;  /* 0x00007300ff0c77ac */ /* 0x000ee20008000800 */
[----:B------:R-:W-:Y:S01]  /*1a760*/  ISETP.LT.AND P5, PT, R37, UR14, !P5 ;  /* 0x0000000e25007c0c */ /* 0x000fe2000efa1270 */
[----:B------:R-:W3:Y:S01]  /*1a770*/  LDCU UR14, c[0x0][0x398] ;  /* 0x00007300ff0e77ac */ /* 0x000ee20008000800 */
[----:B-1----:R-:W-:Y:S01]  /*1a780*/  IMAD.X R79, R80, 0x1, R71, P6 ;  /* 0x00000001504f7824 */ /* 0x002fe200030e0647 */
[----:B------:R-:W-:-:S05]  /*1a790*/  IADD3 R76, P6, PT, R73, R68, RZ ;  /* 0x00000044494c7210 */ /* 0x000fca0007fde0ff */
[C---:B------:R-:W-:Y:S01]  /*1a7a0*/  IMAD.X R77, R80.reuse, 0x1, R3, P6 ;  /* 0x00000001504d7824 */ /* 0x040fe200030e0603 */
[C---:B0-----:R-:W-:Y:S02]  /*1a7b0*/  IADD3 R74, P6, PT, R73.reuse, R70, RZ ;  /* 0x00000046494a7210 */ /* 0x041fe40007fde0ff */
[----:B------:R0:W-:Y:S01]  /*1a7c0*/  @P2 STG.E.U8 desc[UR22][R78.64], R81 ;  /* 0x000000514e002986 */ /* 0x0001e2000c101116 */
[----:B------:R-:W-:Y:S02]  /*1a7d0*/  VIADD R73, R73, UR30 ;  /* 0x0000001e49497c36 */ /* 0x000fe40008000000 */
[----:B------:R-:W-:Y:S01]  /*1a7e0*/  IMAD.X R75, R80, 0x1, R69, P6 ;  /* 0x00000001504b7824 */ /* 0x000fe200030e0645 */
[----:B------:R-:W-:Y:S01]  /*1a7f0*/  PRMT R83, R83, 0x9910, RZ ;  /* 0x0000991053537816 */ /* 0x000fe200000000ff */
[----:B------:R1:W-:Y:S01]  /*1a800*/  @P0 STG.E.U8 desc[UR22][R76.64], R82 ;  /* 0x000000524c000986 */ /* 0x0003e2000c101116 */
[----:B------:R-:W-:Y:S01]  /*1a810*/  ISETP.LT.AND P0, PT, R67, UR9, !P1 ;  /* 0x0000000943007c0c */ /* 0x000fe2000cf01270 */
[----:B------:R-:W2:Y:S02]  /*1a820*/  LDCU UR9, c[0x0][0x398] ;  /* 0x00007300ff0977ac */ /* 0x000ea40008000800 */
[----:B------:R1:W-:Y:S01]  /*1a830*/  @P5 STG.E.U8 desc[UR22][R74.64], R84 ;  /* 0x000000544a005986 */ /* 0x0003e2000c101116 */
[----:B------:R-:W-:Y:S01]  /*1a840*/  ISETP.LT.AND P5, PT, R34, UR10, !P1 ;  /* 0x0000000a22007c0c */ /* 0x000fe2000cfa1270 */
[----:B0-----:R-:W-:Y:S01]  /*1a850*/  VIADD R79, R66, 0x2c ;  /* 0x0000002c424f7836 */ /* 0x001fe20000000000 */
[----:B------:R-:W-:Y:S01]  /*1a860*/  PRMT R80, R81, 0x9910, RZ ;  /* 0x0000991051507816 */ /* 0x000fe200000000ff */
[----:B------:R-:W-:Y:S01]  /*1a870*/  IMAD.MOV.U32 R81, RZ, RZ, R83 ;  /* 0x000000ffff517224 */ /* 0x000fe200078e0053 */
[----:B------:R-:W-:Y:S01]  /*1a880*/  SHF.R.S32.HI R78, RZ, 0x1f, R73 ;  /* 0x0000001fff4e7819 */ /* 0x000fe20000011449 */
[----:B------:R-:W0:Y:S01]  /*1a890*/  LDCU UR10, c[0x0][0x398] ;  /* 0x00007300ff0a77ac */ /* 0x000e220008000800 */
[----:B-1----:R-:W-:-:S02]  /*1a8a0*/  IADD3 R76, P2, PT, R73, R0, RZ ;  /* 0x00000000494c7210 */ /* 0x002fc40007f5e0ff */
[----:B------:R-:W-:-:S03]  /*1a8b0*/  IADD3 R74, P6, PT, R73, R2, RZ ;  /* 0x00000002494a7210 */ /* 0x000fc60007fde0ff */
[C---:B------:R-:W-:Y:S01]  /*1a8c0*/  IMAD.X R77, R78.reuse, 0x1, R72, P2 ;  /* 0x000000014e4d7824 */ /* 0x040fe200010e0648 */
[----:B------:R-:W-:Y:S02]  /*1a8d0*/  SHF.R.S32.HI R81, RZ, 0x8, R81 ;  /* 0x00000008ff517819 */ /* 0x000fe40000011451 */
[----:B------:R-:W-:Y:S01]  /*1a8e0*/  SHF.R.S32.HI R80, RZ, 0x8, R80 ;  /* 0x00000008ff507819 */ /* 0x000fe20000011450 */
[----:B------:R-:W-:Y:S01]  /*1a8f0*/  IMAD.X R75, R78, 0x1, R71, P6 ;  /* 0x000000014e4b7824 */ /* 0x000fe200030e0647 */
[----:B---3--:R-:W-:Y:S01]  /*1a900*/  ISETP.LT.AND P6, PT, R35, UR12, !P1 ;  /* 0x0000000c23007c0c */ /* 0x008fe2000cfc1270 */
[----:B------:R1:W-:Y:S01]  /*1a910*/  @P0 STG.E.U8 desc[UR22][R76.64], R81 ;  /* 0x000000514c000986 */ /* 0x0003e2000c101116 */
[----:B------:R-:W-:Y:S01]  /*1a920*/  ISETP.GE.AND P2, PT, R79, UR4, PT ;  /* 0x000000044f007c0c */ /* 0x000fe2000bf46270 */
[----:B------:R-:W3:Y:S02]  /*1a930*/  LDCU UR4, c[0x0][0x39c] ;  /* 0x00007380ff0477ac */ /* 0x000ee40008000800 */
[----:B------:R0:W-:Y:S01]  /*1a940*/  @P5 STG.E.U8 desc[UR22][R74.64], R80 ;  /* 0x000000504a005986 */ /* 0x0001e2000c101116 */
[----:B------:R-:W-:Y:S01]  /*1a950*/  F2FP.SATFINITE.E4M3.F32.PACK_AB_MERGE_C R83, R36, R39, RZ ;  /* 0x000000272453723e */ /* 0x000fe200048070ff */
[----:B------:R-:W2:Y:S01]  /*1a960*/  LDCU UR12, c[0x0][0x398] ;  /* 0x00007300ff0c77ac */ /* 0x000ea20008000800 */
[----:B-1----:R-:W-:Y:S01]  /*1a970*/  PRMT R76, R82, 0x9910, RZ ;  /* 0x00009910524c7816 */ /* 0x002fe200000000ff */
[----:B0-----:R-:W-:Y:S01]  /*1a980*/  VIADD R75, R66, 0x2d ;  /* 0x0000002d424b7836 */ /* 0x001fe20000000000 */
[----:B------:R-:W-:-:S02]  /*1a990*/  IADD3 R74, P5, PT, R73, R68, RZ ;  /* 0x00000044494a7210 */ /* 0x000fc40007fbe0ff */
[----:B------:R-:W-:Y:S02]  /*1a9a0*/  SHF.R.S32.HI R76, RZ, 0x8, R76 ;  /* 0x00000008ff4c7819 */ /* 0x000fe4000001144c */
[----:B------:R-:W-:Y:S01]  /*1a9b0*/  ISETP.GE.AND P0, PT, R75, UR6, PT ;  /* 0x000000064b007c0c */ /* 0x000fe2000bf06270 */
[----:B------:R-:W-:Y:S01]  /*1a9c0*/  IMAD.X R75, R78, 0x1, R3, P5 ;  /* 0x000000014e4b7824 */ /* 0x000fe200028e0603 */
[----:B------:R-:W-:Y:S02]  /*1a9d0*/  ISETP.LT.AND P5, PT, R37, UR14, !P1 ;  /* 0x0000000e25007c0c */ /* 0x000fe4000cfa1270 */
[----:B------:R-:W-:Y:S01]  /*1a9e0*/  PRMT R77, R84, 0x9910, RZ ;  /* 0x00009910544d7816 */ /* 0x000fe200000000ff */
[----:B------:R-:W-:Y:S01]  /*1a9f0*/  VIADD R79, R66, 0x2e ;  /* 0x0000002e424f7836 */ /* 0x000fe20000000000 */
[----:B------:R0:W-:Y:S01]  /*1aa00*/  @P6 STG.E.U8 desc[UR22][R74.64], R76 ;  /* 0x0000004c4a006986 */ /* 0x0001e2000c101116 */
[----:B------:R-:W-:Y:S01]  /*1aa10*/  F2FP.SATFINITE.E4M3.F32.PACK_AB_MERGE_C R81, R40, R43, RZ ;  /* 0x0000002b2851723e */ /* 0x000fe200048070ff */
[----:B------:R-:W1:Y:S01]  /*1aa20*/  LDCU UR6, c[0x0][0x398] ;  /* 0x00007300ff0677ac */ /* 0x000e620008000800 */
[----:B------:R-:W-:-:S02]  /*1aa30*/  SHF.R.S32.HI R77, RZ, 0x8, R77 ;  /* 0x00000008ff4d7819 */ /* 0x000fc4000001144d */
[----:B--2---:R-:W-:Y:S01]  /*1aa40*/  F2FP.SATFINITE.E4M3.F32.PACK_AB_MERGE_C R80, R29, R28, RZ ;  /* 0x0000001c1d50723e */ /* 0x004fe200048070ff */
[----:B------:R-:W2:Y:S01]  /*1aa50*/  LDCU UR14, c[0x0][0x398] ;  /* 0x00007300ff0e77ac */ /* 0x000ea20008000800 */
[C---:B0-----:R-:W-:Y:S01]  /*1aa60*/  IADD3 R74, P1, PT, R73.reuse, R70, RZ ;  /* 0x00000046494a7210 */ /* 0x041fe20007f3e0ff */
[----:B------:R-:W-:-:S04]  /*1aa70*/  VIADD R73, R73, UR30 ;  /* 0x0000001e49497c36 */ /* 0x000fc80008000000 */
[----:B------:R-:W-:Y:S01]  /*1aa80*/  IMAD.X R75, R78, 0x1, R69, P1 ;  /* 0x000000014e4b7824 */ /* 0x000fe200008e0645 */
[----:B------:R-:W-:Y:S01]  /*1aa90*/  ISETP.LT.AND P1, PT, R67, UR9, !P3 ;  /* 0x0000000943007c0c */ /* 0x000fe2000df21270 */
[----:B------:R-:W0:Y:S01]  /*1aaa0*/  LDCU UR9, c[0x0][0x398] ;  /* 0x00007300ff0977ac */ /* 0x000e220008000800 */
[----:B------:R-:W-:Y:S02]  /*1aab0*/  SHF.R.S32.HI R78, RZ, 0x1f, R73 ;  /* 0x0000001fff4e7819 */ /* 0x000fe40000011449 */
[----:B------:R-:W-:Y:S01]  /*1aac0*/  IADD3 R76, P6, PT, R73, R0, RZ ;  /* 0x00000000494c7210 */ /* 0x000fe20007fde0ff */
[----:B------:R1:W-:Y:S04]  /*1aad0*/  @P5 STG.E.U8 desc[UR22][R74.64], R77 ;  /* 0x0000004d4a005986 */ /* 0x0003e8000c101116 */
[----:B-1----:R-:W-:-:S05]  /*1aae0*/  IMAD.X R77, R78, 0x1, R72, P6 ;  /* 0x000000014e4d7824 */ /* 0x002fca00030e0648 */
[----:B------:R1:W-:Y:S01]  /*1aaf0*/  @P1 STG.E.U8 desc[UR22][R76.64], R81 ;  /* 0x000000514c001986 */ /* 0x0003e2000c101116 */
[----:B---3--:R-:W-:Y:S01]  /*1ab00*/  ISETP.GE.AND P1, PT, R79, UR4, PT ;  /* 0x000000044f007c0c */ /* 0x008fe2000bf26270 */
[----:B------:R-:W3:Y:S01]  /*1ab10*/  LDCU UR4, c[0x0][0x398] ;  /* 0x00007300ff0477ac */ /* 0x000ee20008000800 */
[----:B----4-:R-:W-:Y:S02]  /*1ab20*/  F2FP.SATFINITE.E4M3.F32.PACK_AB_MERGE_C R79, R31, R30, RZ ;  /* 0x0000001e1f4f723e */ /* 0x010fe400048070ff */
[----:B------:R-:W4:Y:S04]  /*1ab30*/  LDL.LU R30, [R1+0x2b0] ;  /* 0x0002b000011e7983 */ /* 0x000f280000300800 */
[----:B------:R-:W4:Y:S04]  /*1ab40*/  LDL.LU R31, [R1+0x2b4] ;  /* 0x0002b400011f7983 */ /* 0x000f280000300800 */
[----:B------:R-:W2:Y:S04]  /*1ab50*/  LDL.LU R28, [R1+0xb0] ;  /* 0x0000b000011c7983 */ /* 0x000ea80000300800 */
[----:B------:R-:W2:Y:S01]  /*1ab60*/  LDL.LU R29, [R1+0xb4] ;  /* 0x0000b400011d7983 */ /* 0x000ea20000300800 */
[----:B------:R-:W-:Y:S01]  /*1ab70*/  ISETP.LT.AND P5, PT, R34, UR10, !P3 ;  /* 0x0000000a22007c0c */ /* 0x000fe2000dfa1270 */
[----:B------:R-:W3:Y:S01]  /*1ab80*/  LDCU UR10, c[0x0][0x398] ;  /* 0x00007300ff0a77ac */ /* 0x000ee20008000800 */
[----:B------:R-:W-:-:S02]  /*1ab90*/  IADD3 R74, P6, PT, R73, R2, RZ ;  /* 0x00000002494a7210 */ /* 0x000fc40007fde0ff */
[----:B------:R-:W-:Y:S02]  /*1aba0*/  F2FP.SATFINITE.E4M3.F32.PACK_AB_MERGE_C R82, R38, R41, RZ ;  /* 0x000000292652723e */ /* 0x000fe400048070ff */
[----:B-1----:R-:W-:Y:S01]  /*1abb0*/  PRMT R81, R81, 0x9910, RZ ;  /* 0x0000991051517816 */ /* 0x002fe200000000ff */
[----:B------:R-:W-:Y:S01]  /*1abc0*/  IMAD.X R75, R78, 0x1, R71, P6 ;  /* 0x000000014e4b7824 */ /* 0x000fe200030e0647 */
[----:B------:R-:W-:Y:S01]  /*1abd0*/  ISETP.LT.AND P6, PT, R35, UR6, !P3 ;  /* 0x0000000623007c0c */ /* 0x000fe2000dfc1270 */
[----:B------:R-:W1:Y:S01]  /*1abe0*/  LDCU UR6, c[0x0][0x398] ;  /* 0x00007300ff0677ac */ /* 0x000e620008000800 */
[----:B------:R-:W2:Y:S04]  /*1abf0*/  LDL.LU R41, [R1+0x6b8] ;  /* 0x0006b80001297983 */ /* 0x000ea80000300800 */
[----:B------:R3:W-:Y:S01]  /*1ac00*/  @P5 STG.E.U8 desc[UR22][R74.64], R82 ;  /* 0x000000524a005986 */ /* 0x0007e2000c101116 */
[----:B0-----:R-:W-:Y:S01]  /*1ac10*/  ISETP.LT.AND P3, PT, R37, UR9, !P3 ;  /* 0x0000000925007c0c */ /* 0x001fe2000df61270 */
[----:B------:R-:W0:Y:S02]  /*1ac20*/  LDCU UR9, c[0x0][0x398] ;  /* 0x00007300ff0977ac */ /* 0x000e240008000800 */
[----:B------:R-:W2:Y:S01]  /*1ac30*/  LDL.LU R38, [R1+0x6bc] ;  /* 0x0006bc0001267983 */ /* 0x000ea20000300800 */
[----:B------:R-:W-:-:S03]  /*1ac40*/  F2FP.SATFINITE.E4M3.F32.PACK_AB_MERGE_C R84, R33, R32, RZ ;  /* 0x000000202154723e */ /* 0x000fc600048070ff */
[----:B------:R-:W2:Y:S01]  /*1ac50*/  LDL.LU R39, [R1+0x4b8] ;  /* 0x0004b80001277983 */ /* 0x000ea20000300800 */
[----:B---3--:R-:W-:-:S03]  /*1ac60*/  IADD3 R74, P5, PT, R73, R68, RZ ;  /* 0x00000044494a7210 */ /* 0x008fc60007fbe0ff */
[----:B------:R-:W3:Y:S02]  /*1ac70*/  LDL.LU R36, [R1+0x4bc] ;  /* 0x0004bc0001247983 */ /* 0x000ee40000300800 */
[----:B------:R-:W-:Y:S01]  /*1ac80*/  IMAD.X R75, R78, 0x1, R3, P5 ;  /* 0x000000014e4b7824 */ /* 0x000fe200028e0603 */
[----:B------:R-:W-:Y:S01]  /*1ac90*/  ISETP.LT.AND P5, PT, R67, UR10, !P4 ;  /* 0x0000000a43007c0c */ /* 0x000fe2000e7a1270 */
[----:B------:R-:W0:Y:S01]  /*1aca0*/  LDCU UR10, c[0x0][0x398] ;  /* 0x00007300ff0a77ac */ /* 0x000e220008000800 */
[----:B------:R-:W-:Y:S01]  /*1acb0*/  PRMT R82, R82, 0x9910, RZ ;  /* 0x0000991052527816 */ /* 0x000fe200000000ff */
[----:B------:R-:W3:Y:S04]  /*1acc0*/  LDL.LU R32, [R1+0x2b8] ;  /* 0x0002b80001207983 */ /* 0x000ee80000300800 */
[----:B------:R0:W-:Y:S01]  /*1acd0*/  @P6 STG.E.U8 desc[UR22][R74.64], R79 ;  /* 0x0000004f4a006986 */ /* 0x0001e2000c101116 */
[C---:B------:R-:W-:Y:S01]  /*1ace0*/  IADD3 R76, P6, PT, R73.reuse, R70, RZ ;  /* 0x00000046494c7210 */ /* 0x040fe20007fde0ff */
[----:B------:R-:W-:-:S02]  /*1acf0*/  VIADD R73, R73, UR30 ;  /* 0x0000001e49497c36 */ /* 0x000fc40008000000 */
[----:B------:R-:W3:Y:S02]  /*1ad00*/  LDL.LU R33, [R1+0x2bc] ;  /* 0x0002bc0001217983 */ /* 0x000ee40000300800 */
[----:B------:R-:W-:Y:S01]  /*1ad10*/  IMAD.X R77, R78, 0x1, R69, P6 ;  /* 0x000000014e4d7824 */ /* 0x000fe200030e0645 */
[----:B------:R-:W-:Y:S02]  /*1ad20*/  SHF.R.S32.HI R78, RZ, 0x1f, R73 ;  /* 0x0000001fff4e7819 */ /* 0x000fe40000011449 */
[----:B0-----:R-:W-:Y:S02]  /*1ad30*/  IADD3 R74, P6, PT, R73, R0, RZ ;  /* 0x00000000494a7210 */ /* 0x001fe40007fde0ff */
[----:B------:R0:W-:Y:S01]  /*1ad40*/  @P3 STG.E.U8 desc[UR22][R76.64], R80 ;  /* 0x000000504c003986 */ /* 0x0001e2000c101116 */
[----:B------:R-:W-:Y:S01]  /*1ad50*/  ISETP.LT.AND P3, PT, R34, UR4, !P4 ;  /* 0x0000000422007c0c */ /* 0x000fe2000e761270 */
[----:B------:R-:W1:Y:S01]  /*1ad60*/  LDCU UR4, c[0x0][0x39c] ;  /* 0x00007380ff0477ac */ /* 0x000e620008000800 */
[----:B------:R-:W-:Y:S01]  /*1ad70*/  IMAD.X R75, R78, 0x1, R72, P6 ;  /* 0x000000014e4b7824 */ /* 0x000fe200030e0648 */
[----:B0-----:R-:W-:-:S05]  /*1ad80*/  SHF.R.S32.HI R76, RZ, 0x8, R81 ;  /* 0x00000008ff4c7819 */ /* 0x001fca0000011451 */
[----:B------:R0:W-:Y:S01]  /*1ad90*/  @P5 STG.E.U8 desc[UR22][R74.64], R76 ;  /* 0x0000004c4a005986 */ /* 0x0001e2000c101116 */
[----:B-1----:R-:W-:Y:S01]  /*1ada0*/  ISETP.LT.AND P5, PT, R35, UR6, !P4 ;  /* 0x0000000623007c0c */ /* 0x002fe2000e7a1270 */
        /* <DEDUP_REMOVED lines=11> */
[----:B------:R-:W-:Y:S01]  /*1ae60*/  ISETP.LT.AND P6, PT, R37, UR9, !P4 ;  /* 0x0000000925007c0c */ /* 0x000fe2000e7c1270 */
[----:B------:R-:W-:Y:S02]  /*1ae70*/  VIADD R79, R66, 0x2f ;  /* 0x0000002f424f7836 */ /* 0x000fe40000000000 */
[----:B------:R0:W-:Y:S01]  /*1ae80*/  @P5 STG.E.U8 desc[UR22][R74.64], R76 ;  /* 0x0000004c4a005986 */ /* 0x0001e2000c101116 */
[----:B------:R-:W-:Y:S01]  /*1ae90*/  ISETP.LT.AND P4, PT, R67, UR10, !P2 ;  /* 0x0000000a43007c0c */ /* 0x000fe2000d781270 */
[----:B------:R-:W1:Y:S01]  /*1aea0*/  LDCU UR9, c[0x0][0x398] ;  /* 0x00007300ff0977ac */ /* 0x000e620008000800 */
[----:B------:R-:W1:Y:S01]  /*1aeb0*/  LDCU UR10, c[0x0][0x398] ;  /* 0x00007300ff0a77ac */ /* 0x000e620008000800 */
[----:B0-----:R-:W-:Y:S01]  /*1aec0*/  IADD3 R76, P3, PT, R73, R70, RZ ;  /* 0x00000046494c7210 */ /* 0x001fe20007f7e0ff */
[----:B------:R-:W-:-:S02]  /*1aed0*/  IMAD.MOV.U32 R75, RZ, RZ, R80 ;  /* 0x000000ffff4b7224 */ /* 0x000fc400078e0050 */
        /* <DEDUP_REMOVED lines=10> */
[----:B----4-:R-:W-:Y:S02]  /*1af80*/  F2FP.SATFINITE.E4M3.F32.PACK_AB_MERGE_C R79, R31, R30, RZ ;  /* 0x0000001e1f4f723e */ /* 0x010fe400048070ff */
[----:B------:R-:W4:Y:S04]  /*1af90*/  LDL.LU R30, [R1+0x6c0] ;  /* 0x0006c000011e7983 */ /* 0x000f280000300800 */
[----:B------:R-:W4:Y:S01]  /*1afa0*/  LDL.LU R31, [R1+0x6c4] ;  /* 0x0006c400011f7983 */ /* 0x000f220000300800 */
        /* <DEDUP_REMOVED lines=13> */
[----:B-1----:R-:W-:Y:S01]  /*1b080*/  ISETP.GE.AND P3, PT, R75, UR6, PT ;  /* 0x000000064b007c0c */ /* 0x002fe2000bf66270 */
[----:B------:R-:W1:Y:S01]  /*1b090*/  LDCU UR6, c[0x0][0x398] ;  /* 0x00007300ff0677ac */ /* 0x000e620008000800 */
[----:B------:R-:W-:Y:S01]  /*1b0a0*/  IMAD.X R75, R78, 0x1, R3, P6 ;  /* 0x000000014e4b7824 */ /* 0x000fe200030e0603 */
[----:B------:R-:W-:Y:S01]  /*1b0b0*/  PRMT R81, R83, 0x9910, RZ ;  /* 0x0000991053517816 */ /* 0x000fe200000000ff */
[----:B------:R-:W1:Y:S03]  /*1b0c0*/  LDCU UR16, c[0x0][0x398] ;  /* 0x00007300ff1077ac */ /* 0x000e660008000800 */
[----:B------:R1:W-:Y:S01]  /*1b0d0*/  @P5 STG.E.U8 desc[UR22][R74.64], R79 ;  /* 0x0000004f4a005986 */ /* 0x0003e2000c101116 */
[----:B------:R-:W-:Y:S01]  /*1b0e0*/  ISETP.LT.AND P5, PT, R67, UR9, !P0 ;  /* 0x0000000943007c0c */ /* 0x000fe2000c7a1270 */
[----:B------:R-:W3:Y:S01]  /*1b0f0*/  LDCU UR9, c[0x0][0x398] ;  /* 0x00007300ff0977ac */ /* 0x000ee20008000800 */
[C---:B0-----:R-:W-:Y:S01]  /*1b100*/  IADD3 R76, P6, PT, R73.reuse, R70, RZ ;  /* 0x00000046494c7210 */ /* 0x041fe20007fde0ff */
[----:B------:R-:W-:-:S04]  /*1b110*/  VIADD R73, R73, UR30 ;  /* 0x0000001e49497c36 */ /* 0x000fc80008000000 */
[----:B------:R-:W-:Y:S01]  /*1b120*/  IMAD.X R77, R78, 0x1, R69, P6 ;  /* 0x000000014e4d7824 */ /* 0x000fe200030e0645 */
[----:B------:R-:W-:Y:S02]  /*1b130*/  SHF.R.S32.HI R78, RZ, 0x1f, R73 ;  /* 0x0000001fff4e7819 */ /* 0x000fe40000011449 */
[----:B-1----:R-:W-:Y:S02]  /*1b140*/  IADD3 R74, P6, PT, R73, R0, RZ ;  /* 0x00000000494a7210 */ /* 0x002fe40007fde0ff */
        /* <DEDUP_REMOVED lines=19> */
[----:B---3--:R-:W-:Y:S01]  /*1b280*/  ISETP.LT.AND P0, PT, R37, UR9, !P0 ;  /* 0x0000000925007c0c */ /* 0x008fe2000c701270 */
[----:B------:R-:W3:Y:S01]  /*1b290*/  LDCU UR9, c[0x0][0x398] ;  /* 0x00007300ff0977ac */ /* 0x000ee20008000800 */
[----:B------:R-:W-:Y:S01]  /*1b2a0*/  PRMT R80, R80, 0x9910, RZ ;  /* 0x0000991050507816 */ /* 0x000fe200000000ff */
[----:B------:R-:W3:Y:S01]  /*1b2b0*/  LDCU UR4, c[0x0][0x39c] ;  /* 0x00007380ff0477ac */ /* 0x000ee20008000800 */
[----:B0-----:R-:W-:-:S05]  /*1b2c0*/  SHF.R.S32.HI R76, RZ, 0x8, R81 ;  /* 0x00000008ff4c7819 */ /* 0x001fca0000011451 */
[----:B------:R0:W-:Y:S01]  /*1b2d0*/  @P5 STG.E.U8 desc[UR22][R74.64], R76 ;  /* 0x0000004c4a005986 */ /* 0x0001e2000c101116 */
[----:B-1----:R-:W-:Y:S01]  /*1b2e0*/  ISETP.LT.AND P5, PT, R67, UR6, !P1 ;  /* 0x0000000643007c0c */ /* 0x002fe2000cfa1270 */
        /* <DEDUP_REMOVED lines=13> */
[----:B------:R-:W1:Y:S01]  /*1b3c0*/  LDCU UR10, c[0x0][0x398] ;  /* 0x00007300ff0a77ac */ /* 0x000e620008000800 */
[----:B------:R1:W-:Y:S01]  /*1b3d0*/  @P5 STG.E.U8 desc[UR22][R74.64], R81 ;  /* 0x000000514a005986 */ /* 0x0003e2000c101116 */
[----:B---3--:R-:W-:Y:S01]  /*1b3e0*/  ISETP.LT.AND P5, PT, R35, UR9, !P1 ;  /* 0x0000000923007c0c */ /* 0x008fe2000cfa1270 */
[----:B------:R-:W3:Y:S01]  /*1b3f0*/  LDCU UR9, c[0x0][0x398] ;  /* 0x00007300ff0977ac */ /* 0x000ee20008000800 */
[----:B0-----:R-:W-:-:S05]  /*1b400*/  IADD3 R76, P6, PT, R73, R2, RZ ;  /* 0x00000002494c7210 */ /* 0x001fca0007fde0ff */
[----:B------:R-:W-:Y:S01]  /*1b410*/  IMAD.X R77, R79, 0x1, R71, P6 ;  /* 0x000000014f4d7824 */ /* 0x000fe200030e0647 */
[----:B-1----:R-:W-:Y:S02]  /*1b420*/  IADD3 R74, P6, PT, R73, R68, RZ ;  /* 0x00000044494a7210 */ /* 0x002fe40007fde0ff */
[----:B------:R-:W-:Y:S02]  /*1b430*/  F2FP.SATFINITE.E4M3.F32.PACK_AB_MERGE_C R80, R33, R32, RZ ;  /* 0x000000202150723e */ /* 0x000fe400048070ff */
[----:B------:R-:W-:Y:S01]  /*1b440*/  @P0 STG.E.U8 desc[UR22][R76.64], R82 ;  /* 0x000000524c000986 */ /* 0x000fe2000c101116 */
[----:B------:R-:W-:Y:S01]  /*1b450*/  IMAD.X R75, R79, 0x1, R3, P6 ;  /* 0x000000014f4b7824 */ /* 0x000fe200030e0603 */
[----:B------:R-:W-:Y:S02]  /*1b460*/  ISETP.GE.AND P0, PT, R78, UR4, PT ;  /* 0x000000044e007c0c */ /* 0x000fe4000bf06270 */
[----:B------:R-:W3:Y:S01]  /*1b470*/  LDL.LU R32, [R1+0x4c0] ;  /* 0x0004c00001207983 */ /* 0x000ee20000300800 */
[C---:B------:R-:W-:Y:S01]  /*1b480*/  IADD3 R78, P6, PT, R73.reuse, R70, RZ ;  /* 0x00000046494e7210 */ /* 0x040fe20007fde0ff */
[----:B------:R-:W0:Y:S02]  /*1b490*/  LDCU UR4, c[0x0][0x398] ;  /* 0x00007300ff0477ac */ /* 0x000e240008000800 */
[----:B------:R1:W-:Y:S04]  /*1b4a0*/  @P5 STG.E.U8 desc[UR22][R74.64], R80 ;  /* 0x000000504a005986 */ /* 0x0003e8000c101116 */
[----:B------:R-:W3:Y:S01]  /*1b4b0*/  LDL.LU R33, [R1+0x4c4] ;  /* 0x0004c40001217983 */ /* 0x000ee20000300800 */
[----:B-1----:R-:W-:Y:S01]  /*1b4c0*/  VIADD R74, R73, UR30 ;  /* 0x0000001e494a7c36 */ /* 0x002fe20008000000 */
[----:B------:R-:W-:-:S02]  /*1b4d0*/  PRMT R73, R81, 0x9910, RZ ;  /* 0x0000991051497816 */ /* 0x000fc400000000ff */
[----:B----4-:R-:W-:Y:S02]  /*1b4e0*/  F2FP.SATFINITE.E4M3.F32.PACK_AB_MERGE_C R84, R31, R30, RZ ;  /* 0x0000001e1f54723e */ /* 0x010fe400048070ff */
[----:B------:R-:W4:Y:S04]  /*1b4f0*/  LDL.LU R30, [R1+0x2c0] ;  /* 0x0002c000011e7983 */ /* 0x000f280000300800 */
[----:B------:R-:W4:Y:S01]  /*1b500*/  LDL.LU R31, [R1+0x2c4] ;  /* 0x0002c400011f7983 */ /* 0x000f220000300800 */
[----:B--2---:R-:W-:-:S03]  /*1b510*/  F2FP.SATFINITE.E4M3.F32.PACK_AB_MERGE_C R81, R29, R28, RZ ;  /* 0x0000001c1d51723e */ /* 0x004fc600048070ff */
[----:B------:R-:W2:Y:S04]  /*1b520*/  LDL.LU R28, [R1+0xc0] ;  /* 0x0000c000011c7983 */ /* 0x000ea80000300800 */
[----:B------:R-:W2:Y:S01]  /*1b530*/  LDL.LU R29, [R1+0xc4] ;  /* 0x0000c400011d7983 */ /* 0x000ea20000300800 */
[----:B------:R-:W-:Y:S01]  /*1b540*/  ISETP.LT.AND P1, PT, R37, UR6, !P1 ;  /* 0x0000000625007c0c */ /* 0x000fe2000cf21270 */
[----:B------:R-:W-:Y:S01]  /*1b550*/  IMAD.X R79, R79, 0x1, R69, P6 ;  /* 0x000000014f4f7824 */ /* 0x000fe200030e0645 */
[----:B---3--:R-:W-:Y:S01]  /*1b560*/  ISETP.LT.AND P5, PT, R67, UR9, !P4 ;  /* 0x0000000943007c0c */ /* 0x008fe2000e7a1270 */
[----:B------:R-:W1:Y:S01]  /*1b570*/  LDCU UR6, c[0x0][0x398] ;  /* 0x00007300ff0677ac */ /* 0x000e620008000800 */
[----:B------:R-:W-:Y:S02]  /*1b580*/  SHF.R.S32.HI R75, RZ, 0x1f, R74 ;  /* 0x0000001fff4b7819 */ /* 0x000fe4000001144a */
[----:B------:R-:W-:Y:S01]  /*1b590*/  IADD3 R76, P6, PT, R74, R0, RZ ;  /* 0x000000004a4c7210 */ /* 0x000fe20007fde0ff */
[----:B------:R-:W3:Y:S01]  /*1b5a0*/  LDCU UR9, c[0x0][0x398] ;  /* 0x00007300ff0977ac */ /* 0x000ee20008000800 */
        /* <DEDUP_REMOVED lines=33> */
[----:B---3--:R-:W-:Y:S01]  /*1b7c0*/  ISETP.LT.AND P1, PT, R67, UR9, !P3 ;  /* 0x0000000943007c0c */ /* 0x008fe2000df21270 */
[----:B------:R-:W1:Y:S03]  /*1b7d0*/  LDCU UR9, c[0x0][0x398] ;  /* 0x00007300ff0977ac */ /* 0x000e660008000800 */
[----:B------:R-:W-:-:S02]  /*1b7e0*/  SHF.R.S32.HI R80, RZ, 0x1f, R73 ;  /* 0x0000001fff507819 */ /* 0x000fc40000011449 */
[C---:B------:R-:W-:Y:S02]  /*1b7f0*/  IADD3 R76, P6, PT, R73.reuse, R0, RZ ;  /* 0x00000000494c7210 */ /* 0x040fe40007fde0ff */
[----:B------:R-:W-:Y:S01]  /*1b800*/  ISETP.LT.AND P5, PT, R34, UR12, !P3 ;  /* 0x0000000c22007c0c */ /* 0x000fe2000dfa1270 */
[----:B------:R-:W3:Y:S02]  /*1b810*/  LDCU UR12, c[0x0][0x398] ;  /* 0x00007300ff0c77ac */ /* 0x000ee40008000800 */
[C---:B------:R-:W-:Y:S01]  /*1b820*/  IMAD.X R77, R80.reuse, 0x1, R72, P6 ;  /* 0x00000001504d7824 */ /* 0x040fe200030e0648 */
[----:B------:R-:W-:Y:S02]  /*1b830*/  IADD3 R74, P6, PT, R73, R2, RZ ;  /* 0x00000002494a7210 */ /* 0x000fe40007fde0ff */
[----:B------:R-:W-:Y:S02]  /*1b840*/  F2FP.SATFINITE.E4M3.F32.PACK_AB_MERGE_C R83, R33, R32, RZ ;  /* 0x000000202153723e */ /* 0x000fe400048070ff */
[----:B------:R-:W3:Y:S01]  /*1b850*/  LDL.LU R32, [R1+0x4c8] ;  /* 0x0004c80001207983 */ /* 0x000ee20000300800 */
[----:B------:R-:W-:Y:S01]  /*1b860*/  IMAD.X R75, R80, 0x1, R71, P6 ;  /* 0x00000001504b7824 */ /* 0x000fe200030e0647 */
[----:B----4-:R-:W-:-:S02]  /*1b870*/  F2FP.SATFINITE.E4M3.F32.PACK_AB_MERGE_C R82, R31, R30, RZ ;  /* 0x0000001e1f52723e */ /* 0x010fc400048070ff */
[----:B------:R-:W-:Y:S01]  /*1b880*/  @P1 STG.E.U8 desc[UR22][R76.64], R84 ;  /* 0x000000544c001986 */ /* 0x000fe2000c101116 */
[----:B------:R-:W-:-:S03]  /*1b890*/  PRMT R78, R83, 0x9910, RZ ;  /* 0x00009910534e7816 */ /* 0x000fc600000000ff */
[----:B------:R-:W3:Y:S04]  /*1b8a0*/  LDL.LU R33, [R1+0x4cc] ;  /* 0x0004cc0001217983 */ /* 0x000ee80000300800 */
[----:B------:R4:W-:Y:S04]  /*1b8b0*/  @P5 STG.E.U8 desc[UR22][R74.64], R83 ;  /* 0x000000534a005986 */ /* 0x0009e8000c101116 */
[----:B------:R-:W3:Y:S04]  /*1b8c0*/  LDL.LU R30, [R1+0x2c8] ;  /* 0x0002c800011e7983 */ /* 0x000ee80000300800 */
[----:B------:R-:W3:Y:S01]  /*1b8d0*/  LDL.LU R31, [R1+0x2cc] ;  /* 0x0002cc00011f7983 */ /* 0x000ee20000300800 */
[----:B------:R-:W-:Y:S01]  /*1b8e0*/  ISETP.LT.AND P1, PT, R35, UR10, !P3 ;  /* 0x0000000a23007c0c */ /* 0x000fe2000df21270 */
[----:B------:R-:W0:Y:S01]  /*1b8f0*/  LDCU UR10, c[0x0][0x398] ;  /* 0x00007300ff0a77ac */ /* 0x000e220008000800 */
[----:B------:R-:W-:Y:S01]  /*1b900*/  ISETP.LT.AND P3, PT, R37, UR14, !P3 ;  /* 0x0000000e25007c0c */ /* 0x000fe2000df61270 */
[----:B----4-:R-:W-:Y:S01]  /*1b910*/  VIADD R75, R66, 0x34 ;  /* 0x00000034424b7836 */ /* 0x010fe20000000000 */
[----:B------:R-:W-:Y:S01]  /*1b920*/  IADD3 R76, P5, PT, R73, R68, RZ ;  /* 0x00000044494c7210 */ /* 0x000fe20007fbe0ff */
[----:B------:R-:W4:Y:S01]  /*1b930*/  LDCU UR14, c[0x0][0x398] ;  /* 0x00007300ff0e77ac */ /* 0x000f220008000800 */
        /* <DEDUP_REMOVED lines=18> */
[----:B----4-:R-:W-:Y:S01]  /*1ba60*/  IADD3 R76, P6, PT, R73, R0, RZ ;  /* 0x00000000494c7210 */ /* 0x010fe20007fde0ff */
[----:B------:R-:W4:Y:S04]  /*1ba70*/  LDL.LU R36, [R1+0x6d4] ;  /* 0x0006d40001247983 */ /* 0x000f280000300800 */
[----:B------:R-:W-:Y:S01]  /*1ba80*/  IMAD.X R77, R79, 0x1, R72, P6 ;  /* 0x000000014f4d7824 */ /* 0x000fe200030e0648 */
[----:B------:R-:W-:-:S02]  /*1ba90*/  IADD3 R74, P6, PT, R73, R2, RZ ;  /* 0x00000002494a7210 */ /* 0x000fc40007fde0ff */
[----:B------:R-:W-:Y:S02]  /*1baa0*/  SHF.R.S32.HI R80, RZ, 0x8, R80 ;  /* 0x00000008ff507819 */ /* 0x000fe40000011450 */
[----:B------:R-:W-:Y:S01]  /*1bab0*/  SHF.R.S32.HI R78, RZ, 0x8, R78 ;  /* 0x00000008ff4e7819 */ /* 0x000fe2000001144e */
[----:B------:R-:W-:Y:S02]  /*1bac0*/  IMAD.X R75, R79, 0x1, R71, P6 ;  /* 0x000000014f4b7824 */ /* 0x000fe400030e0647 */
[----:B------:R0:W-:Y:S04]  /*1bad0*/  @P3 STG.E.U8 desc[UR22][R76.64], R80 ;  /* 0x000000504c003986 */ /* 0x0001e8000c101116 */
[----:B------:R1:W-:Y:S01]  /*1bae0*/  @P1 STG.E.U8 desc[UR22][R74.64], R78 ;  /* 0x0000004e4a001986 */ /* 0x0003e2000c101116 */
[----:B---3--:R-:W-:Y:S01]  /*1baf0*/  ISETP.LT.AND P1, PT, R35, UR6, !P2 ;  /* 0x0000000623007c0c */ /* 0x008fe2000d721270 */
[----:B------:R-:W3:Y:S01]  /*1bb00*/  LDCU UR6, c[0x0][0x39c] ;  /* 0x00007380ff0677ac */ /* 0x000ee20008000800 */
[----:B------:R-:W-:-:S02]  /*1bb10*/  PRMT R82, R82, 0x9910, RZ ;  /* 0x0000991052527816 */ /* 0x000fc400000000ff */
[----:B0-----:R-:W-:Y:S02]  /*1bb20*/  IADD3 R80, P6, PT, R73, R68, RZ ;  /* 0x0000004449507210 */ /* 0x001fe40007fde0ff */
[----:B------:R-:W-:Y:S02]  /*1bb30*/  SHF.R.S32.HI R82, RZ, 0x8, R82 ;  /* 0x00000008ff527819 */ /* 0x000fe40000011452 */
[----:B-1----:R-:W-:Y:S01]  /*1bb40*/  PRMT R74, R81, 0x9910, RZ ;  /* 0x00009910514a7816 */ /* 0x002fe200000000ff */
[----:B------:R-:W-:-:S05]  /*1bb50*/  IMAD.X R81, R79, 0x1, R3, P6 ;  /* 0x000000014f517824 */ /* 0x000fca00030e0603 */
[----:B------:R0:W-:Y:S02]  /*1bb60*/  @P1 STG.E.U8 desc[UR22][R80.64], R82 ;  /* 0x0000005250001986 */ /* 0x0001e4000c101116 */
[----:B0-----:R-:W-:Y:S02]  /*1bb70*/  F2FP.SATFINITE.E4M3.F32.PACK_AB_MERGE_C R82, R33, R32, RZ ;  /* 0x000000202152723e */ /* 0x001fe400048070ff */
[----:B------:R-:W4:Y:S01]  /*1bb80*/  LDL.LU R32, [R1+0x4d0] ;  /* 0x0004d00001207983 */ /* 0x000f220000300800 */
[----:B------:R-:W-:-:S03]  /*1bb90*/  F2FP.SATFINITE.E4M3.F32.PACK_AB_MERGE_C R80, R31, R30, RZ ;  /* 0x0000001e1f50723e */ /* 0x000fc600048070ff */
[----:B------:R-:W4:Y:S04]  /*1bba0*/  LDL.LU R33, [R1+0x4d4] ;  /* 0x0004d40001217983 */ /* 0x000f280000300800 */
[----:B------:R-:W4:Y:S04]  /*1bbb0*/  LDL.LU R30, [R1+0x2d0] ;  /* 0x0002d000011e7983 */ /* 0x000f280000300800 */
[----:B------:R-:W4:Y:S01]  /*1bbc0*/  LDL.LU R31, [R1+0x2d4] ;  /* 0x0002d400011f7983 */ /* 0x000f220000300800 */
        /* <DEDUP_REMOVED lines=19> */
[----:B------:R-:W3:Y:S01]  /*1bd00*/  LDCU UR9, c[0x0][0x398] ;  /* 0x00007300ff0977ac */ /* 0x000ee20008000800 */
        /* <DEDUP_REMOVED lines=14> */
[----:B---3--:R-:W-:Y:S01]  /*1bdf0*/  ISETP.GE.AND P3, PT, R74, UR6, PT ;  /* 0x000000064a007c0c */ /* 0x008fe2000bf66270 */
[----:B------:R-:W-:Y:S01]  /*1be00*/  VIADD R74, R75, UR30 ;  /* 0x0000001e4b4a7c36 */ /* 0x000fe20008000000 */
[----:B------:R3:W-:Y:S01]  /*1be10*/  @P2 STG.E.U8 desc[UR22][R76.64], R80 ;  /* 0x000000504c002986 */ /* 0x0007e2000c101116 */
[----:B------:R-:W-:Y:S01]  /*1be20*/  ISETP.LT.AND P0, PT, R37, UR9, !P0 ;  /* 0x0000000925007c0c */ /* 0x000fe2000c701270 */
[----:B------:R-:W1:Y:S01]  /*1be30*/  LDCU UR6, c[0x0][0x398] ;  /* 0x00007300ff0677ac */ /* 0x000e620008000800 */
[----:B0-----:R-:W-:Y:S01]  /*1be40*/  IADD3 R78, P6, PT, R75, R70, RZ ;  /* 0x000000464b4e7210 */ /* 0x001fe20007fde0ff */
[----:B------:R-:W0:Y:S01]  /*1be50*/  LDCU UR9, c[0x0][0x398] ;  /* 0x00007300ff0977ac */ /* 0x000e220008000800 */
[----:B------:R-:W-:-:S02]  /*1be60*/  ISETP.LT.AND P2, PT, R67, UR10, !P4 ;  /* 0x0000000a43007c0c */ /* 0x000fc4000e741270 */
[----:B------:R-:W-:Y:S01]  /*1be70*/  SHF.R.S32.HI R75, RZ, 0x1f, R74 ;  /* 0x0000001fff4b7819 */ /* 0x000fe2000001144a */
[----:B------:R-:W-:Y:S01]  /*1be80*/  IMAD.X R79, R73, 0x1, R69, P6 ;  /* 0x00000001494f7824 */ /* 0x000fe200030e0645 */
[----:B------:R-:W-:Y:S01]  /*1be90*/  PRMT R82, R82, 0x9910, RZ ;  /* 0x0000991052527816 */ /* 0x000fe200000000ff */
[----:B------:R-:W-:Y:S01]  /*1bea0*/  IMAD.MOV.U32 R73, RZ, RZ, R83 ;  /* 0x000000ffff497224 */ /* 0x000fe200078e0053 */
[----:B---3--:R-:W-:Y:S01]  /*1beb0*/  IADD3 R76, P6, PT, R74, R0, RZ ;  /* 0x000000004a4c7210 */ /* 0x008fe20007fde0ff */
[----:B------:R-:W3:Y:S03]  /*1bec0*/  LDCU UR10, c[0x0][0x398] ;  /* 0x00007300ff0a77ac */ /* 0x000ee60008000800 */
[----:B------:R-:W-:Y:S01]  /*1bed0*/  SHF.R.S32.HI R73, RZ, 0x8, R73 ;  /* 0x00000008ff497819 */ /* 0x000fe20000011449 */
[----:B------:R-:W-:Y:S01]  /*1bee0*/  IMAD.X R77, R75, 0x1, R72, P6 ;  /* 0x000000014b4d7824 */ /* 0x000fe200030e0648 */
[----:B------:R0:W-:Y:S04]  /*1bef0*/  @P0 STG.E.U8 desc[UR22][R78.64], R81 ;  /* 0x000000514e000986 */ /* 0x0001e8000c101116 */
[----:B------:R3:W-:Y:S01]  /*1bf00*/  @P2 STG.E.U8 desc[UR22][R76.64], R73 ;  /* 0x000000494c002986 */ /* 0x0007e2000c101116 */
[----:B-1----:R-:W-:Y:S01]  /*1bf10*/  ISETP.LT.AND P2, PT, R34, UR4, !P4 ;  /* 0x0000000422007c0c */ /* 0x002fe2000e741270 */
[----:B------:R-:W1:Y:S01]  /*1bf20*/  LDCU UR4, c[0x0][0x39c] ;  /* 0x00007380ff0477ac */ /* 0x000e620008000800 */
[----:B0-----:R-:W-:-:S02]  /*1bf30*/  IADD3 R78, P6, PT, R74, R2, RZ ;  /* 0x000000024a4e7210 */ /* 0x001fc40007fde0ff */
[----:B---3--:R-:W-:Y:S01]  /*1bf40*/  PRMT R73, R80, 0x9910, RZ ;  /* 0x0000991050497816 */ /* 0x008fe200000000ff */
[----:B------:R-:W-:Y:S02]  /*1bf50*/  IMAD.MOV.U32 R80, RZ, RZ, R82 ;  /* 0x000000ffff507224 */ /* 0x000fe400078e0052 */
[----:B------:R-:W-:-:S03]  /*1bf60*/  IMAD.X R79, R75, 0x1, R71, P6 ;  /* 0x000000014b4f7824 */ /* 0x000fc600030e0647 */
[----:B------:R-:W-:Y:S02]  /*1bf70*/  SHF.R.S32.HI R80, RZ, 0x8, R80 ;  /* 0x00000008ff507819 */ /* 0x000fe40000011450 */
[----:B----4-:R-:W-:Y:S02]  /*1bf80*/  F2FP.SATFINITE.E4M3.F32.PACK_AB_MERGE_C R83, R36, R39, RZ ;  /* 0x000000272453723e */ /* 0x010fe400048070ff */
[----:B------:R-:W3:Y:S04]  /*1bf90*/  LDL.LU R39, [R1+0x6e0] ;  /* 0x0006e00001277983 */ /* 0x000ee80000300800 */
[----:B------:R0:W-:Y:S01]  /*1bfa0*/  @P2 STG.E.U8 desc[UR22][R78.64], R80 ;  /* 0x000000504e002986 */ /* 0x0001e2000c101116 */
[----:B------:R-:W-:-:S03]  /*1bfb0*/  F2FP.SATFINITE.E4M3.F32.PACK_AB_MERGE_C R82, R31, R30, RZ ;  /* 0x0000001e1f52723e */ /* 0x000fc600048070ff */
[----:B------:R-:W3:Y:S01]  /*1bfc0*/  LDL.LU R36, [R1+0x6e4] ;  /* 0x0006e40001247983 */ /* 0x000ee20000300800 */
[----:B0-----:R-:W-:Y:S02]  /*1bfd0*/  PRMT R79, R81, 0x9910, RZ ;  /* 0x00009910514f7816 */ /* 0x001fe400000000ff */
[----:B------:R-:W-:Y:S02]  /*1bfe0*/  F2FP.SATFINITE.E4M3.F32.PACK_AB_MERGE_C R81, R33, R32, RZ ;  /* 0x000000202151723e */ /* 0x000fe400048070ff */
        /* <DEDUP_REMOVED lines=15> */
[----:B------:R-:W0:Y:S02]  /*1c0e0*/  LDCU UR10, c[0x0][0x398] ;  /* 0x00007300ff0a77ac */ /* 0x000e240008000800 */
[----:B------:R1:W-:Y:S01]  /*1c0f0*/  @P0 STG.E.U8 desc[UR22][R76.64], R73 ;  /* 0x000000494c000986 */ /* 0x0003e2000c101116 */
[----:B------:R-:W-:Y:S01]  /*1c100*/  ISETP.LT.AND P0, PT, R37, UR9, !P4 ;  /* 0x0000000925007c0c */ /* 0x000fe2000e701270 */
[----:B------:R-:W0:Y:S01]  /*1c110*/  LDCU UR9, c[0x0][0x398] ;  /* 0x00007300ff0977ac */ /* 0x000e220008000800 */
[C---:B-1----:R-:W-:Y:S01]  /*1c120*/  VIADD R73, R74.reuse, UR30 ;  /* 0x0000001e4a497c36 */ /* 0x042fe20008000000 */
[----:B------:R-:W-:-:S04]  /*1c130*/  IADD3 R76, P4, PT, R74, R70, RZ ;  /* 0x000000464a4c7210 */ /* 0x000fc80007f9e0ff */
[----:B------:R-:W-:Y:S02]  /*1c140*/  SHF.R.S32.HI R80, RZ, 0x1f, R73 ;  /* 0x0000001fff507819 */ /* 0x000fe40000011449 */
[----:B------:R-:W-:Y:S01]  /*1c150*/  IADD3 R74, P6, PT, R73, R0, RZ ;  /* 0x00000000494a7210 */ /* 0x000fe20007fde0ff */
[----:B------:R-:W-:Y:S01]  /*1c160*/  IMAD.X R77, R75, 0x1, R69, P4 ;  /* 0x000000014b4d7824 */ /* 0x000fe200020e0645 */
[----:B------:R-:W-:Y:S01]  /*1c170*/  ISETP.GE.AND P4, PT, R78, UR4, PT ;  /* 0x000000044e007c0c */ /* 0x000fe2000bf86270 */
[----:B------:R-:W1:Y:S02]  /*1c180*/  LDCU UR4, c[0x0][0x39c] ;  /* 0x00007380ff0477ac */ /* 0x000e640008000800 */
[----:B------:R-:W-:Y:S01]  /*1c190*/  IMAD.X R75, R80, 0x1, R72, P6 ;  /* 0x00000001504b7824 */ /* 0x000fe200030e0648 */
[----:B------:R-:W-:Y:S01]  /*1c1a0*/  IADD3 R78, P6, PT, R73, R2, RZ ;  /* 0x00000002494e7210 */ /* 0x000fe20007fde0ff */
[----:B------:R1:W-:Y:S01]  /*1c1b0*/  @P0 STG.E.U8 desc[UR22][R76.64], R79 ;  /* 0x0000004f4c000986 */ /* 0x0003e2000c101116 */
[----:B0-----:R-:W-:Y:S01]  /*1c1c0*/  ISETP.LT.AND P0, PT, R35, UR6, !P5 ;  /* 0x0000000623007c0c */ /* 0x001fe2000ef01270 */
        /* <DEDUP_REMOVED lines=257> */
[----:B------:R-:W-:Y:S03]  /*1d1e0*/  @P1 STG.E.U8 desc[UR22][R76.64], R73 ;  /* 0x000000494c001986 */ /* 0x000fe6000c101116 */
[----:B------:R-:W-:-:S05]  /*1d1f0*/  IMAD.X R79, R75, 0x1, R69, P5 ;  /* 0x000000014b4f7824 */ /* 0x000fca00028e0645 */
[----:B------:R4:W-:Y:S01]  /*1d200*/  @P4 STG.E.U8 desc[UR22][R78.64], R82 ;  /* 0x000000524e004986 */ /* 0x0009e2000c101116 */
[----:B0-----:R-:W-:Y:S01]  /*1d210*/  ISETP.GE.AND P4, PT, R81, UR4, PT ;  /* 0x0000000451007c0c */ /* 0x001fe2000bf86270 */
[----:B------:R-:W0:Y:S01]  /*1d220*/  LDCU UR4, c[0x0][0x398] ;  /* 0x00007300ff0477ac */ /* 0x000e220008000800 */
[----:B------:R-:W-:Y:S02]  /*1d230*/  F2FP.SATFINITE.E4M3.F32.PACK_AB_MERGE_C R83, R33, R32, RZ ;  /* 0x000000202153723e */ /* 0x000fe400048070ff */
[----:B--2---:R-:W-:Y:S02]  /*1d240*/  F2FP.SATFINITE.E4M3.F32.PACK_AB_MERGE_C R81, R29, R28, RZ ;  /* 0x0000001c1d51723e */ /* 0x004fe400048070ff */
[----:B------:R-:W2:Y:S04]  /*1d250*/  LDL.LU R28, [R1+0x6f8] ;  /* 0x0006f800011c7983 */ /* 0x000ea80000300800 */
[----:B------:R-:W2:Y:S01]  /*1d260*/  LDL.LU R29, [R1+0x6fc] ;  /* 0x0006fc00011d7983 */ /* 0x000ea20000300800 */
[----:B----4-:R-:W-:-:S03]  /*1d270*/  F2FP.SATFINITE.E4M3.F32.PACK_AB_MERGE_C R82, R31, R30, RZ ;  /* 0x0000001e1f52723e */ /* 0x010fc600048070ff */
[----:B------:R-:W4:Y:S04]  /*1d280*/  LDL.LU R32, [R1+0x4f8] ;  /* 0x0004f80001207983 */ /* 0x000f280000300800 */
[----:B------:R-:W4:Y:S04]  /*1d290*/  LDL.LU R33, [R1+0x4fc] ;  /* 0x0004fc0001217983 */ /* 0x000f280000300800 */
[----:B------:R-:W4:Y:S04]  /*1d2a0*/  LDL.LU R30, [R1+0x2f8] ;  /* 0x0002f800011e7983 */ /* 0x000f280000300800 */
[----:B------:R-:W4:Y:S01]  /*1d2b0*/  LDL.LU R31, [R1+0x2fc] ;  /* 0x0002fc00011f7983 */ /* 0x000f220000300800 */
[----:B------:R-:W-:Y:S01]  /*1d2c0*/  VIADD R73, R74, UR30 ;  /* 0x0000001e4a497c36 */ /* 0x000fe20008000000 */
[----:B---3--:R-:W-:Y:S01]  /*1d2d0*/  ISETP.LT.AND P1, PT, R67, UR9, !P3 ;  /* 0x0000000943007c0c */ /* 0x008fe2000df21270 */
[----:B------:R-:W1:Y:S03]  /*1d2e0*/  LDCU UR9, c[0x0][0x398] ;  /* 0x00007300ff0977ac */ /* 0x000e660008000800 */
[----:B------:R-:W-:-:S02]  /*1d2f0*/  SHF.R.S32.HI R80, RZ, 0x1f, R73 ;  /* 0x0000001fff507819 */ /* 0x000fc40000011449 */
[C---:B------:R-:W-:Y:S02]  /*1d300*/  IADD3 R76, P6, PT, R73.reuse, R0, RZ ;  /* 0x00000000494c7210 */ /* 0x040fe40007fde0ff */
[----:B------:R-:W-:Y:S01]  /*1d310*/  ISETP.LT.AND P5, PT, R34, UR12, !P3 ;  /* 0x0000000c22007c0c */ /* 0x000fe2000dfa1270 */
[----:B------:R-:W3:Y:S02]  /*1d320*/  LDCU UR12, c[0x0][0x398] ;  /* 0x00007300ff0c77ac */ /* 0x000ee40008000800 */
[----:B------:R-:W-:Y:S01]  /*1d330*/  IMAD.X R77, R80, 0x1, R72, P6 ;  /* 0x00000001504d7824 */ /* 0x000fe200030e0648 */
[----:B------:R-:W-:-:S05]  /*1d340*/  IADD3 R74, P6, PT, R73, R2, RZ ;  /* 0x00000002494a7210 */ /* 0x000fca0007fde0ff */
[----:B------:R-:W-:Y:S01]  /*1d350*/  IMAD.X R75, R80, 0x1, R71, P6 ;  /* 0x00000001504b7824 */ /* 0x000fe200030e0647 */
[----:B------:R0:W-:Y:S01]  /*1d360*/  @P1 STG.E.U8 desc[UR22][R76.64], R84 ;  /* 0x000000544c001986 */ /* 0x0001e2000c101116 */
[----:B------:R-:W-:Y:S01]  /*1d370*/  ISETP.LT.AND P1, PT, R35, UR10, !P3 ;  /* 0x0000000a23007c0c */ /* 0x000fe2000df21270 */
[----:B------:R-:W1:Y:S01]  /*1d380*/  LDCU UR10, c[0x0][0x398] ;  /* 0x00007300ff0a77ac */ /* 0x000e620008000800 */
[----:B------:R-:W-:Y:S01]  /*1d390*/  ISETP.LT.AND P3, PT, R37, UR14, !P3 ;  /* 0x0000000e25007c0c */ /* 0x000fe2000df61270 */
[----:B------:R3:W-:Y:S01]  /*1d3a0*/  @P5 STG.E.U8 desc[UR22][R74.64], R83 ;  /* 0x000000534a005986 */ /* 0x0007e2000c101116 */
[----:B------:R-:W-:Y:S01]  /*1d3b0*/  PRMT R78, R83, 0x9910, RZ ;  /* 0x00009910534e7816 */ /* 0x000fe200000000ff */
[----:B------:R-:W1:Y:S01]  /*1d3c0*/  LDCU UR14, c[0x0][0x398] ;  /* 0x00007300ff0e77ac */ /* 0x000e620008000800 */
[C---:B0-----:R-:W-:Y:S01]  /*1d3d0*/  IADD3 R76, P5, PT, R73.reuse, R68, RZ ;  /* 0x00000044494c7210 */ /* 0x041fe20007fbe0ff */
[----:B---3--:R-:W-:Y:S01]  /*1d3e0*/  VIADD R75, R66, 0x40 ;  /* 0x00000040424b7836 */ /* 0x008fe20000000000 */
[----:B------:R-:W-:-:S03]  /*1d3f0*/  IADD3 R74, P6, PT, R73, R70, RZ ;  /* 0x00000046494a7210 */ /* 0x000fc60007fde0ff */
[C---:B------:R-:W-:Y:S02]  /*1d400*/  IMAD.X R77, R80.reuse, 0x1, R3, P5 ;  /* 0x00000001504d7824 */ /* 0x040fe400028e0603 */
[----:B------:R-:W-:Y:S01]  /*1d410*/  VIADD R73, R73, UR30 ;  /* 0x0000001e49497c36 */ /* 0x000fe20008000000 */
[----:B------:R-:W-:Y:S01]  /*1d420*/  ISETP.GE.AND P5, PT, R75, UR6, PT ;  /* 0x000000064b007c0c */ /* 0x000fe2000bfa6270 */
[----:B------:R-:W-:Y:S01]  /*1d430*/  IMAD.X R75, R80, 0x1, R69, P6 ;  /* 0x00000001504b7824 */ /* 0x000fe200030e0645 */
[----:B------:R-:W0:Y:S01]  /*1d440*/  LDCU UR6, c[0x0][0x398] ;  /* 0x00007300ff0677ac */ /* 0x000e220008000800 */
[----:B------:R3:W-:Y:S01]  /*1d450*/  @P1 STG.E.U8 desc[UR22][R76.64], R82 ;  /* 0x000000524c001986 */ /* 0x0007e2000c101116 */
[----:B------:R-:W-:-:S03]  /*1d460*/  SHF.R.S32.HI R79, RZ, 0x1f, R73 ;  /* 0x0000001fff4f7819 */ /* 0x000fc60000011449 */
[----:B------:R0:W-:Y:S01]  /*1d470*/  @P3 STG.E.U8 desc[UR22][R74.64], R81 ;  /* 0x000000514a003986 */ /* 0x0001e2000c101116 */
[----:B------:R-:W-:Y:S01]  /*1d480*/  ISETP.LT.AND P3, PT, R67, UR4, !P2 ;  /* 0x0000000443007c0c */ /* 0x000fe2000d761270 */
[----:B------:R-:W2:Y:S01]  /*1d490*/  LDCU UR4, c[0x0][0x39c] ;  /* 0x00007380ff0477ac */ /* 0x000ea20008000800 */
[----:B-1----:R-:W-:Y:S02]  /*1d4a0*/  ISETP.LT.AND P1, PT, R34, UR9, !P2 ;  /* 0x0000000922007c0c */ /* 0x002fe4000d721270 */
[----:B------:R-:W-:Y:S01]  /*1d4b0*/  PRMT R80, R84, 0x9910, RZ ;  /* 0x0000991054507816 */ /* 0x000fe200000000ff */
[----:B------:R-:W1:Y:S01]  /*1d4c0*/  LDCU UR9, c[0x0][0x398] ;  /* 0x00007300ff0977ac */ /* 0x000e620008000800 */
[----:B---3--:R-:W-:-:S05]  /*1d4d0*/  IADD3 R76, P6, PT, R73, R0, RZ ;  /* 0x00000000494c7210 */ /* 0x008fca0007fde0ff */
[----:B------:R-:W-:Y:S01]  /*1d4e0*/  IMAD.X R77, R79, 0x1, R72, P6 ;  /* 0x000000014f4d7824 */ /* 0x000fe200030e0648 */
[----:B0-----:R-:W-:Y:S02]  /*1d4f0*/  IADD3 R74, P6, PT, R73, R2, RZ ;  /* 0x00000002494a7210 */ /* 0x001fe40007fde0ff */
[----:B------:R-:W-:Y:S02]  /*1d500*/  SHF.R.S32.HI R80, RZ, 0x8, R80 ;  /* 0x00000008ff507819 */ /* 0x000fe40000011450 */
[----:B------:R-:W-:Y:S01]  /*1d510*/  SHF.R.S32.HI R78, RZ, 0x8, R78 ;  /* 0x00000008ff4e7819 */ /* 0x000fe2000001144e */
[----:B------:R-:W-:Y:S02]  /*1d520*/  IMAD.X R75, R79, 0x1, R71, P6 ;  /* 0x000000014f4b7824 */ /* 0x000fe400030e0647 */
[----:B------:R0:W-:Y:S04]  /*1d530*/  @P3 STG.E.U8 desc[UR22][R76.64], R80 ;  /* 0x000000504c003986 */ /* 0x0001e8000c101116 */
[----:B------:R3:W-:Y:S01]  /*1d540*/  @P1 STG.E.U8 desc[UR22][R74.64], R78 ;  /* 0x0000004e4a001986 */ /* 0x0007e2000c101116 */
[----:B------:R-:W-:Y:S01]  /*1d550*/  ISETP.LT.AND P1, PT, R35, UR6, !P2 ;  /* 0x0000000623007c0c */ /* 0x000fe2000d721270 */
[----:B------:R-:W1:Y:S01]  /*1d560*/  LDCU UR6, c[0x0][0x39c] ;  /* 0x00007380ff0677ac */ /* 0x000e620008000800 */
[----:B------:R-:W-:-:S02]  /*1d570*/  PRMT R82, R82, 0x9910, RZ ;  /* 0x0000991052527816 */ /* 0x000fc400000000ff */
[----:B0-----:R-:W-:Y:S02]  /*1d580*/  IADD3 R80, P6, PT, R73, R68, RZ ;  /* 0x0000004449507210 */ /* 0x001fe40007fde0ff */
[----:B------:R-:W-:Y:S02]  /*1d590*/  SHF.R.S32.HI R82, RZ, 0x8, R82 ;  /* 0x00000008ff527819 */ /* 0x000fe40000011452 */
[----:B---3--:R-:W-:Y:S01]  /*1d5a0*/  PRMT R74, R81, 0x9910, RZ ;  /* 0x00009910514a7816 */ /* 0x008fe200000000ff */
[----:B------:R-:W-:-:S05]  /*1d5b0*/  IMAD.X R81, R79, 0x1, R3, P6 ;  /* 0x000000014f517824 */ /* 0x000fca00030e0603 */
[----:B------:R4:W-:Y:S01]  /*1d5c0*/  @P1 STG.E.U8 desc[UR22][R80.64], R82 ;  /* 0x0000005250001986 */ /* 0x0009e2000c101116 */
[----:B--2---:R-:W-:-:S03]  /*1d5d0*/  F2FP.SATFINITE.E4M3.F32.PACK_AB_MERGE_C R83, R29, R28, RZ ;  /* 0x0000001c1d53723e */ /* 0x004fc600048070ff */
[----:B------:R-:W2:Y:S04]  /*1d5e0*/  LDL.LU R28, [R1+0xf8] ;  /* 0x0000f800011c7983 */ /* 0x000ea80000300800 */
[----:B------:R-:W2:Y:S01]  /*1d5f0*/  LDL.LU R29, [R1+0xfc] ;  /* 0x0000fc00011d7983 */ /* 0x000ea20000300800 */
[----:B----4-:R-:W-:-:S03]  /*1d600*/  F2FP.SATFINITE.E4M3.F32.PACK_AB_MERGE_C R82, R33, R32, RZ ;  /* 0x000000202152723e */ /* 0x010fc600048070ff */
[----:B------:R-:W3:Y:S04]  /*1d610*/  LDL.LU R39, [R1+0x500] ;  /* 0x0005000001277983 */ /* 0x000ee80000300800 */
[----:B------:R-:W3:Y:S01]  /*1d620*/  LDL.LU R36, [R1+0x504] ;  /* 0x0005040001247983 */ /* 0x000ee20000300800 */
[----:B------:R-:W-:-:S03]  /*1d630*/  F2FP.SATFINITE.E4M3.F32.PACK_AB_MERGE_C R80, R31, R30, RZ ;  /* 0x0000001e1f50723e */ /* 0x000fc600048070ff */
[----:B------:R-:W4:Y:S04]  /*1d640*/  LDL.LU R32, [R1+0x300] ;  /* 0x0003000001207983 */ /* 0x000f280000300800 */
[----:B------:R-:W4:Y:S04]  /*1d650*/  LDL.LU R33, [R1+0x304] ;  /* 0x0003040001217983 */ /* 0x000f280000300800 */
[----:B------:R-:W3:Y:S04]  /*1d660*/  LDL.LU R30, [R1+0x100] ;  /* 0x00010000011e7983 */ /* 0x000ee80000300800 */
[----:B------:R-:W3:Y:S01]  /*1d670*/  LDL.LU R31, [R1+0x104] ;  /* 0x00010400011f7983 */ /* 0x000ee20000300800 */
[C---:B------:R-:W-:Y:S01]  /*1d680*/  IADD3 R78, P6, PT, R73.reuse, R70, RZ ;  /* 0x00000046494e7210 */ /* 0x040fe20007fde0ff */
[----:B------:R-:W-:Y:S01]  /*1d690*/  VIADD R75, R73, UR30 ;  /* 0x0000001e494b7c36 */ /* 0x000fe20008000000 */
[----:B------:R-:W-:Y:S01]  /*1d6a0*/  ISETP.LT.AND P2, PT, R37, UR10, !P2 ;  /* 0x0000000a25007c0c */ /* 0x000fe2000d741270 */
[----:B------:R-:W0:Y:S01]  /*1d6b0*/  LDCU UR10, c[0x0][0x398] ;  /* 0x00007300ff0a77ac */ /* 0x000e220008000800 */
[----:B------:R-:W-:Y:S01]  /*1d6c0*/  ISETP.LT.AND P3, PT, R67, UR12, !P0 ;  /* 0x0000000c43007c0c */ /* 0x000fe2000c761270 */
[----:B------:R-:W-:Y:S01]  /*1d6d0*/  IMAD.X R79, R79, 0x1, R69, P6 ;  /* 0x000000014f4f7824 */ /* 0x000fe200030e0645 */
[----:B------:R-:W-:Y:S01]  /*1d6e0*/  SHF.R.S32.HI R73, RZ, 0x1f, R75 ;  /* 0x0000001fff497819 */ /* 0x000fe2000001144b */
[----:B------:R-:W0:Y:S01]  /*1d6f0*/  LDCU UR12, c[0x0][0x398] ;  /* 0x00007300ff0c77ac */ /* 0x000e220008000800 */
[----:B------:R-:W-:-:S02]  /*1d700*/  IADD3 R76, P6, PT, R75, R0, RZ ;  /* 0x000000004b4c7210 */ /* 0x000fc40007fde0ff */
[----:B------:R-:W-:-:S03]  /*1d710*/  SHF.R.S32.HI R74, RZ, 0x8, R74 ;  /* 0x00000008ff4a7819 */ /* 0x000fc6000001144a */
[----:B------:R-:W-:Y:S02]  /*1d720*/  IMAD.X R77, R73, 0x1, R72, P6 ;  /* 0x00000001494d7824 */ /* 0x000fe400030e0648 */
[----:B------:R0:W-:Y:S04]  /*1d730*/  @P2 STG.E.U8 desc[UR22][R78.64], R74 ;  /* 0x0000004a4e002986 */ /* 0x0001e8000c101116 */
[----:B------:R0:W-:Y:S01]  /*1d740*/  @P3 STG.E.U8 desc[UR22][R76.64], R83 ;  /* 0x000000534c003986 */ /* 0x0001e2000c101116 */
[----:B-1----:R-:W-:Y:S01]  /*1d750*/  ISETP.LT.AND P3, PT, R34, UR9, !P0 ;  /* 0x0000000922007c0c */ /* 0x002fe2000c761270 */
[----:B------:R-:W1:Y:S01]  /*1d760*/  LDCU UR9, c[0x0][0x398] ;  /* 0x00007300ff0977ac */ /* 0x000e620008000800 */
[----:B------:R-:W-:Y:S01]  /*1d770*/  ISETP.LT.AND P2, PT, R35, UR14, !P0 ;  /* 0x0000000e23007c0c */ /* 0x000fe2000c741270 */
[----:B------:R-:W1:Y:S01]  /*1d780*/  LDCU UR14, c[0x0][0x398] ;  /* 0x00007300ff0e77ac */ /* 0x000e620008000800 */
[----:B0-----:R-:W-:Y:S01]  /*1d790*/  IADD3 R78, P6, PT, R75, R2, RZ ;  /* 0x000000024b4e7210 */ /* 0x001fe20007fde0ff */
[----:B------:R-:W-:-:S04]  /*1d7a0*/  VIADD R74, R66, 0x41 ;  /* 0x00000041424a7836 */ /* 0x000fc80000000000 */
[----:B------:R-:W-:Y:S01]  /*1d7b0*/  IMAD.X R79, R73, 0x1, R71, P6 ;  /* 0x00000001494f7824 */ /* 0x000fe200030e0647 */
[----:B------:R-:W-:Y:S02]  /*1d7c0*/  IADD3 R76, P6, PT, R75, R68, RZ ;  /* 0x000000444b4c7210 */ /* 0x000fe40007fde0ff */
[----:B------:R-:W-:Y:S01]  /*1d7d0*/  ISETP.GE.AND P1, PT, R74, UR4, PT ;  /* 0x000000044a007c0c */ /* 0x000fe2000bf26270 */
[----:B------:R-:W-:Y:S01]  /*1d7e0*/  VIADD R74, R66, 0x42 ;  /* 0x00000042424a7836 */ /* 0x000fe20000000000 */
[----:B------:R0:W-:Y:S01]  /*1d7f0*/  @P3 STG.E.U8 desc[UR22][R78.64], R82 ;  /* 0x000000524e003986 */ /* 0x0001e2000c101116 */
[----:B------:R-:W-:Y:S01]  /*1d800*/  IMAD.X R77, R73, 0x1, R3, P6 ;  /* 0x00000001494d7824 */ /* 0x000fe200030e0603 */
[----:B------:R-:W2:Y:S01]  /*1d810*/  LDCU UR4, c[0x0][0x398] ;  /* 0x00007300ff0477ac */ /* 0x000ea20008000800 */
[----:B------:R-:W-:Y:S02]  /*1d820*/  PRMT R83, R83, 0x9910, RZ ;  /* 0x0000991053537816 */ /* 0x000fe400000000ff */
[----:B------:R-:W-:Y:S01]  /*1d830*/  ISETP.GE.AND P3, PT, R74, UR6, PT ;  /* 0x000000064a007c0c */ /* 0x000fe2000bf66270 */
[----:B------:R-:W-:Y:S01]  /*1d840*/  VIADD R74, R75, UR30 ;  /* 0x0000001e4b4a7c36 */ /* 0x000fe20008000000 */
[----:B------:R0:W-:Y:S01]  /*1d850*/  @P2 STG.E.U8 desc[UR22][R76.64], R80 ;  /* 0x000000504c002986 */ /* 0x0001e2000c101116 */
[----:B-1----:R-:W-:Y:S01]  /*1d860*/  ISETP.LT.AND P0, PT, R37, UR9, !P0 ;  /* 0x0000000925007c0c */ /* 0x002fe2000c701270 */
        /* <DEDUP_REMOVED lines=8> */
[----:B------:R-:W-:Y:S01]  /*1d8f0*/  IADD3 R76, P6, PT, R74, R0, RZ ;  /* 0x000000004a4c7210 */ /* 0x000fe20007fde0ff */
[----:B------:R-:W0:Y:S03]  /*1d900*/  LDCU UR10, c[0x0][0x398] ;  /* 0x00007300ff0a77ac */ /* 0x000e260008000800 */
[----:B------:R-:W-:Y:S01]  /*1d910*/  SHF.R.S32.HI R73, RZ, 0x8, R73 ;  /* 0x00000008ff497819 */ /* 0x000fe20000011449 */
[----:B------:R-:W-:Y:S01]  /*1d920*/  IMAD.X R77, R75, 0x1, R72, P6 ;  /* 0x000000014b4d7824 */ /* 0x000fe200030e0648 */
[----:B--2---:R-:W-:-:S02]  /*1d930*/  F2FP.SATFINITE.E4M3.F32.PACK_AB_MERGE_C R81, R29, R28, RZ ;  /* 0x0000001c1d51723e */ /* 0x004fc400048070ff */
[----:B------:R-:W2:Y:S04]  /*1d940*/  LDL.LU R28, [R1+0x520] ;  /* 0x00052000011c7983 */ /* 0x000ea80000300800 */
[----:B------:R0:W-:Y:S04]  /*1d950*/  @P0 STG.E.U8 desc[UR22][R78.64], R81 ;  /* 0x000000514e000986 */ /* 0x0001e8000c101116 */
[----:B------:R1:W-:Y:S01]  /*1d960*/  @P2 STG.E.U8 desc[UR22][R76.64], R73 ;  /* 0x000000494c002986 */ /* 0x0003e2000c101116 */
[----:B------:R-:W-:Y:S01]  /*1d970*/  ISETP.LT.AND P2, PT, R34, UR4, !P4 ;  /* 0x0000000422007c0c */ /* 0x000fe2000e741270 */
[----:B------:R-:W3:Y:S02]  /*1d980*/  LDCU UR4, c[0x0][0x39c] ;  /* 0x00007380ff0477ac */ /* 0x000ee40008000800 */
[----:B------:R-:W2:Y:S01]  /*1d990*/  LDL.LU R29, [R1+0x524] ;  /* 0x00052400011d7983 */ /* 0x000ea20000300800 */
[----:B0-----:R-:W-:-:S03]  /*1d9a0*/  IADD3 R78, P6, PT, R74, R2, RZ ;  /* 0x000000024a4e7210 */ /* 0x001fc60007fde0ff */
[----:B------:R-:W2:Y:S01]  /*1d9b0*/  LDL.LU R43, [R1+0x508] ;  /* 0x00050800012b7983 */ /* 0x000ea20000300800 */
[----:B-1----:R-:W-:Y:S01]  /*1d9c0*/  PRMT R73, R80, 0x9910, RZ ;  /* 0x0000991050497816 */ /* 0x002fe200000000ff */
[----:B------:R-:W-:Y:S02]  /*1d9d0*/  IMAD.MOV.U32 R80, RZ, RZ, R82 ;  /* 0x000000ffff507224 */ /* 0x000fe400078e0052 */
[----:B------:R-:W2:Y:S01]  /*1d9e0*/  LDL.LU R40, [R1+0x50c] ;  /* 0x00050c0001287983 */ /* 0x000ea20000300800 */
[----:B------:R-:W-:Y:S02]  /*1d9f0*/  IMAD.X R79, R75, 0x1, R71, P6 ;  /* 0x000000014b4f7824 */ /* 0x000fe400030e0647 */
[----:B------:R-:W-:Y:S01]  /*1da00*/  SHF.R.S32.HI R80, RZ, 0x8, R80 ;  /* 0x00000008ff507819 */ /* 0x000fe20000011450 */
[----:B------:R-:W2:Y:S01]  /*1da10*/  LDL.LU R41, [R1+0x308] ;  /* 0x0003080001297983 */ /* 0x000ea20000300800 */
[----:B---3--:R-:W-:-:S03]  /*1da20*/  F2FP.SATFINITE.E4M3.F32.PACK_AB_MERGE_C R83, R36, R39, RZ ;  /* 0x000000272453723e */ /* 0x008fc600048070ff */
[----:B------:R0:W-:Y:S04]  /*1da30*/  @P2 STG.E.U8 desc[UR22][R78.64], R80 ;  /* 0x000000504e002986 */ /* 0x0001e8000c101116 */
[----:B------:R-:W3:Y:S01]  /*1da40*/  LDL.LU R38, [R1+0x30c] ;  /* 0x00030c0001267983 */ /* 0x000ee20000300800 */
[----:B------:R-:W-:-:S03]  /*1da50*/  F2FP.SATFINITE.E4M3.F32.PACK_AB_MERGE_C R82, R31, R30, RZ ;  /* 0x0000001e1f52723e */ /* 0x000fc600048070ff */
[----:B------:R-:W3:Y:S01]  /*1da60*/  LDL.LU R39, [R1+0x510] ;  /* 0x0005100001277983 */ /* 0x000ee20000300800 */
[----:B0-----:R-:W-:-:S03]  /*1da70*/  PRMT R79, R81, 0x9910, RZ ;  /* 0x00009910514f7816 */ /* 0x001fc600000000ff */
[----:B------:R-:W3:Y:S01]  /*1da80*/  LDL.LU R36, [R1+0x514] ;  /* 0x0005140001247983 */ /* 0x000ee20000300800 */
[----:B----4-:R-:W-:-:S03]  /*1da90*/  F2FP.SATFINITE.E4M3.F32.PACK_AB_MERGE_C R81, R33, R32, RZ ;  /* 0x000000202151723e */ /* 0x010fc600048070ff */
[----:B------:R-:W4:Y:S04]  /*1daa0*/  LDL.LU R32, [R1+0x310] ;  /* 0x0003100001207983 */ /* 0x000f280000300800 */
[----:B------:R-:W4:Y:S04]  /*1dab0*/  LDL.LU R33, [R1+0x314] ;  /* 0x0003140001217983 */ /* 0x000f280000300800 */
[----:B------:R-:W3:Y:S04]  /*1dac0*/  LDL.LU R30, [R1+0x108] ;  /* 0x00010800011e7983 */ /* 0x000ee80000300800 */
[----:B------:R-:W3:Y:S01]  /*1dad0*/  LDL.LU R31, [R1+0x10c] ;  /* 0x00010c00011f7983 */ /* 0x000ee20000300800 */
[----:B------:R-:W-:Y:S01]  /*1dae0*/  ISETP.LT.AND P0, PT, R35, UR6, !P4 ;  /* 0x0000000623007c0c */ /* 0x000fe2000e701270 */
[----:B------:R-:W0:Y:S01]  /*1daf0*/  LDCU UR6, c[0x0][0x398] ;  /* 0x00007300ff0677ac */ /* 0x000e220008000800 */
[----:B------:R-:W-:-:S02]  /*1db00*/  IADD3 R76, P6, PT, R74, R68, RZ ;  /* 0x000000444a4c7210 */ /* 0x000fc40007fde0ff */
        /* <DEDUP_REMOVED lines=24> */
[----:B------:R-:W-:-:S02]  /*1dc90*/  ISETP.LT.AND P5, PT, R37, UR14, !P5 ;  /* 0x0000000e25007c0c */ /* 0x000fc4000efa1270 */
[----:B------:R-:W-:Y:S01]  /*1dca0*/  F2FP.SATFINITE.E4M3.F32.PACK_AB_MERGE_C R84, R5, R4, RZ ;  /* 0x000000040554723e */ /* 0x000fe200048070ff */
[C---:B-1----:R-:W-:Y:S01]  /*1dcb0*/  IMAD.X R79, R80.reuse, 0x1, R71, P6 ;  /* 0x00000001504f7824 */ /* 0x042fe200030e0647 */
[C---:B------:R-:W-:Y:S01]  /*1dcc0*/  IADD3 R76, P6, PT, R73.reuse, R68, RZ ;  /* 0x00000044494c7210 */ /* 0x040fe20007fde0ff */
[----:B------:R-:W1:Y:S04]  /*1dcd0*/  LDCU UR14, c[0x0][0x398] ;  /* 0x00007300ff0e77ac */ /* 0x000e680008000800 */
[----:B------:R-:W-:Y:S01]  /*1dce0*/  IMAD.X R77, R80, 0x1, R3, P6 ;  /* 0x00000001504d7824 */ /* 0x000fe200030e0603 */
[C---:B0-----:R-:W-:Y:S01]  /*1dcf0*/  IADD3 R74, P6, PT, R73.reuse, R70, RZ ;  /* 0x00000046494a7210 */ /* 0x041fe20007fde0ff */
[----:B------:R0:W-:Y:S01]  /*1dd00*/  @P2 STG.E.U8 desc[UR22][R78.64], R81 ;  /* 0x000000514e002986 */ /* 0x0001e2000c101116 */
[----:B------:R-:W-:-:S03]  /*1dd10*/  VIADD R4, R73, UR30 ;  /* 0x0000001e49047c36 */ /* 0x000fc60008000000 */
[----:B------:R-:W-:Y:S01]  /*1dd20*/  IMAD.X R75, R80, 0x1, R69, P6 ;  /* 0x00000001504b7824 */ /* 0x000fe200030e0645 */
[----:B------:R1:W-:Y:S01]  /*1dd30*/  @P0 STG.E.U8 desc[UR22][R76.64], R82 ;  /* 0x000000524c000986 */ /* 0x0003e2000c101116 */
[----:B------:R-:W-:Y:S01]  /*1dd40*/  ISETP.LT.AND P0, PT, R67, UR9, !P1 ;  /* 0x0000000943007c0c */ /* 0x000fe2000cf01270 */
[----:B------:R-:W1:Y:S02]  /*1dd50*/  LDCU UR9, c[0x0][0x398] ;  /* 0x00007300ff0977ac */ /* 0x000e640008000800 */
[----:B------:R1:W-:Y:S01]  /*1dd60*/  @P5 STG.E.U8 desc[UR22][R74.64], R84 ;  /* 0x000000544a005986 */ /* 0x0003e2000c101116 */
[----:B------:R-:W-:Y:S01]  /*1dd70*/  ISETP.LT.AND P5, PT, R34, UR10, !P1 ;  /* 0x0000000a22007c0c */ /* 0x000fe2000cfa1270 */
[----:B------:R-:W2:Y:S01]  /*1dd80*/  LDCU UR10, c[0x0][0x398] ;  /* 0x00007300ff0a77ac */ /* 0x000ea20008000800 */
[----:B------:R-:W-:Y:S02]  /*1dd90*/  SHF.R.S32.HI R5, RZ, 0x1f, R4 ;  /* 0x0000001fff057819 */ /* 0x000fe40000011404 */
[----:B0-----:R-:W-:-:S02]  /*1dda0*/  PRMT R79, R83, 0x9910, RZ ;  /* 0x00009910534f7816 */ /* 0x001fc400000000ff */
[C---:B-1----:R-:W-:Y:S02]  /*1ddb0*/  IADD3 R76, P2, PT, R4.reuse, R0, RZ ;  /* 0x00000000044c7210 */ /* 0x042fe40007f5e0ff */
[----:B------:R-:W-:Y:S02]  /*1ddc0*/  PRMT R73, R81, 0x9910, RZ ;  /* 0x0000991051497816 */ /* 0x000fe400000000ff */
[----:B------:R-:W-:Y:S01]  /*1ddd0*/  IADD3 R74, P6, PT, R4, R2, RZ ;  /* 0x00000002044a7210 */ /* 0x000fe20007fde0ff */
[C---:B------:R-:W-:Y:S01]  /*1dde0*/  IMAD.X R77, R5.reuse, 0x1, R72, P2 ;  /* 0x00000001054d7824 */ /* 0x040fe200010e0648 */
[----:B------:R-:W-:Y:S02]  /*1ddf0*/  SHF.R.S32.HI R79, RZ, 0x8, R79 ;  /* 0x00000008ff4f7819 */ /* 0x000fe4000001144f */
[----:B------:R-:W-:Y:S01]  /*1de00*/  SHF.R.S32.HI R73, RZ, 0x8, R73 ;  /* 0x00000008ff497819 */ /* 0x000fe20000011449 */
[----:B------:R-:W-:Y:S01]  /*1de10*/  IMAD.X R75, R5, 0x1, R71, P6 ;  /* 0x00000001054b7824 */ /* 0x000fe200030e0647 */
[----:B------:R-:W-:Y:S01]  /*1de20*/  ISETP.LT.AND P6, PT, R35, UR12, !P1 ;  /* 0x0000000c23007c0c */ /* 0x000fe2000cfc1270 */
[----:B------:R0:W-:Y:S01]  /*1de30*/  @P0 STG.E.U8 desc[UR22][R76.64], R79 ;  /* 0x0000004f4c000986 */ /* 0x0001e2000c101116 */
[----:B------:R-:W-:Y:S01]  /*1de40*/  PRMT R84, R84, 0x9910, RZ ;  /* 0x0000991054547816 */ /* 0x000fe200000000ff */
[----:B------:R-:W-:Y:S01]  /*1de50*/  VIADD R78, R66, 0x44 ;  /* 0x00000044424e7836 */ /* 0x000fe20000000000 */
[----:B------:R-:W1:Y:S01]  /*1de60*/  LDCU UR12, c[0x0][0x398] ;  /* 0x00007300ff0c77ac */ /* 0x000e620008000800 */
[----:B------:R0:W-:Y:S02]  /*1de70*/  @P5 STG.E.U8 desc[UR22][R74.64], R73 ;  /* 0x000000494a005986 */ /* 0x0001e4000c101116 */
[----:B0-----:R-:W-:Y:S01]  /*1de80*/  PRMT R76, R82, 0x9910, RZ ;  /* 0x00009910524c7816 */ /* 0x001fe200000000ff */
[----:B------:R-:W-:Y:S01]  /*1de90*/  VIADD R73, R66, 0x45 ;  /* 0x0000004542497836 */ /* 0x000fe20000000000 */
[----:B------:R-:W-:-:S04]  /*1dea0*/  IADD3 R74, P5, PT, R4, R68, RZ ;  /* 0x00000044044a7210 */ /* 0x000fc80007fbe0ff */
[----:B------:R-:W-:Y:S01]  /*1deb0*/  ISETP.GE.AND P0, PT, R73, UR6, PT ;  /* 0x0000000649007c0c */ /* 0x000fe2000bf06270 */
[----:B------:R-:W-:Y:S01]  /*1dec0*/  IMAD.X R75, R5, 0x1, R3, P5 ;  /* 0x00000001054b7824 */ /* 0x000fe200028e0603 */
[----:B------:R-:W-:Y:S01]  /*1ded0*/  SHF.R.S32.HI R73, RZ, 0x8, R76 ;  /* 0x00000008ff497819 */ /* 0x000fe2000001144c */
[----:B------:R-:W0:Y:S01]  /*1dee0*/  LDCU UR6, c[0x0][0x398] ;  /* 0x00007300ff0677ac */ /* 0x000e220008000800 */
[----:B------:R-:W-:-:S03]  /*1def0*/  ISETP.LT.AND P5, PT, R37, UR14, !P1 ;  /* 0x0000000e25007c0c */ /* 0x000fc6000cfa1270 */
[----:B------:R1:W-:Y:S01]  /*1df00*/  @P6 STG.E.U8 desc[UR22][R74.64], R73 ;  /* 0x000000494a006986 */ /* 0x0003e2000c101116 */
[----:B------:R-:W-:Y:S01]  /*1df10*/  ISETP.GE.AND P2, PT, R78, UR4, PT ;  /* 0x000000044e007c0c */ /* 0x000fe2000bf46270 */
[----:B------:R-:W0:Y:S01]  /*1df20*/  LDCU UR4, c[0x0][0x39c] ;  /* 0x00007380ff0477ac */ /* 0x000e220008000800 */
[----:B------:R-:W0:Y:S01]  /*1df30*/  LDCU UR14, c[0x0][0x398] ;  /* 0x00007300ff0e77ac */ /* 0x000e220008000800 */
[C---:B-1----:R-:W-:Y:S01]  /*1df40*/  IADD3 R74, P1, PT, R4.reuse, R70, RZ ;  /* 0x00000046044a7210 */ /* 0x042fe20007f3e0ff */
[----:B------:R-:W-:-:S04]  /*1df50*/  VIADD R4, R4, UR30 ;  /* 0x0000001e04047c36 */ /* 0x000fc80008000000 */
[----:B------:R-:W-:Y:S01]  /*1df60*/  IMAD.X R75, R5, 0x1, R69, P1 ;  /* 0x00000001054b7824 */ /* 0x000fe200008e0645 */
[----:B------:R-:W-:Y:S01]  /*1df70*/  ISETP.LT.AND P1, PT, R67, UR9, !P3 ;  /* 0x0000000943007c0c */ /* 0x000fe2000df21270 */
[----:B------:R-:W-:Y:S01]  /*1df80*/  IMAD.MOV.U32 R73, RZ, RZ, R84 ;  /* 0x000000ffff497224 */ /* 0x000fe200078e0054 */
[----:B------:R-:W-:Y:S01]  /*1df90*/  SHF.R.S32.HI R5, RZ, 0x1f, R4 ;  /* 0x0000001fff057819 */ /* 0x000fe20000011404 */
[----:B------:R-:W1:Y:S01]  /*1dfa0*/  LDCU UR9, c[0x0][0x398] ;  /* 0x00007300ff0977ac */ /* 0x000e620008000800 */
[----:B------:R-:W-:Y:S02]  /*1dfb0*/  IADD3 R76, P6, PT, R4, R0, RZ ;  /* 0x00000000044c7210 */ /* 0x000fe40007fde0ff */
[----:B------:R-:W-:-:S03]  /*1dfc0*/  SHF.R.S32.HI R73, RZ, 0x8, R73 ;  /* 0x00000008ff497819 */ /* 0x000fc60000011449 */
[----:B------:R-:W-:Y:S02]  /*1dfd0*/  IMAD.X R77, R5, 0x1, R72, P6 ;  /* 0x00000001054d7824 */ /* 0x000fe400030e0648 */
[----:B------:R-:W-:Y:S01]  /*1dfe0*/  @P5 STG.E.U8 desc[UR22][R74.64], R73 ;  /* 0x000000494a005986 */ /* 0x000fe2000c101116 */
[----:B--2---:R-:W-:-:S05]  /*1dff0*/  F2FP.SATFINITE.E4M3.F32.PACK_AB_MERGE_C R78, R40, R43, RZ ;  /* 0x0000002b284e723e */ /* 0x004fca00048070ff */
[----:B------:R3:W-:Y:S02]  /*1e000*/  @P1 STG.E.U8 desc[UR22][R76.64], R78 ;  /* 0x0000004e4c001986 */ /* 0x0007e4000c101116 */
[----:B---3--:R-:W-:Y:S02]  /*1e010*/  F2FP.SATFINITE.E4M3.F32.PACK_AB_MERGE_C R76, R31, R30, RZ ;  /* 0x0000001e1f4c723e */ /* 0x008fe400048070ff */
[----:B------:R-:W2:Y:S04]  /*1e020*/  LDL.LU R30, [R1+0x110] ;  /* 0x00011000011e7983 */ /* 0x000ea80000300800 */
[----:B------:R-:W2:Y:S01]  /*1e030*/  LDL.LU R31, [R1+0x114] ;  /* 0x00011400011f7983 */ /* 0x000ea20000300800 */
[----:B------:R-:W-:Y:S01]  /*1e040*/  ISETP.LT.AND P5, PT, R34, UR10, !P3 ;  /* 0x0000000a22007c0c */ /* 0x000fe2000dfa1270 */
[----:B------:R-:W3:Y:S01]  /*1e050*/  LDCU UR10, c[0x0][0x398] ;  /* 0x00007300ff0a77ac */ /* 0x000ee20008000800 */
[----:B------:R-:W-:-:S02]  /*1e060*/  IADD3 R74, P6, PT, R4, R2, RZ ;  /* 0x00000002044a7210 */ /* 0x000fc40007fde0ff */
[----:B------:R-:W-:-:S03]  /*1e070*/  F2FP.SATFINITE.E4M3.F32.PACK_AB_MERGE_C R79, R38, R41, RZ ;  /* 0x00000029264f723e */ /* 0x000fc600048070ff */
[----:B------:R-:W-:Y:S01]  /*1e080*/  IMAD.X R75, R5, 0x1, R71, P6 ;  /* 0x00000001054b7824 */ /* 0x000fe200030e0647 */
[----:B0-----:R-:W-:Y:S01]  /*1e090*/  ISETP.LT.AND P6, PT, R35, UR6, !P3 ;  /* 0x0000000623007c0c */ /* 0x001fe2000dfc1270 */
[----:B------:R-:W-:Y:S01]  /*1e0a0*/  VIADD R73, R66, 0x46 ;  /* 0x0000004642497836 */ /* 0x000fe20000000000 */
[----:B------:R-:W0:Y:S03]  /*1e0b0*/  LDCU UR6, c[0x0][0x398] ;  /* 0x00007300ff0677ac */ /* 0x000e260008000800 */
[----:B------:R1:W-:Y:S01]  /*1e0c0*/  @P5 STG.E.U8 desc[UR22][R74.64], R79 ;  /* 0x0000004f4a005986 */ /* 0x0003e2000c101116 */
[----:B------:R-:W-:Y:S01]  /*1e0d0*/  ISETP.GE.AND P1, PT, R73, UR4, PT ;  /* 0x0000000449007c0c */ /* 0x000fe2000bf26270 */
[----:B------:R-:W0:Y:S01]  /*1e0e0*/  LDCU UR4, c[0x0][0x398] ;  /* 0x00007300ff0477ac */ /* 0x000e220008000800 */
[----:B-1----:R-:W-:-:S05]  /*1e0f0*/  IADD3 R74, P5, PT, R4, R68, RZ ;  /* 0x00000044044a7210 */ /* 0x002fca0007fbe0ff */
[----:B------:R-:W-:Y:S01]  /*1e100*/  IMAD.X R75, R5, 0x1, R3, P5 ;  /* 0x00000001054b7824 */ /* 0x000fe200028e0603 */
[----:B------:R-:W-:Y:S01]  /*1e110*/  ISETP.LT.AND P3, PT, R37, UR9, !P3 ;  /* 0x0000000925007c0c */ /* 0x000fe2000df61270 */
[----:B------:R-:W1:Y:S03]  /*1e120*/  LDCU UR9, c[0x0][0x398] ;  /* 0x00007300ff0977ac */ /* 0x000e660008000800 */
[----:B------:R0:W-:Y:S01]  /*1e130*/  @P6 STG.E.U8 desc[UR22][R74.64], R76 ;  /* 0x0000004c4a006986 */ /* 0x0001e2000c101116 */
[----:B---3--:R-:W-:Y:S01]  /*1e140*/  ISETP.LT.AND P5, PT, R67, UR10, !P4 ;  /* 0x0000000a43007c0c */ /* 0x008fe2000e7a1270 */
[----:B------:R-:W3:Y:S01]  /*1e150*/  LDCU UR10, c[0x0][0x398] ;  /* 0x00007300ff0a77ac */ /* 0x000ee20008000800 */
[----:B------:R-:W-:Y:S02]  /*1e160*/  F2FP.SATFINITE.E4M3.F32.PACK_AB_MERGE_C R77, R7, R6, RZ ;  /* 0x00000006074d723e */ /* 0x000fe400048070ff */
[----:B------:R-:W-:-:S02]  /*1e170*/  PRMT R73, R78, 0x9910, RZ ;  /* 0x000099104e497816 */ /* 0x000fc400000000ff */
[C---:B0-----:R-:W-:Y:S01]  /*1e180*/  IADD3 R74, P6, PT, R4.reuse, R70, RZ ;  /* 0x00000046044a7210 */ /* 0x041fe20007fde0ff */
[----:B------:R-:W-:-:S04]  /*1e190*/  VIADD R4, R4, UR30 ;  /* 0x0000001e04047c36 */ /* 0x000fc80008000000 */
[----:B------:R-:W-:Y:S01]  /*1e1a0*/  IMAD.X R75, R5, 0x1, R69, P6 ;  /* 0x00000001054b7824 */ /* 0x000fe200030e0645 */
[----:B------:R-:W-:Y:S02]  /*1e1b0*/  SHF.R.S32.HI R5, RZ, 0x1f, R4 ;  /* 0x0000001fff057819 */ /* 0x000fe40000011404 */
[----:B------:R-:W-:Y:S02]  /*1e1c0*/  IADD3 R6, P6, PT, R4, R0, RZ ;  /* 0x0000000004067210 */ /* 0x000fe40007fde0ff */
[----:B------:R-:W-:Y:S01]  /*1e1d0*/  SHF.R.S32.HI R73, RZ, 0x8, R73 ;  /* 0x00000008ff497819 */ /* 0x000fe20000011449 */
[----:B------:R0:W-:Y:S01]  /*1e1e0*/  @P3 STG.E.U8 desc[UR22][R74.64], R77 ;  /* 0x0000004d4a003986 */ /* 0x0001e2000c101116 */
[----:B------:R-:W-:Y:S01]  /*1e1f0*/  PRMT R79, R79, 0x9910, RZ ;  /* 0x000099104f4f7816 */ /* 0x000fe200000000ff */
[----:B------:R-:W-:Y:S01]  /*1e200*/  IMAD.X R7, R5, 0x1, R72, P6 ;  /* 0x0000000105077824 */ /* 0x000fe200030e0648 */
[----:B------:R-:W-:Y:S01]  /*1e210*/  ISETP.LT.AND P3, PT, R34, UR4, !P4 ;  /* 0x0000000422007c0c */ /* 0x000fe2000e761270 */
[----:B------:R-:W1:Y:S03]  /*1e220*/  LDCU UR4, c[0x0][0x39c] ;  /* 0x00007380ff0477ac */ /* 0x000e660008000800 */
[----:B------:R3:W-:Y:S01]  /*1e230*/  @P5 STG.E.U8 desc[UR22][R6.64], R73 ;  /* 0x0000004906005986 */ /* 0x0007e2000c101116 */
[----:B------:R-:W-:Y:S01]  /*1e240*/  ISETP.LT.AND P5, PT, R35, UR6, !P4 ;  /* 0x0000000623007c0c */ /* 0x000fe2000e7a1270 */
[----:B------:R-:W1:Y:S01]  /*1e250*/  LDCU UR6, c[0x0][0x39c] ;  /* 0x00007380ff0677ac */ /* 0x000e620008000800 */
[----:B0-----:R-:W-:Y:S01]  /*1e260*/  IADD3 R74, P6, PT, R4, R2, RZ ;  /* 0x00000002044a7210 */ /* 0x001fe20007fde0ff */
[----:B---3--:R-:W-:-:S04]  /*1e270*/  IMAD.MOV.U32 R7, RZ, RZ, R79 ;  /* 0x000000ffff077224 */ /* 0x008fc800078e004f */
[----:B------:R-:W-:Y:S01]  /*1e280*/  IMAD.X R75, R5, 0x1, R71, P6 ;  /* 0x00000001054b7824 */ /* 0x000fe200030e0647 */
[----:B------:R-:W-:Y:S02]  /*1e290*/  IADD3 R6, P6, PT, R4, R68, RZ ;  /* 0x0000004404067210 */ /* 0x000fe40007fde0ff */
[----:B------:R-:W-:Y:S02]  /*1e2a0*/  SHF.R.S32.HI R7, RZ, 0x8, R7 ;  /* 0x00000008ff077819 */ /* 0x000fe40000011407 */
[----:B------:R-:W-:-:S03]  /*1e2b0*/  PRMT R73, R76, 0x9910, RZ ;  /* 0x000099104c497816 */ /* 0x000fc600000000ff */
[----:B------:R0:W-:Y:S01]  /*1e2c0*/  @P3 STG.E.U8 desc[UR22][R74.64], R7 ;  /* 0x000000074a003986 */ /* 0x0001e2000c101116 */
[----:B------:R-:W-:Y:S02]  /*1e2d0*/  SHF.R.S32.HI R73, RZ, 0x8, R73 ;  /* 0x00000008ff497819 */ /* 0x000fe40000011449 */
[----:B------:R-:W-:Y:S01]  /*1e2e0*/  PRMT R77, R77, 0x9910, RZ ;  /* 0x000099104d4d7816 */ /* 0x000fe200000000ff */
[----:B0-----:R-:W-:Y:S01]  /*1e2f0*/  IMAD.X R7, R5, 0x1, R3, P6 ;  /* 0x0000000105077824 */ /* 0x001fe200030e0603 */
[----:B-1----:R-:W-:Y:S01]  /*1e300*/  ISETP.LT.AND P6, PT, R37, UR9, !P4 ;  /* 0x0000000925007c0c */ /* 0x002fe2000e7c1270 */
[----:B------:R-:W0:Y:S01]  /*1e310*/  LDCU UR9, c[0x0][0x398] ;  /* 0x00007300ff0977ac */ /* 0x000e220008000800 */
[C---:B------:R-:W-:Y:S02]  /*1e320*/  IADD3 R74, P3, PT, R4.reuse, R70, RZ ;  /* 0x00000046044a7210 */ /* 0x040fe40007f7e0ff */
[----:B------:R1:W-:Y:S01]  /*1e330*/  @P5 STG.E.U8 desc[UR22][R6.64], R73 ;  /* 0x0000004906005986 */ /* 0x0003e2000c101116 */
[----:B------:R-:W-:Y:S01]  /*1e340*/  VIADD R4, R4, UR30 ;  /* 0x0000001e04047c36 */ /* 0x000fe20008000000 */
[----:B------:R-:W-:Y:S01]  /*1e350*/  ISETP.LT.AND P4, PT, R67, UR10, !P2 ;  /* 0x0000000a43007c0c */ /* 0x000fe2000d781270 */
[----:B------:R-:W-:Y:S01]  /*1e360*/  IMAD.X R75, R5, 0x1, R69, P3 ;  /* 0x00000001054b7824 */ /* 0x000fe200018e0645 */
[----:B------:R-:W-:Y:S01]  /*1e370*/  F2FP.SATFINITE.E4M3.F32.PACK_AB_MERGE_C R80, R36, R39, RZ ;  /* 0x000000272450723e */ /* 0x000fe200048070ff */
[----:B------:R-:W3:Y:S01]  /*1e380*/  LDCU UR10, c[0x0][0x398] ;  /* 0x00007300ff0a77ac */ /* 0x000ee20008000800 */
[----:B------:R-:W-:Y:S01]  /*1e390*/  SHF.R.S32.HI R5, RZ, 0x1f, R4 ;  /* 0x0000001fff057819 */ /* 0x000fe20000011404 */
[----:B------:R-:W3:Y:S01]  /*1e3a0*/  LDL.LU R39, [R1+0x518] ;  /* 0x0005180001277983 */ /* 0x000ee20000300800 */
[----:B----4-:R-:W-:-:S03]  /*1e3b0*/  F2FP.SATFINITE.E4M3.F32.PACK_AB_MERGE_C R81, R33, R32, RZ ;  /* 0x000000202151723e */ /* 0x010fc600048070ff */
[----:B------:R-:W4:Y:S01]  /*1e3c0*/  LDL.LU R36, [R1+0x51c] ;  /* 0x00051c0001247983 */ /* 0x000f220000300800 */
[----:B-1----:R-:W-:Y:S01]  /*1e3d0*/  IMAD.MOV.U32 R7, RZ, RZ, R77 ;  /* 0x000000ffff077224 */ /* 0x002fe200078e004d */
[----:B------:R-:W-:Y:S01]  /*1e3e0*/  IADD3 R6, P5, PT, R4, R0, RZ ;  /* 0x0000000004067210 */ /* 0x000fe20007fbe0ff */
[----:B------:R-:W-:Y:S01]  /*1e3f0*/  VIADD R73, R66, 0x47 ;  /* 0x0000004742497836 */ /* 0x000fe20000000000 */
[----:B------:R-:W3:Y:S02]  /*1e400*/  LDL.LU R32, [R1+0x318] ;  /* 0x0003180001207983 */ /* 0x000ee40000300800 */
[----:B------:R-:W-:Y:S02]  /*1e410*/  SHF.R.S32.HI R7, RZ, 0x8, R7 ;  /* 0x00000008ff077819 */ /* 0x000fe40000011407 */
[----:B------:R-:W3:Y:S04]  /*1e420*/  LDL.LU R33, [R1+0x31c] ;  /* 0x00031c0001217983 */ /* 0x000ee80000300800 */
[----:B------:R1:W-:Y:S02]  /*1e430*/  @P6 STG.E.U8 desc[UR22][R74.64], R7 ;  /* 0x000000074a006986 */ /* 0x0003e4000c101116 */
[----:B-1----:R-:W-:-:S05]  /*1e440*/  IMAD.X R7, R5, 0x1, R72, P5 ;  /* 0x0000000105077824 */ /* 0x002fca00028e0648 */
[----:B------:R1:W-:Y:S01]  /*1e450*/  @P4 STG.E.U8 desc[UR22][R6.64], R80 ;  /* 0x0000005006004986 */ /* 0x0003e2000c101116 */
[----:B------:R-:W-:Y:S01]  /*1e460*/  ISETP.GE.AND P4, PT, R73, UR4, PT ;  /* 0x0000000449007c0c */ /* 0x000fe2000bf86270 */
[----:B------:R-:W0:Y:S01]  /*1e470*/  LDCU UR4, c[0x0][0x39c] ;  /* 0x00007380ff0477ac */ /* 0x000e220008000800 */
[----:B--2---:R-:W-:Y:S02]  /*1e480*/  F2FP.SATFINITE.E4M3.F32.PACK_AB_MERGE_C R73, R31, R30, RZ ;  /* 0x0000001e1f49723e */ /* 0x004fe400048070ff */
[----:B------:R-:W2:Y:S04]  /*1e490*/  LDL.LU R30, [R1+0x118] ;  /* 0x00011800011e7983 */ /* 0x000ea80000300800 */
[----:B------:R-:W2:Y:S01]  /*1e4a0*/  LDL.LU R31, [R1+0x11c] ;  /* 0x00011c00011f7983 */ /* 0x000ea20000300800 */
[----:B------:R-:W-:-:S02]  /*1e4b0*/  ISETP.LT.AND P3, PT, R34, UR12, !P2 ;  /* 0x0000000c22007c0c */ /* 0x000fc4000d761270 */
[----:B------:R-:W-:Y:S01]  /*1e4c0*/  IADD3 R74, P6, PT, R4, R2, RZ ;  /* 0x00000002044a7210 */ /* 0x000fe20007fde0ff */
[----:B-1----:R-:W-:Y:S01]  /*1e4d0*/  VIADD R7, R66, 0x48 ;  /* 0x0000004842077836 */ /* 0x002fe20000000000 */
[----:B------:R-:W-:Y:S01]  /*1e4e0*/  ISETP.LT.AND P5, PT, R35, UR14, !P2 ;  /* 0x0000000e23007c0c */ /* 0x000fe2000d7a1270 */
[----:B------:R-:W1:Y:S02]  /*1e4f0*/  LDCU UR12, c[0x0][0x398] ;  /* 0x00007300ff0c77ac */ /* 0x000e640008000800 */
        /* <DEDUP_REMOVED lines=8> */
[----:B------:R-:W-:Y:S02]  /*1e580*/  F2FP.SATFINITE.E4M3.F32.PACK_AB_MERGE_C R78, R29, R28, RZ ;  /* 0x0000001c1d4e723e */ /* 0x000fe400048070ff */
[----:B------:R-:W-:Y:S01]  /*1e590*/  F2FP.SATFINITE.E4M3.F32.PACK_AB_MERGE_C R11, R11, R10, RZ ;  /* 0x0000000a0b0b723e */ /* 0x000fe200048070ff */
[----:B------:R-:W2:Y:S01]  /*1e5a0*/  LDCU UR16, c[0x0][0x398] ;  /* 0x00007300ff1077ac */ /* 0x000ea20008000800 */
[----:B------:R0:W-:Y:S01]  /*1e5b0*/  @P5 STG.E.U8 desc[UR22][R6.64], R73 ;  /* 0x0000004906005986 */ /* 0x0001e2000c101116 */
[----:B-1----:R-:W-:Y:S02]  /*1e5c0*/  F2FP.SATFINITE.E4M3.F32.PACK_AB_MERGE_C R75, R9, R8, RZ ;  /* 0x00000008094b723e */ /* 0x002fe400048070ff */
[C---:B------:R-:W-:Y:S01]  /*1e5d0*/  IADD3 R8, P6, PT, R4.reuse, R70, RZ ;  /* 0x0000004604087210 */ /* 0x040fe20007fde0ff */
[----:B------:R-:W-:Y:S01]  /*1e5e0*/  VIADD R4, R4, UR30 ;  /* 0x0000001e04047c36 */ /* 0x000fe20008000000 */
[----:B0-----:R-:W-:Y:S01]  /*1e5f0*/  ISETP.LT.AND P5, PT, R67, UR9, !P0 ;  /* 0x0000000943007c0c */ /* 0x001fe2000c7a1270 */
[----:B------:R-:W0:Y:S02]  /*1e600*/  LDCU UR9, c[0x0][0x398] ;  /* 0x00007300ff0977ac */ /* 0x000e240008000800 */
[----:B------:R-:W-:Y:S01]  /*1e610*/  IMAD.X R9, R5, 0x1, R69, P6 ;  /* 0x0000000105097824 */ /* 0x000fe200030e0645 */
[----:B------:R-:W-:-:S02]  /*1e620*/  SHF.R.S32.HI R5, RZ, 0x1f, R4 ;  /* 0x0000001fff057819 */ /* 0x000fc40000011404 */
[----:B------:R-:W-:Y:S02]  /*1e630*/  IADD3 R6, P6, PT, R4, R0, RZ ;  /* 0x0000000004067210 */ /* 0x000fe40007fde0ff */
[----:B------:R-:W-:Y:S01]  /*1e640*/  PRMT R74, R80, 0x9910, RZ ;  /* 0x00009910504a7816 */ /* 0x000fe200000000ff */
[----:B------:R1:W-:Y:S02]  /*1e650*/  @P2 STG.E.U8 desc[UR22][R8.64], R75 ;  /* 0x0000004b08002986 */ /* 0x0003e4000c101116 */
[----:B------:R-:W-:Y:S01]  /*1e660*/  IMAD.X R7, R5, 0x1, R72, P6 ;  /* 0x0000000105077824 */ /* 0x000fe200030e0648 */
[----:B------:R-:W-:Y:S01]  /*1e670*/  ISETP.LT.AND P2, PT, R34, UR6, !P0 ;  /* 0x0000000622007c0c */ /* 0x000fe2000c741270 */
[----:B------:R-:W0:Y:S01]  /*1e680*/  LDCU UR6, c[0x0][0x398] ;  /* 0x00007300ff0677ac */ /* 0x000e220008000800 */
[----:B-1----:R-:W-:Y:S02]  /*1e690*/  SHF.R.S32.HI R8, RZ, 0x8, R74 ;  /* 0x00000008ff087819 */ /* 0x002fe4000001144a */
[----:B------:R-:W-:-:S03]  /*1e6a0*/  PRMT R9, R81, 0x9910, RZ ;  /* 0x0000991051097816 */ /* 0x000fc600000000ff */
[----:B------:R1:W-:Y:S01]  /*1e6b0*/  @P5 STG.E.U8 desc[UR22][R6.64], R8 ;  /* 0x0000000806005986 */ /* 0x0003e2000c101116 */
[----:B------:R-:W-:Y:S02]  /*1e6c0*/  PRMT R74, R73, 0x9910, RZ ;  /* 0x00009910494a7816 */ /* 0x000fe400000000ff */
[----:B-1----:R-:W-:Y:S01]  /*1e6d0*/  IADD3 R8, P6, PT, R4, R2, RZ ;  /* 0x0000000204087210 */ /* 0x002fe20007fde0ff */
[----:B------:R-:W-:-:S04]  /*1e6e0*/  IMAD.MOV.U32 R6, RZ, RZ, R9 ;  /* 0x000000ffff067224 */ /* 0x000fc800078e0009 */
[----:B------:R-:W-:Y:S01]  /*1e6f0*/  IMAD.X R9, R5, 0x1, R71, P6 ;  /* 0x0000000105097824 */ /* 0x000fe200030e0647 */
[----:B------:R-:W-:-:S05]  /*1e700*/  SHF.R.S32.HI R73, RZ, 0x8, R6 ;  /* 0x00000008ff497819 */ /* 0x000fca0000011406 */
[----:B------:R1:W-:Y:S02]  /*1e710*/  @P2 STG.E.U8 desc[UR22][R8.64], R73 ;  /* 0x0000004908002986 */ /* 0x0003e4000c101116 */
[----:B-1----:R-:W-:Y:S02]  /*1e720*/  PRMT R73, R75, 0x9910, RZ ;  /* 0x000099104b497816 */ /* 0x002fe400000000ff */
[----:B--2---:R-:W-:Y:S02]  /*1e730*/  F2FP.SATFINITE.E4M3.F32.PACK_AB_MERGE_C R75, R31, R30, RZ ;  /* 0x0000001e1f4b723e */ /* 0x004fe400048070ff */
[----:B------:R-:W2:Y:S04]  /*1e740*/  LDL.LU R30, [R1+0x320] ;  /* 0x00032000011e7983 */ /* 0x000ea80000300800 */
[----:B------:R-:W2:Y:S04]  /*1e750*/  LDL.LU R31, [R1+0x324] ;  /* 0x00032400011f7983 */ /* 0x000ea80000300800 */
[----:B------:R-:W2:Y:S04]  /*1e760*/  LDL.LU R28, [R1+0x120] ;  /* 0x00012000011c7983 */ /* 0x000ea80000300800 */
[----:B------:R-:W2:Y:S01]  /*1e770*/  LDL.LU R29, [R1+0x124] ;  /* 0x00012400011d7983 */ /* 0x000ea20000300800 */
[----:B---3--:R-:W-:Y:S01]  /*1e780*/  ISETP.LT.AND P5, PT, R35, UR10, !P0 ;  /* 0x0000000a23007c0c */ /* 0x008fe2000c7a1270 */
[----:B------:R-:W-:Y:S01]  /*1e790*/  VIADD R7, R66, 0x49 ;  /* 0x0000004942077836 */ /* 0x000fe20000000000 */
[----:B------:R-:W-:Y:S01]  /*1e7a0*/  IADD3 R6, P6, PT, R4, R68, RZ ;  /* 0x0000004404067210 */ /* 0x000fe20007fde0ff */
[----:B------:R-:W1:Y:S01]  /*1e7b0*/  LDCU UR10, c[0x0][0x398] ;  /* 0x00007300ff0a77ac */ /* 0x000e620008000800 */
[----:B------:R-:W-:-:S02]  /*1e7c0*/  SHF.R.S32.HI R8, RZ, 0x8, R74 ;  /* 0x00000008ff087819 */ /* 0x000fc4000001144a */
[----:B------:R-:W-:Y:S01]  /*1e7d0*/  ISETP.GE.AND P2, PT, R7, UR4, PT ;  /* 0x0000000407007c0c */ /* 0x000fe2000bf46270 */
[----:B------:R-:W-:Y:S01]  /*1e7e0*/  IMAD.X R7, R5, 0x1, R3, P6 ;  /* 0x0000000105077824 */ /* 0x000fe200030e0603 */
[----:B0-----:R-:W-:Y:S01]  /*1e7f0*/  ISETP.LT.AND P0, PT, R37, UR9, !P0 ;  /* 0x0000000925007c0c */ /* 0x001fe2000c701270 */
[----:B------:R-:W0:Y:S04]  /*1e800*/  LDCU UR9, c[0x0][0x398] ;  /* 0x00007300ff0977ac */ /* 0x000e280008000800 */
[----:B------:R3:W-:Y:S01]  /*1e810*/  @P5 STG.E.U8 desc[UR22][R6.64], R8 ;  /* 0x0000000806005986 */ /* 0x0007e2000c101116 */
[----:B------:R-:W-:Y:S01]  /*1e820*/  ISETP.LT.AND P5, PT, R67, UR6, !P1 ;  /* 0x0000000643007c0c */ /* 0x000fe2000cfa1270 */
[----:B------:R-:W0:Y:S01]  /*1e830*/  LDCU UR4, c[0x0][0x39c] ;  /* 0x00007380ff0477ac */ /* 0x000e220008000800 */
[----:B------:R-:W-:-:S02]  /*1e840*/  SHF.R.S32.HI R73, RZ, 0x8, R73 ;  /* 0x00000008ff497819 */ /* 0x000fc40000011449 */
[----:B----4-:R-:W-:Y:S01]  /*1e850*/  F2FP.SATFINITE.E4M3.F32.PACK_AB_MERGE_C R77, R36, R39, RZ ;  /* 0x00000027244d723e */ /* 0x010fe200048070ff */
[----:B------:R-:W4:Y:S01]  /*1e860*/  LDCU UR6, c[0x0][0x398] ;  /* 0x00007300ff0677ac */ /* 0x000f220008000800 */
[C---:B---3--:R-:W-:Y:S01]  /*1e870*/  IADD3 R8, P6, PT, R4.reuse, R70, RZ ;  /* 0x0000004604087210 */ /* 0x048fe20007fde0ff */
[----:B------:R-:W-:-:S04]  /*1e880*/  VIADD R4, R4, UR30 ;  /* 0x0000001e04047c36 */ /* 0x000fc80008000000 */
[----:B------:R-:W-:Y:S01]  /*1e890*/  IMAD.X R9, R5, 0x1, R69, P6 ;  /* 0x0000000105097824 */ /* 0x000fe200030e0645 */
[----:B------:R-:W-:Y:S02]  /*1e8a0*/  SHF.R.S32.HI R74, RZ, 0x1f, R4 ;  /* 0x0000001fff4a7819 */ /* 0x000fe40000011404 */
[----:B------:R-:W-:-:S05]  /*1e8b0*/  IADD3 R6, P6, PT, R4, R0, RZ ;  /* 0x0000000004067210 */ /* 0x000fca0007fde0ff */
[----:B------:R-:W-:Y:S01]  /*1e8c0*/  IMAD.X R7, R74, 0x1, R72, P6 ;  /* 0x000000014a077824 */ /* 0x000fe200030e0648 */
[----:B------:R3:W-:Y:S01]  /*1e8d0*/  @P0 STG.E.U8 desc[UR22][R8.64], R73 ;  /* 0x0000004908000986 */ /* 0x0007e2000c101116 */
[----:B-1----:R-:W-:Y:S01]  /*1e8e0*/  ISETP.LT.AND P0, PT, R34, UR10, !P1 ;  /* 0x0000000a22007c0c */ /* 0x002fe2000cf01270 */
[----:B------:R-:W-:Y:S01]  /*1e8f0*/  VIADD R5, R66, 0x4a ;  /* 0x0000004a42057836 */ /* 0x000fe20000000000 */
[----:B------:R-:W-:Y:S01]  /*1e900*/  F2FP.SATFINITE.E4M3.F32.PACK_AB_MERGE_C R76, R33, R32, RZ ;  /* 0x00000020214c723e */ /* 0x000fe200048070ff */
[----:B------:R1:W-:Y:S01]  /*1e910*/  @P5 STG.E.U8 desc[UR22][R6.64], R77 ;  /* 0x0000004d06005986 */ /* 0x0003e2000c101116 */
[----:B0-----:R-:W-:Y:S01]  /*1e920*/  ISETP.LT.AND P5, PT, R35, UR9, !P1 ;  /* 0x0000000923007c0c */ /* 0x001fe2000cfa1270 */
[----:B------:R-:W0:Y:S01]  /*1e930*/  LDCU UR9, c[0x0][0x398] ;  /* 0x00007300ff0977ac */ /* 0x000e220008000800 */
[----:B---3--:R-:W-:Y:S01]  /*1e940*/  IADD3 R8, P6, PT, R4, R2, RZ ;  /* 0x0000000204087210 */ /* 0x008fe20007fde0ff */
[----:B------:R-:W3:Y:S01]  /*1e950*/  LDCU UR10, c[0x0][0x398] ;  /* 0x00007300ff0a77ac */ /* 0x000ee20008000800 */
[----:B------:R-:W2:Y:S03]  /*1e960*/  LDL.LU R32, [R1+0x528] ;  /* 0x0005280001207983 */ /* 0x000ea60000300800 */
[----:B------:R-:W-:Y:S01]  /*1e970*/  IMAD.X R9, R74, 0x1, R71, P6 ;  /* 0x000000014a097824 */ /* 0x000fe200030e0647 */
[----:B-1----:R-:W-:Y:S01]  /*1e980*/  IADD3 R6, P6, PT, R4, R68, RZ ;  /* 0x0000004404067210 */ /* 0x002fe20007fde0ff */
[----:B------:R-:W2:Y:S04]  /*1e990*/  LDL.LU R33, [R1+0x52c] ;  /* 0x00052c0001217983 */ /* 0x000ea80000300800 */
[----:B------:R-:W-:Y:S01]  /*1e9a0*/  IMAD.X R7, R74, 0x1, R3, P6 ;  /* 0x000000014a077824 */ /* 0x000fe200030e0603 */
[----:B------:R1:W-:Y:S01]  /*1e9b0*/  @P0 STG.E.U8 desc[UR22][R8.64], R76 ;  /* 0x0000004c08000986 */ /* 0x0003e2000c101116 */
[----:B------:R-:W-:Y:S01]  /*1e9c0*/  ISETP.GE.AND P0, PT, R5, UR4, PT ;  /* 0x0000000405007c0c */ /* 0x000fe2000bf06270 */
[----:B------:R-:W3:Y:S01]  /*1e9d0*/  LDCU UR4, c[0x0][0x398] ;  /* 0x00007300ff0477ac */ /* 0x000ee20008000800 */
[----:B----4-:R-:W-:Y:S01]  /*1e9e0*/  ISETP.LT.AND P1, PT, R37, UR6, !P1 ;  /* 0x0000000625007c0c */ /* 0x010fe2000cf21270 */
[C---:B------:R-:W-:Y:S01]  /*1e9f0*/  VIADD R5, R4.reuse, UR30 ;  /* 0x0000001e04057c36 */ /* 0x040fe20008000000 */
[----:B------:R4:W-:Y:S01]  /*1ea00*/  @P5 STG.E.U8 desc[UR22][R6.64], R75 ;  /* 0x0000004b06005986 */ /* 0x0009e2000c101116 */
[----:B0-----:R-:W-:Y:S01]  /*1ea10*/  ISETP.LT.AND P5, PT, R67, UR9, !P4 ;  /* 0x0000000943007c0c */ /* 0x001fe2000e7a1270 */
[----:B------:R-:W0:Y:S01]  /*1ea20*/  LDCU UR6, c[0x0][0x398] ;  /* 0x00007300ff0677ac */ /* 0x000e220008000800 */
[----:B-1----:R-:W-:Y:S01]  /*1ea30*/  IADD3 R8, P6, PT, R4, R70, RZ ;  /* 0x0000004604087210 */ /* 0x002fe20007fde0ff */
[----:B------:R-:W1:Y:S01]  /*1ea40*/  LDCU UR9, c[0x0][0x398] ;  /* 0x00007300ff0977ac */ /* 0x000e620008000800 */
[----:B------:R-:W-:-:S03]  /*1ea50*/  SHF.R.S32.HI R73, RZ, 0x1f, R5 ;  /* 0x0000001fff497819 */ /* 0x000fc60000011405 */
[----:B------:R-:W-:Y:S01]  /*1ea60*/  IMAD.X R9, R74, 0x1, R69, P6 ;  /* 0x000000014a097824 */ /* 0x000fe200030e0645 */
[----:B----4-:R-:W-:Y:S02]  /*1ea70*/  IADD3 R6, P6, PT, R5, R0, RZ ;  /* 0x0000000005067210 */ /* 0x010fe40007fde0ff */
[----:B------:R-:W-:-:S03]  /*1ea80*/  PRMT R4, R77, 0x9910, RZ ;  /* 0x000099104d047816 */ /* 0x000fc600000000ff */
[----:B------:R-:W-:Y:S01]  /*1ea90*/  IMAD.X R7, R73, 0x1, R72, P6 ;  /* 0x0000000149077824 */ /* 0x000fe200030e0648 */
[----:B------:R-:W-:Y:S01]  /*1eaa0*/  SHF.R.S32.HI R4, RZ, 0x8, R4 ;  /* 0x00000008ff047819 */ /* 0x000fe20000011404 */
[----:B------:R4:W-:Y:S01]  /*1eab0*/  @P1 STG.E.U8 desc[UR22][R8.64], R11 ;  /* 0x0000000b08001986 */ /* 0x0009e2000c101116 */
[----:B---3--:R-:W-:Y:S01]  /*1eac0*/  ISETP.LT.AND P1, PT, R35, UR10, !P4 ;  /* 0x0000000a23007c0c */ /* 0x008fe2000e721270 */
[----:B------:R-:W3:Y:S02]  /*1ead0*/  LDCU UR10, c[0x0][0x398] ;  /* 0x00007300ff0a77ac */ /* 0x000ee40008000800 */
[----:B------:R0:W-:Y:S01]  /*1eae0*/  @P5 STG.E.U8 desc[UR22][R6.64], R4 ;  /* 0x0000000406005986 */ /* 0x0001e2000c101116 */
[----:B------:R-:W-:Y:S01]  /*1eaf0*/  ISETP.LT.AND P5, PT, R34, UR4, !P4 ;  /* 0x0000000422007c0c */ /* 0x000fe2000e7a1270 */
[----:B------:R-:W1:Y:S01]  /*1eb00*/  LDCU UR4, c[0x0][0x39c] ;  /* 0x00007380ff0477ac */ /* 0x000e620008000800 */
[----:B----4-:R-:W-:Y:S02]  /*1eb10*/  IADD3 R8, P6, PT, R5, R2, RZ ;  /* 0x0000000205087210 */ /* 0x010fe40007fde0ff */
[----:B------:R-:W-:-:S03]  /*1eb20*/  PRMT R10, R76, 0x9910, RZ ;  /* 0x000099104c0a7816 */ /* 0x000fc600000000ff */
[----:B------:R-:W-:Y:S01]  /*1eb30*/  IMAD.X R9, R73, 0x1, R71, P6 ;  /* 0x0000000149097824 */ /* 0x000fe200030e0647 */
[----:B0-----:R-:W-:Y:S02]  /*1eb40*/  IADD3 R6, P6, PT, R5, R68, RZ ;  /* 0x0000004405067210 */ /* 0x001fe40007fde0ff */
[----:B------:R-:W-:Y:S02]  /*1eb50*/  PRMT R4, R75, 0x9910, RZ ;  /* 0x000099104b047816 */ /* 0x000fe400000000ff */
[----:B------:R-:W-:Y:S01]  /*1eb60*/  SHF.R.S32.HI R10, RZ, 0x8, R10 ;  /* 0x00000008ff0a7819 */ /* 0x000fe2000001140a */
[----:B------:R-:W-:Y:S01]  /*1eb70*/  IMAD.X R7, R73, 0x1, R3, P6 ;  /* 0x0000000149077824 */ /* 0x000fe200030e0603 */
[----:B------:R-:W-:Y:S02]  /*1eb80*/  SHF.R.S32.HI R4, RZ, 0x8, R4 ;  /* 0x00000008ff047819 */ /* 0x000fe40000011404 */
[----:B------:R-:W-:Y:S01]  /*1eb90*/  ISETP.LT.AND P4, PT, R37, UR6, !P4 ;  /* 0x0000000625007c0c */ /* 0x000fe2000e781270 */
[----:B------:R0:W-:Y:S01]  /*1eba0*/  @P5 STG.E.U8 desc[UR22][R8.64], R10 ;  /* 0x0000000a08005986 */ /* 0x0001e2000c101116 */
[----:B------:R-:W-:Y:S01]  /*1ebb0*/  PRMT R74, R11, 0x9910, RZ ;  /* 0x000099100b4a7816 */ /* 0x000fe200000000ff */
[----:B------:R-:W4:Y:S02]  /*1ebc0*/  LDCU UR6, c[0x0][0x39c] ;  /* 0x00007380ff0677ac */ /* 0x000f240008000800 */
[----:B------:R-:W-:Y:S01]  /*1ebd0*/  @P1 STG.E.U8 desc[UR22][R6.64], R4 ;  /* 0x0000000406001986 */ /* 0x000fe2000c101116 */
[----:B------:R-:W-:-:S02]  /*1ebe0*/  SHF.R.S32.HI R74, RZ, 0x8, R74 ;  /* 0x00000008ff4a7819 */ /* 0x000fc4000001144a */
[----:B0-----:R-:W-:-:S05]  /*1ebf0*/  IADD3 R10, P1, PT, R5, R70, RZ ;  /* 0x00000046050a7210 */ /* 0x001fca0007f3e0ff */
[----:B------:R-:W-:-:S05]  /*1ec00*/  IMAD.X R11, R73, 0x1, R69, P1 ;  /* 0x00000001490b7824 */ /* 0x000fca00008e0645 */
[----:B------:R0:W-:Y:S01]  /*1ec10*/  @P4 STG.E.U8 desc[UR22][R10.64], R74 ;  /* 0x0000004a0a004986 */ /* 0x0001e2000c101116 */
[----:B--2---:R-:W-:-:S03]  /*1ec20*/  F2FP.SATFINITE.E4M3.F32.PACK_AB_MERGE_C R75, R31, R30, RZ ;  /* 0x0000001e1f4b723e */ /* 0x004fc600048070ff */
[----:B------:R-:W2:Y:S04]  /*1ec30*/  LDL.LU R30, [R1+0x328] ;  /* 0x00032800011e7983 */ /* 0x000ea80000300800 */
[----:B------:R-:W2:Y:S01]  /*1ec40*/  LDL.LU R31, [R1+0x32c] ;  /* 0x00032c00011f7983 */ /* 0x000ea20000300800 */
[----:B0-----:R-:W-:-:S03]  /*1ec50*/  F2FP.SATFINITE.E4M3.F32.PACK_AB_MERGE_C R11, R29, R28, RZ ;  /* 0x0000001c1d0b723e */ /* 0x001fc600048070ff */
[----:B------:R-:W2:Y:S04]  /*1ec60*/  LDL.LU R28, [R1+0x128] ;  /* 0x00012800011c7983 */ /* 0x000ea80000300800 */
[----:B------:R-:W2:Y:S01]  /*1ec70*/  LDL.LU R29, [R1+0x12c] ;  /* 0x00012c00011d7983 */ /* 0x000ea20000300800 */
[----:B------:R-:W-:Y:S01]  /*1ec80*/  VIADD R4, R5, UR30 ;  /* 0x0000001e05047c36 */ /* 0x000fe20008000000 */
[----:B-1----:R-:W-:Y:S01]  /*1ec90*/  ISETP.LT.AND P5, PT, R67, UR9, !P3 ;  /* 0x0000000943007c0c */ /* 0x002fe2000dfa1270 */
[----:B------:R-:W-:Y:S01]  /*1eca0*/  VIADD R73, R66, 0x4b ;  /* 0x0000004b42497836 */ /* 0x000fe20000000000 */
[----:B------:R-:W-:Y:S01]  /*1ecb0*/  ISETP.LT.AND P6, PT, R34, UR12, !P3 ;  /* 0x0000000c22007c0c */ /* 0x000fe2000dfc1270 */
[----:B------:R-:W0:Y:S01]  /*1ecc0*/  LDCU UR9, c[0x0][0x398] ;  /* 0x00007300ff0977ac */ /* 0x000e220008000800 */
[----:B------:R-:W-:-:S02]  /*1ecd0*/  SHF.R.S32.HI R5, RZ, 0x1f, R4 ;  /* 0x0000001fff057819 */ /* 0x000fc40000011404 */
[C---:B------:R-:W-:Y:S01]  /*1ece0*/  IADD3 R8, P1, PT, R4.reuse, R0, RZ ;  /* 0x0000000004087210 */ /* 0x040fe20007f3e0ff */
[----:B------:R-:W1:Y:S04]  /*1ecf0*/  LDCU UR12, c[0x0][0x398] ;  /* 0x00007300ff0c77ac */ /* 0x000e680008000800 */
[----:B------:R-:W-:Y:S01]  /*1ed00*/  IMAD.X R9, R5, 0x1, R72, P1 ;  /* 0x0000000105097824 */ /* 0x000fe200008e0648 */
[----:B------:R-:W-:-:S05]  /*1ed10*/  IADD3 R6, P1, PT, R4, R2, RZ ;  /* 0x0000000204067210 */ /* 0x000fca0007f3e0ff */
[----:B------:R-:W-:Y:S01]  /*1ed20*/  IMAD.X R7, R5, 0x1, R71, P1 ;  /* 0x0000000105077824 */ /* 0x000fe200008e0647 */
[----:B------:R-:W-:Y:S01]  /*1ed30*/  ISETP.GE.AND P1, PT, R73, UR4, PT ;  /* 0x0000000449007c0c */ /* 0x000fe2000bf26270 */
[----:B------:R-:W0:Y:S01]  /*1ed40*/  LDCU UR4, c[0x0][0x398] ;  /* 0x00007300ff0477ac */ /* 0x000e220008000800 */
[----:B---3--:R-:W-:Y:S01]  /*1ed50*/  ISETP.LT.AND P4, PT, R35, UR10, !P3 ;  /* 0x0000000a23007c0c */ /* 0x008fe2000df81270 */
[----:B------:R3:W-:Y:S01]  /*1ed60*/  @P5 STG.E.U8 desc[UR22][R8.64], R78 ;  /* 0x0000004e08005986 */ /* 0x0007e2000c101116 */
[----:B------:R-:W-:Y:S01]  /*1ed70*/  ISETP.LT.AND P3, PT, R37, UR14, !P3 ;  /* 0x0000000e25007c0c */ /* 0x000fe2000df61270 */
[----:B------:R-:W0:Y:S02]  /*1ed80*/  LDCU UR10, c[0x0][0x398] ;  /* 0x00007300ff0a77ac */ /* 0x000e240008000800 */
[----:B------:R1:W-:Y:S01]  /*1ed90*/  @P6 STG.E.U8 desc[UR22][R6.64], R75 ;  /* 0x0000004b06006986 */ /* 0x0003e2000c101116 */
[----:B------:R-:W-:Y:S01]  /*1eda0*/  F2FP.SATFINITE.E4M3.F32.PACK_AB_MERGE_C R13, R13, R12, RZ ;  /* 0x0000000c0d0d723e */ /* 0x000fe200048070ff */
[----:B------:R-:W0:Y:S01]  /*1edb0*/  LDCU UR14, c[0x0][0x398] ;  /* 0x00007300ff0e77ac */ /* 0x000e220008000800 */
[----:B---3--:R-:W-:Y:S01]  /*1edc0*/  IADD3 R8, P5, PT, R4, R68, RZ ;  /* 0x0000004404087210 */ /* 0x008fe20007fbe0ff */
[----:B-1----:R-:W-:Y:S01]  /*1edd0*/  VIADD R7, R66, 0x4c ;  /* 0x0000004c42077836 */ /* 0x002fe20000000000 */
[----:B------:R-:W-:-:S03]  /*1ede0*/  IADD3 R6, P6, PT, R4, R70, RZ ;  /* 0x0000004604067210 */ /* 0x000fc60007fde0ff */
[----:B------:R-:W-:Y:S02]  /*1edf0*/  IMAD.X R9, R5, 0x1, R3, P5 ;  /* 0x0000000105097824 */ /* 0x000fe400028e0603 */
[----:B------:R-:W-:Y:S01]  /*1ee00*/  VIADD R4, R4, UR30 ;  /* 0x0000001e04047c36 */ /* 0x000fe20008000000 */
[----:B----4-:R-:W-:Y:S01]  /*1ee10*/  ISETP.GE.AND P5, PT, R7, UR6, PT ;  /* 0x0000000607007c0c */ /* 0x010fe2000bfa6270 */
[----:B------:R-:W-:Y:S01]  /*1ee20*/  IMAD.X R7, R5, 0x1, R69, P6 ;  /* 0x0000000105077824 */ /* 0x000fe200030e0645 */
[----:B------:R-:W1:Y:S01]  /*1ee30*/  LDCU UR6, c[0x0][0x398] ;  /* 0x00007300ff0677ac */ /* 0x000e620008000800 */
[----:B------:R3:W-:Y:S01]  /*1ee40*/  @P4 STG.E.U8 desc[UR22][R8.64], R11 ;  /* 0x0000000b08004986 */ /* 0x0007e2000c101116 */
[----:B------:R-:W-:Y:S02]  /*1ee50*/  SHF.R.S32.HI R12, RZ, 0x1f, R4 ;  /* 0x0000001fff0c7819 */ /* 0x000fe40000011404 */
[----:B0-----:R-:W-:Y:S01]  /*1ee60*/  ISETP.LT.AND P4, PT, R67, UR4, !P2 ;  /* 0x0000000443007c0c */ /* 0x001fe2000d781270 */
[----:B------:R0:W-:Y:S01]  /*1ee70*/  @P3 STG.E.U8 desc[UR22][R6.64], R13 ;  /* 0x0000000d06003986 */ /* 0x0001e2000c101116 */
[----:B------:R-:W-:Y:S01]  /*1ee80*/  ISETP.LT.AND P3, PT, R34, UR9, !P2 ;  /* 0x0000000922007c0c */ /* 0x000fe2000d761270 */
[----:B------:R-:W4:Y:S01]  /*1ee90*/  LDCU UR9, c[0x0][0x398] ;  /* 0x00007300ff0977ac */ /* 0x000f220008000800 */
[----:B------:R-:W-:-:S02]  /*1eea0*/  PRMT R10, R78, 0x9910, RZ ;  /* 0x000099104e0a7816 */ /* 0x000fc400000000ff */
        /* <DEDUP_REMOVED lines=9> */
[----:B------:R-:W-:Y:S01]  /*1ef40*/  @P3 STG.E.U8 desc[UR22][R6.64], R5 ;  /* 0x0000000506003986 */ /* 0x000fe2000c101116 */
[----:B-1----:R-:W-:Y:S01]  /*1ef50*/  ISETP.LT.AND P3, PT, R35, UR6, !P2 ;  /* 0x0000000623007c0c */ /* 0x002fe2000d761270 */
[----:B------:R-:W1:Y:S01]  /*1ef60*/  LDCU UR6, c[0x0][0x39c] ;  /* 0x00007380ff0677ac */ /* 0x000e620008000800 */
[----:B------:R-:W-:-:S02]  /*1ef70*/  PRMT R73, R11, 0x9910, RZ ;  /* 0x000099100b497816 */ /* 0x000fc400000000ff */
[----:B0-----:R-:W-:Y:S02]  /*1ef80*/  IADD3 R10, P6, PT, R4, R68, RZ ;  /* 0x00000044040a7210 */ /* 0x001fe40007fde0ff */
[----:B------:R-:W-:-:S03]  /*1ef90*/  SHF.R.S32.HI R73, RZ, 0x8, R73 ;  /* 0x00000008ff497819 */ /* 0x000fc60000011449 */
[----:B------:R-:W-:Y:S01]  /*1efa0*/  IMAD.X R11, R12, 0x1, R3, P6 ;  /* 0x000000010c0b7824 */ /* 0x000fe200030e0603 */
[----:B------:R-:W-:Y:S02]  /*1efb0*/  IADD3 R8, P6, PT, R4, R70, RZ ;  /* 0x0000004604087210 */ /* 0x000fe40007fde0ff */
[----:B------:R-:W-:Y:S02]  /*1efc0*/  F2FP.SATFINITE.E4M3.F32.PACK_AB_MERGE_C R74, R33, R32, RZ ;  /* 0x00000020214a723e */ /* 0x000fe400048070ff */
[----:B------:R-:W3:Y:S01]  /*1efd0*/  LDL.LU R32, [R1+0x530] ;  /* 0x0005300001207983 */ /* 0x000ee20000300800 */
[----:B------:R-:W-:-:S03]  /*1efe0*/  IMAD.X R9, R12, 0x1, R69, P6 ;  /* 0x000000010c097824 */ /* 0x000fc600030e0645 */
[----:B------:R-:W3:Y:S04]  /*1eff0*/  LDL.LU R33, [R1+0x534] ;  /* 0x0005340001217983 */ /* 0x000ee80000300800 */
[----:B------:R0:W-:Y:S01]  /*1f000*/  @P3 STG.E.U8 desc[UR22][R10.64], R73 ;  /* 0x000000490a003986 */ /* 0x0001e2000c101116 */
[----:B--2---:R-:W-:-:S03]  /*1f010*/  F2FP.SATFINITE.E4M3.F32.PACK_AB_MERGE_C R12, R31, R30, RZ ;  /* 0x0000001e1f0c723e */ /* 0x004fc600048070ff */
[----:B------:R-:W2:Y:S04]  /*1f020*/  LDL.LU R30, [R1+0x330] ;  /* 0x00033000011e7983 */ /* 0x000ea80000300800 */
[----:B------:R-:W2:Y:S01]  /*1f030*/  LDL.LU R31, [R1+0x334] ;  /* 0x00033400011f7983 */ /* 0x000ea20000300800 */
[----:B0-----:R-:W-:-:S03]  /*1f040*/  F2FP.SATFINITE.E4M3.F32.PACK_AB_MERGE_C R11, R29, R28, RZ ;  /* 0x0000001c1d0b723e */ /* 0x001fc600048070ff */
[----:B------:R-:W2:Y:S04]  /*1f050*/  LDL.LU R28, [R1+0x130] ;  /* 0x00013000011c7983 */ /* 0x000ea80000300800 */
[----:B------:R-:W2:Y:S01]  /*1f060*/  LDL.LU R29, [R1+0x134] ;  /* 0x00013400011d7983 */ /* 0x000ea20000300800 */
[----:B------:R-:W-:Y:S02]  /*1f070*/  PRMT R13, R13, 0x9910, RZ ;  /* 0x000099100d0d7816 */ /* 0x000fe400000000ff */
[----:B------:R-:W-:Y:S01]  /*1f080*/  ISETP.LT.AND P2, PT, R37, UR10, !P2 ;  /* 0x0000000a25007c0c */ /* 0x000fe2000d741270 */
[----:B------:R-:W-:Y:S01]  /*1f090*/  VIADD R5, R4, UR30 ;  /* 0x0000001e04057c36 */ /* 0x000fe20008000000 */
[----:B------:R-:W-:Y:S01]  /*1f0a0*/  ISETP.LT.AND P4, PT, R67, UR12, !P0 ;  /* 0x0000000c43007c0c */ /* 0x000fe2000c781270 */
[----:B------:R-:W-:Y:S01]  /*1f0b0*/  IMAD.MOV.U32 R4, RZ, RZ, R13 ;  /* 0x000000ffff047224 */ /* 0x000fe200078e000d */
[----:B------:R-:W0:Y:S01]  /*1f0c0*/  LDCU UR10, c[0x0][0x398] ;  /* 0x00007300ff0a77ac */ /* 0x000e220008000800 */
[----:B------:R-:W-:Y:S01]  /*1f0d0*/  F2FP.SATFINITE.E4M3.F32.PACK_AB_MERGE_C R14, R15, R14, RZ ;  /* 0x0000000e0f0e723e */ /* 0x000fe200048070ff */
[----:B------:R-:W2:Y:S01]  /*1f0e0*/  LDL.LU R41, [R1+0x538] ;  /* 0x0005380001297983 */ /* 0x000ea20000300800 */
[----:B------:R-:W-:Y:S01]  /*1f0f0*/  SHF.R.S32.HI R13, RZ, 0x1f, R5 ;  /* 0x0000001fff0d7819 */ /* 0x000fe20000011405 */
[----:B------:R-:W0:Y:S01]  /*1f100*/  LDCU UR12, c[0x0][0x398] ;  /* 0x00007300ff0c77ac */ /* 0x000e220008000800 */
[----:B------:R-:W-:Y:S01]  /*1f110*/  SHF.R.S32.HI R4, RZ, 0x8, R4 ;  /* 0x00000008ff047819 */ /* 0x000fe20000011404 */
[----:B------:R-:W2:Y:S01]  /*1f120*/  LDL.LU R38, [R1+0x53c] ;  /* 0x00053c0001267983 */ /* 0x000ea20000300800 */
[----:B------:R-:W-:-:S03]  /*1f130*/  IADD3 R6, P6, PT, R5, R0, RZ ;  /* 0x0000000005067210 */ /* 0x000fc60007fde0ff */
[----:B------:R0:W-:Y:S01]  /*1f140*/  @P2 STG.E.U8 desc[UR22][R8.64], R4 ;  /* 0x0000000408002986 */ /* 0x0001e2000c101116 */
[----:B----4-:R-:W-:Y:S01]  /*1f150*/  ISETP.LT.AND P2, PT, R34, UR9, !P0 ;  /* 0x0000000922007c0c */ /* 0x010fe2000c741270 */
[----:B------:R-:W-:Y:S01]  /*1f160*/  IMAD.X R7, R13, 0x1, R72, P6 ;  /* 0x000000010d077824 */ /* 0x000fe200030e0648 */
[----:B------:R-:W4:Y:S01]  /*1f170*/  LDCU UR9, c[0x0][0x398] ;  /* 0x00007300ff0977ac */ /* 0x000f220008000800 */
[----:B------:R-:W2:Y:S04]  /*1f180*/  LDL.LU R39, [R1+0x338] ;  /* 0x0003380001277983 */ /* 0x000ea80000300800 */
[----:B------:R1:W-:Y:S01]  /*1f190*/  @P4 STG.E.U8 desc[UR22][R6.64], R74 ;  /* 0x0000004a06004986 */ /* 0x0003e2000c101116 */
[----:B------:R-:W-:Y:S01]  /*1f1a0*/  ISETP.LT.AND P4, PT, R35, UR14, !P0 ;  /* 0x0000000e23007c0c */ /* 0x000fe2000c781270 */
[----:B------:R-:W2:Y:S01]  /*1f1b0*/  LDCU UR14, c[0x0][0x398] ;  /* 0x00007300ff0e77ac */ /* 0x000ea20008000800 */
[----:B0-----:R-:W-:Y:S01]  /*1f1c0*/  IADD3 R8, P6, PT, R5, R2, RZ ;  /* 0x0000000205087210 */ /* 0x001fe20007fde0ff */
[----:B------:R-:W-:Y:S01]  /*1f1d0*/  VIADD R4, R66, 0x4d ;  /* 0x0000004d42047836 */ /* 0x000fe20000000000 */
[----:B------:R-:W2:Y:S03]  /*1f1e0*/  LDL.LU R36, [R1+0x33c] ;  /* 0x00033c0001247983 */ /* 0x000ea60000300800 */
[----:B------:R-:W-:Y:S01]  /*1f1f0*/  IMAD.X R9, R13, 0x1, R71, P6 ;  /* 0x000000010d097824 */ /* 0x000fe200030e0647 */
[----:B------:R-:W-:-:S02]  /*1f200*/  ISETP.GE.AND P3, PT, R4, UR4, PT ;  /* 0x0000000404007c0c */ /* 0x000fc4000bf66270 */
[----:B-1----:R-:W-:Y:S01]  /*1f210*/  IADD3 R6, P6, PT, R5, R68, RZ ;  /* 0x0000004405067210 */ /* 0x002fe20007fde0ff */
[----:B------:R-:W-:Y:S01]  /*1f220*/  VIADD R4, R66, 0x4e ;  /* 0x0000004e42047836 */ /* 0x000fe20000000000 */
[----:B------:R0:W-:Y:S01]  /*1f230*/  @P2 STG.E.U8 desc[UR22][R8.64], R12 ;  /* 0x0000000c08002986 */ /* 0x0001e2000c101116 */
[----:B------:R-:W1:Y:S02]  /*1f240*/  LDCU UR4, c[0x0][0x398] ;  /* 0x00007300ff0477ac */ /* 0x000e640008000800 */
[----:B------:R-:W-:Y:S01]  /*1f250*/  IMAD.X R7, R13, 0x1, R3, P6 ;  /* 0x000000010d077824 */ /* 0x000fe200030e0603 */
[----:B------:R-:W-:Y:S01]  /*1f260*/  ISETP.GE.AND P2, PT, R4, UR6, PT ;  /* 0x0000000604007c0c */ /* 0x000fe2000bf46270 */
[----:B------:R-:W-:Y:S01]  /*1f270*/  VIADD R4, R5, UR30 ;  /* 0x0000001e05047c36 */ /* 0x000fe20008000000 */
[----:B----4-:R-:W-:Y:S01]  /*1f280*/  ISETP.LT.AND P0, PT, R37, UR9, !P0 ;  /* 0x0000000925007c0c */ /* 0x010fe2000c701270 */
[----:B------:R-:W4:Y:S01]  /*1f290*/  LDCU UR6, c[0x0][0x398] ;  /* 0x00007300ff0677ac */ /* 0x000f220008000800 */
[----:B------:R1:W-:Y:S01]  /*1f2a0*/  @P4 STG.E.U8 desc[UR22][R6.64], R11 ;  /* 0x0000000b06004986 */ /* 0x0003e2000c101116 */
[----:B------:R-:W-:-:S02]  /*1f2b0*/  ISETP.LT.AND P4, PT, R67, UR10, !P1 ;  /* 0x0000000a43007c0c */ /* 0x000fc4000cf81270 */
[----:B0-----:R-:W-:Y:S01]  /*1f2c0*/  IADD3 R8, P6, PT, R5, R70, RZ ;  /* 0x0000004605087210 */ /* 0x001fe20007fde0ff */
[----:B------:R-:W0:Y:S01]  /*1f2d0*/  LDCU UR9, c[0x0][0x398] ;  /* 0x00007300ff0977ac */ /* 0x000e220008000800 */
[----:B------:R-:W-:-:S03]  /*1f2e0*/  SHF.R.S32.HI R10, RZ, 0x1f, R4 ;  /* 0x0000001fff0a7819 */ /* 0x000fc60000011404 */
[----:B------:R-:W-:Y:S01]  /*1f2f0*/  IMAD.X R9, R13, 0x1, R69, P6 ;  /* 0x000000010d097824 */ /* 0x000fe200030e0645 */
[----:B------:R-:W-:Y:S01]  /*1f300*/  PRMT R5, R74, 0x9910, RZ ;  /* 0x000099104a057816 */ /* 0x000fe200000000ff */
[----:B------:R-:W0:Y:S01]  /*1f310*/  LDCU UR10, c[0x0][0x398] ;  /* 0x00007300ff0a77ac */ /* 0x000e220008000800 */
[----:B-1----:R-:W-:Y:S02]  /*1f320*/  IADD3 R6, P6, PT, R4, R0, RZ ;  /* 0x0000000004067210 */ /* 0x002fe40007fde0ff */
[----:B------:R-:W-:-:S03]  /*1f330*/  SHF.R.S32.HI R5, RZ, 0x8, R5 ;  /* 0x00000008ff057819 */ /* 0x000fc60000011405 */
[----:B------:R-:W-:Y:S01]  /*1f340*/  IMAD.X R7, R10, 0x1, R72, P6 ;  /* 0x000000010a077824 */ /* 0x000fe200030e0648 */
[----:B------:R1:W-:Y:S01]  /*1f350*/  @P0 STG.E.U8 desc[UR22][R8.64], R14 ;  /* 0x0000000e08000986 */ /* 0x0003e2000c101116 */
[----:B------:R-:W-:-:S03]  /*1f360*/  PRMT R12, R12, 0x9910, RZ ;  /* 0x000099100c0c7816 */ /* 0x000fc600000000ff */
[----:B------:R0:W-:Y:S01]  /*1f370*/  @P4 STG.E.U8 desc[UR22][R6.64], R5 ;  /* 0x0000000506004986 */ /* 0x0001e2000c101116 */
[----:B------:R-:W-:Y:S01]  /*1f380*/  ISETP.LT.AND P4, PT, R34, UR4, !P1 ;  /* 0x0000000422007c0c */ /* 0x000fe2000cf81270 */
[----:B------:R-:W2:Y:S01]  /*1f390*/  LDCU UR4, c[0x0][0x39c] ;  /* 0x00007380ff0477ac */ /* 0x000ea20008000800 */
[----:B-1----:R-:W-:Y:S02]  /*1f3a0*/  IADD3 R8, P6, PT, R4, R2, RZ ;  /* 0x0000000204087210 */ /* 0x002fe40007fde0ff */
[----:B0-----:R-:W-:Y:S01]  /*1f3b0*/  PRMT R5, R11, 0x9910, RZ ;  /* 0x000099100b057816 */ /* 0x001fe200000000ff */
[----:B------:R-:W-:Y:S02]  /*1f3c0*/  IMAD.MOV.U32 R11, RZ, RZ, R12 ;  /* 0x000000ffff0b7224 */ /* 0x000fe400078e000c */
[----:B------:R-:W-:-:S03]  /*1f3d0*/  IMAD.X R9, R10, 0x1, R71, P6 ;  /* 0x000000010a097824 */ /* 0x000fc600030e0647 */
[----:B------:R-:W-:-:S05]  /*1f3e0*/  SHF.R.S32.HI R11, RZ, 0x8, R11 ;  /* 0x00000008ff0b7819 */ /* 0x000fca000001140b */
[----:B------:R0:W-:Y:S02]  /*1f3f0*/  @P4 STG.E.U8 desc[UR22][R8.64], R11 ;  /* 0x0000000b08004986 */ /* 0x0001e4000c101116 */
[----:B0-----:R-:W-:Y:S02]  /*1f400*/  PRMT R11, R14, 0x9910, RZ ;  /* 0x000099100e0b7816 */ /* 0x001fe400000000ff */
[----:B---3--:R-:W-:Y:S02]  /*1f410*/  F2FP.SATFINITE.E4M3.F32.PACK_AB_MERGE_C R14, R33, R32, RZ ;  /* 0x00000020210e723e */ /* 0x008fe400048070ff */
[----:B------:R-:W3:Y:S04]  /*1f420*/  LDL.LU R32, [R1+0x540] ;  /* 0x0005400001207983 */ /* 0x000ee80000300800 */
[----:B------:R-:W3:Y:S01]  /*1f430*/  LDL.LU R33, [R1+0x544] ;  /* 0x0005440001217983 */ /* 0x000ee20000300800 */
[----:B--2---:R-:W-:-:S02]  /*1f440*/  F2FP.SATFINITE.E4M3.F32.PACK_AB_MERGE_C R12, R31, R30, RZ ;  /* 0x0000001e1f0c723e */ /* 0x004fc400048070ff */
[----:B------:R-:W-:Y:S02]  /*1f450*/  F2FP.SATFINITE.E4M3.F32.PACK_AB_MERGE_C R13, R29, R28, RZ ;  /* 0x0000001c1d0d723e */ /* 0x000fe400048070ff */
[----:B------:R-:W2:Y:S04]  /*1f460*/  LDL.LU R28, [R1+0x340] ;  /* 0x00034000011c7983 */ /* 0x000ea80000300800 */
[----:B------:R-:W2:Y:S04]  /*1f470*/  LDL.LU R29, [R1+0x344] ;  /* 0x00034400011d7983 */ /* 0x000ea80000300800 */
[----:B------:R-:W3:Y:S04]  /*1f480*/  LDL.LU R30, [R1+0x138] ;  /* 0x00013800011e7983 */ /* 0x000ee80000300800 */
[----:B------:R-:W3:Y:S01]  /*1f490*/  LDL.LU R31, [R1+0x13c] ;  /* 0x00013c00011f7983 */ /* 0x000ee20000300800 */
[----:B----4-:R-:W-:Y:S01]  /*1f4a0*/  ISETP.LT.AND P0, PT, R35, UR6, !P1 ;  /* 0x0000000623007c0c */ /* 0x010fe2000cf01270 */
[----:B------:R-:W0:Y:S01]  /*1f4b0*/  LDCU UR6, c[0x0][0x398] ;  /* 0x00007300ff0677ac */ /* 0x000e220008000800 */
[----:B------:R-:W-:-:S02]  /*1f4c0*/  IADD3 R6, P6, PT, R4, R68, RZ ;  /* 0x0000004404067210 */ /* 0x000fc40007fde0ff */
[----:B------:R-:W-:-:S03]  /*1f4d0*/  SHF.R.S32.HI R5, RZ, 0x8, R5 ;  /* 0x00000008ff057819 */ /* 0x000fc60000011405 */
[----:B------:R-:W-:Y:S01]  /*1f4e0*/  IMAD.X R7, R10, 0x1, R3, P6 ;  /* 0x000000010a077824 */ /* 0x000fe200030e0603 */
[----:B------:R-:W-:Y:S01]  /*1f4f0*/  ISETP.LT.AND P1, PT, R37, UR9, !P1 ;  /* 0x0000000925007c0c */ /* 0x000fe2000cf21270 */
[----:B------:R-:W1:Y:S01]  /*1f500*/  LDCU UR9, c[0x0][0x398] ;  /* 0x00007300ff0977ac */ /* 0x000e620008000800 */
[----:B------:R-:W-:-:S03]  /*1f510*/  IADD3 R8, P4, PT, R4, R70, RZ ;  /* 0x0000004604087210 */ /* 0x000fc60007f9e0ff */
[----:B------:R4:W-:Y:S01]  /*1f520*/  @P0 STG.E.U8 desc[UR22][R6.64], R5 ;  /* 0x0000000506000986 */ /* 0x0009e2000c101116 */
[----:B------:R-:W-:Y:S01]  /*1f530*/  ISETP.LT.AND P0, PT, R67, UR10, !P5 ;  /* 0x0000000a43007c0c */ /* 0x000fe2000ef01270 */
[----:B------:R-:W-:Y:S01]  /*1f540*/  IMAD.X R9, R10, 0x1, R69, P4 ;  /* 0x000000010a097824 */ /* 0x000fe200020e0645 */
[----:B------:R-:W-:Y:S01]  /*1f550*/  SHF.R.S32.HI R10, RZ, 0x8, R11 ;  /* 0x00000008ff0a7819 */ /* 0x000fe2000001140b */
[----:B------:R-:W0:Y:S01]  /*1f560*/  LDCU UR10, c[0x0][0x398] ;  /* 0x00007300ff0a77ac */ /* 0x000e220008000800 */
[----:B----4-:R-:W-:Y:S02]  /*1f570*/  VIADD R5, R4, UR30 ;  /* 0x0000001e04057c36 */ /* 0x010fe40008000000 */
[----:B------:R-:W-:-:S03]  /*1f580*/  VIADD R7, R66, 0x4f ;  /* 0x0000004f42077836 */ /* 0x000fc60000000000 */
[----:B------:R-:W-:Y:S02]  /*1f590*/  SHF.R.S32.HI R4, RZ, 0x1f, R5 ;  /* 0x0000001fff047819 */ /* 0x000fe40000011405 */
[----:B------:R-:W-:Y:S01]  /*1f5a0*/  IADD3 R6, P6, PT, R5, R0, RZ ;  /* 0x0000000005067210 */ /* 0x000fe20007fde0ff */
[----:B------:R4:W-:Y:S01]  /*1f5b0*/  @P1 STG.E.U8 desc[UR22][R8.64], R10 ;  /* 0x0000000a08001986 */ /* 0x0009e2000c101116 */
[----:B------:R-:W-:Y:S01]  /*1f5c0*/  ISETP.GE.AND P4, PT, R7, UR4, PT ;  /* 0x0000000407007c0c */ /* 0x000fe2000bf86270 */
[----:B------:R-:W1:Y:S02]  /*1f5d0*/  LDCU UR4, c[0x0][0x39c] ;  /* 0x00007380ff0477ac */ /* 0x000e640008000800 */
[----:B------:R-:W-:Y:S01]  /*1f5e0*/  IMAD.X R7, R4, 0x1, R72, P6 ;  /* 0x0000000104077824 */ /* 0x000fe200030e0648 */
[----:B------:R-:W-:Y:S01]  /*1f5f0*/  ISETP.LT.AND P1, PT, R34, UR12, !P5 ;  /* 0x0000000c22007c0c */ /* 0x000fe2000ef21270 */
[----:B------:R-:W1:Y:S01]  /*1f600*/  LDCU UR12, c[0x0][0x398] ;  /* 0x00007300ff0c77ac */ /* 0x000e620008000800 */
[----:B----4-:R-:W-:-:S02]  /*1f610*/  IADD3 R10, P6, PT, R5, R2, RZ ;  /* 0x00000002050a7210 */ /* 0x010fc40007fde0ff */
[----:B------:R4:W-:Y:S01]  /*1f620*/  @P0 STG.E.U8 desc[UR22][R6.64], R14 ;  /* 0x0000000e06000986 */ /* 0x0009e2000c101116 */
[----:B0-----:R-:W-:Y:S01]  /*1f630*/  ISETP.LT.AND P0, PT, R35, UR6, !P5 ;  /* 0x0000000623007c0c */ /* 0x001fe2000ef01270 */
[----:B------:R-:W0:Y:S01]  /*1f640*/  LDCU UR6, c[0x0][0x39c] ;  /* 0x00007380ff0677ac */ /* 0x000e220008000800 */
[C---:B------:R-:W-:Y:S01]  /*1f650*/  IMAD.X R11, R4.reuse, 0x1, R71, P6 ;  /* 0x00000001040b7824 */ /* 0x040fe200030e0647 */
[----:B------:R-:W-:Y:S02]  /*1f660*/  IADD3 R8, P6, PT, R5, R68, RZ ;  /* 0x0000004405087210 */ /* 0x000fe40007fde0ff */
[----:B------:R-:W-:Y:S01]  /*1f670*/  ISETP.LT.AND P5, PT, R37, UR14, !P5 ;  /* 0x0000000e25007c0c */ /* 0x000fe2000efa1270 */
[----:B------:R-:W0:Y:S02]  /*1f680*/  LDCU UR14, c[0x0][0x398] ;  /* 0x00007300ff0e77ac */ /* 0x000e240008000800 */
[----:B------:R-:W-:Y:S01]  /*1f690*/  IMAD.X R9, R4, 0x1, R3, P6 ;  /* 0x0000000104097824 */ /* 0x000fe200030e0603 */
[----:B----4-:R-:W-:-:S02]  /*1f6a0*/  IADD3 R6, P6, PT, R5, R70, RZ ;  /* 0x0000004605067210 */ /* 0x010fc40007fde0ff */
[----:B------:R-:W-:-:S03]  /*1f6b0*/  F2FP.SATFINITE.E4M3.F32.PACK_AB_MERGE_C R16, R17, R16, RZ ;  /* 0x000000101110723e */ /* 0x000fc600048070ff */
[----:B------:R-:W-:Y:S01]  /*1f6c0*/  IMAD.X R7, R4, 0x1, R69, P6 ;  /* 0x0000000104077824 */ /* 0x000fe200030e0645 */
[----:B------:R4:W-:Y:S01]  /*1f6d0*/  @P1 STG.E.U8 desc[UR22][R10.64], R12 ;  /* 0x0000000c0a001986 */ /* 0x0009e2000c101116 */
[----:B------:R-:W-:Y:S01]  /*1f6e0*/  VIADD R5, R5, UR30 ;  /* 0x0000001e05057c36 */ /* 0x000fe20008000000 */
[----:B------:R-:W-:Y:S02]  /*1f6f0*/  PRMT R14, R14, 0x9910, RZ ;  /* 0x000099100e0e7816 */ /* 0x000fe400000000ff */
[----:B------:R0:W-:Y:S01]  /*1f700*/  @P0 STG.E.U8 desc[UR22][R8.64], R13 ;  /* 0x0000000d08000986 */ /* 0x0001e2000c101116 */
[----:B-1----:R-:W-:Y:S01]  /*1f710*/  ISETP.LT.AND P0, PT, R67, UR9, !P3 ;  /* 0x0000000943007c0c */ /* 0x002fe2000df01270 */
[----:B------:R-:W1:Y:S02]  /*1f720*/  LDCU UR9, c[0x0][0x398] ;  /* 0x00007300ff0977ac */ /* 0x000e640008000800 */
[----:B------:R0:W-:Y:S01]  /*1f730*/  @P5 STG.E.U8 desc[UR22][R6.64], R16 ;  /* 0x0000001006005986 */ /* 0x0001e2000c101116 */
[----:B------:R-:W-:Y:S01]  /*1f740*/  ISETP.LT.AND P5, PT, R34, UR10, !P3 ;  /* 0x0000000a22007c0c */ /* 0x000fe2000dfa1270 */
[----:B------:R-:W1:Y:S01]  /*1f750*/  LDCU UR10, c[0x0][0x398] ;  /* 0x00007300ff0a77ac */ /* 0x000e620008000800 */
[----:B------:R-:W-:-:S02]  /*1f760*/  SHF.R.S32.HI R4, RZ, 0x1f, R5 ;  /* 0x0000001fff047819 */ /* 0x000fc40000011405 */
[----:B----4-:R-:W-:Y:S01]  /*1f770*/  PRMT R11, R12, 0x9910, RZ ;  /* 0x000099100c0b7816 */ /* 0x010fe200000000ff */
[----:B------:R-:W-:Y:S01]  /*1f780*/  IMAD.MOV.U32 R12, RZ, RZ, R14 ;  /* 0x000000ffff0c7224 */ /* 0x000fe200078e000e */
[C---:B0-----:R-:W-:Y:S02]  /*1f790*/  IADD3 R8, P1, PT, R5.reuse, R0, RZ ;  /* 0x0000000005087210 */ /* 0x041fe40007f3e0ff */
[----:B------:R-:W-:-:S03]  /*1f7a0*/  IADD3 R6, P6, PT, R5, R2, RZ ;  /* 0x0000000205067210 */ /* 0x000fc60007fde0ff */
[C---:B------:R-:W-:Y:S01]  /*1f7b0*/  IMAD.X R9, R4.reuse, 0x1, R72, P1 ;  /* 0x0000000104097824 */ /* 0x040fe200008e0648 */
[----:B------:R-:W-:Y:S02]  /*1f7c0*/  SHF.R.S32.HI R12, RZ, 0x8, R12 ;  /* 0x00000008ff0c7819 */ /* 0x000fe4000001140c */
[----:B------:R-:W-:Y:S01]  /*1f7d0*/  SHF.R.S32.HI R11, RZ, 0x8, R11 ;  /* 0x00000008ff0b7819 */ /* 0x000fe2000001140b */
[----:B------:R-:W-:Y:S01]  /*1f7e0*/  IMAD.X R7, R4, 0x1, R71, P6 ;  /* 0x0000000104077824 */ /* 0x000fe200030e0647 */
[----:B------:R-:W-:Y:S01]  /*1f7f0*/  ISETP.LT.AND P6, PT, R35, UR12, !P3 ;  /* 0x0000000c23007c0c */ /* 0x000fe2000dfc1270 */
[----:B------:R0:W-:Y:S01]  /*1f800*/  @P0 STG.E.U8 desc[UR22][R8.64], R12 ;  /* 0x0000000c08000986 */ /* 0x0001e2000c101116 */
[C---:B------:R-:W-:Y:S01]  /*1f810*/  VIADD R10, R66.reuse, 0x50 ;  /* 0x00000050420a7836 */ /* 0x040fe20000000000 */
[----:B------:R-:W-:Y:S01]  /*1f820*/  F2FP.SATFINITE.E4M3.F32.PACK_AB_MERGE_C R18, R19, R18, RZ ;  /* 0x000000121312723e */ /* 0x000fe200048070ff */
[----:B------:R-:W4:Y:S01]  /*1f830*/  LDCU UR12, c[0x0][0x398] ;  /* 0x00007300ff0c77ac */ /* 0x000f220008000800 */
[----:B------:R1:W-:Y:S01]  /*1f840*/  @P5 STG.E.U8 desc[UR22][R6.64], R11 ;  /* 0x0000000b06005986 */ /* 0x0003e2000c101116 */
[----:B0-----:R-:W-:Y:S01]  /*1f850*/  PRMT R8, R13, 0x9910, RZ ;  /* 0x000099100d087816 */ /* 0x001fe200000000ff */
[----:B-1----:R-:W-:Y:S01]  /*1f860*/  VIADD R7, R66, 0x51 ;  /* 0x0000005142077836 */ /* 0x002fe20000000000 */
        /* <DEDUP_REMOVED lines=12> */
[C---:B-1----:R-:W-:Y:S01]  /*1f930*/  IADD3 R6, P3, PT, R5.reuse, R70, RZ ;  /* 0x0000004605067210 */ /* 0x042fe20007f7e0ff */
[----:B------:R-:W-:Y:S01]  /*1f940*/  VIADD R5, R5, UR30 ;  /* 0x0000001e05057c36 */ /* 0x000fe20008000000 */
[----:B------:R-:W-:-:S03]  /*1f950*/  SHF.R.S32.HI R9, RZ, 0x8, R9 ;  /* 0x00000008ff097819 */ /* 0x000fc60000011409 */
[----:B------:R-:W-:Y:S01]  /*1f960*/  IMAD.X R7, R4, 0x1, R69, P3 ;  /* 0x0000000104077824 */ /* 0x000fe200018e0645 */
[----:B------:R-:W-:Y:S01]  /*1f970*/  ISETP.LT.AND P3, PT, R67, UR9, !P2 ;  /* 0x0000000943007c0c */ /* 0x000fe2000d761270 */
[----:B------:R-:W-:Y:S01]  /*1f980*/  VIADD R10, R66, 0x52 ;  /* 0x00000052420a7836 */ /* 0x000fe20000000000 */
[----:B------:R-:W-:Y:S01]  /*1f990*/  SHF.R.S32.HI R4, RZ, 0x1f, R5 ;  /* 0x0000001fff047819 */ /* 0x000fe20000011405 */
[----:B------:R-:W1:Y:S01]  /*1f9a0*/  LDCU UR9, c[0x0][0x398] ;  /* 0x00007300ff0977ac */ /* 0x000e620008000800 */
[----:B------:R-:W-:Y:S01]  /*1f9b0*/  IADD3 R8, P6, PT, R5, R0, RZ ;  /* 0x0000000005087210 */ /* 0x000fe20007fde0ff */
[----:B------:R0:W-:Y:S04]  /*1f9c0*/  @P5 STG.E.U8 desc[UR22][R6.64], R9 ;  /* 0x0000000906005986 */ /* 0x0001e8000c101116 */
[----:B0-----:R-:W-:-:S05]  /*1f9d0*/  IMAD.X R9, R4, 0x1, R72, P6 ;  /* 0x0000000104097824 */ /* 0x001fca00030e0648 */
[----:B------:R-:W-:Y:S01]  /*1f9e0*/  @P3 STG.E.U8 desc[UR22][R8.64], R11 ;  /* 0x0000000b08003986 */ /* 0x000fe2000c101116 */
        /* <DEDUP_REMOVED lines=8> */
[----:B------:R-:W-:Y:S01]  /*1fa70*/  ISETP.LT.AND P5, PT, R34, UR10, !P2 ;  /* 0x0000000a22007c0c */ /* 0x000fe2000d7a1270 */
[----:B------:R-:W0:Y:S01]  /*1fa80*/  LDCU UR10, c[0x0][0x398] ;  /* 0x00007300ff0a77ac */ /* 0x000e220008000800 */
[----:B------:R-:W-:Y:S02]  /*1fa90*/  IADD3 R6, P6, PT, R5, R2, RZ ;  /* 0x0000000205067210 */ /* 0x000fe40007fde0ff */
[----:B------:R-:W-:-:S03]  /*1faa0*/  F2FP.SATFINITE.E4M3.F32.PACK_AB_MERGE_C R12, R36, R39, RZ ;  /* 0x00000027240c723e */ /* 0x000fc600048070ff */
[----:B------:R-:W-:Y:S01]  /*1fab0*/  IMAD.X R7, R4, 0x1, R71, P6 ;  /* 0x0000000104077824 */ /* 0x000fe200030e0647 */
[----:B------:R-:W-:Y:S01]  /*1fac0*/  ISETP.LT.AND P6, PT, R35, UR6, !P2 ;  /* 0x0000000623007c0c */ /* 0x000fe2000d7c1270 */
[----:B------:R-:W0:Y:S04]  /*1fad0*/  LDCU UR6, c[0x0][0x398] ;  /* 0x00007300ff0677ac */ /* 0x000e280008000800 */
[----:B------:R4:W-:Y:S01]  /*1fae0*/  @P5 STG.E.U8 desc[UR22][R6.64], R12 ;  /* 0x0000000c06005986 */ /* 0x0009e2000c101116 */
[----:B-1----:R-:W-:Y:S01]  /*1faf0*/  ISETP.LT.AND P2, PT, R37, UR9, !P2 ;  /* 0x0000000925007c0c */ /* 0x002fe2000d741270 */
[----:B------:R-:W1:Y:S01]  /*1fb00*/  LDCU UR9, c[0x0][0x398] ;  /* 0x00007300ff0977ac */ /* 0x000e620008000800 */
[----:B----4-:R-:W-:-:S05]  /*1fb10*/  IADD3 R6, P5, PT, R5, R68, RZ ;  /* 0x0000004405067210 */ /* 0x010fca0007fbe0ff */
[----:B------:R-:W-:-:S05]  /*1fb20*/  IMAD.X R7, R4, 0x1, R3, P5 ;  /* 0x0000000104077824 */ /* 0x000fca00028e0603 */
[----:B------:R-:W-:Y:S01]  /*1fb30*/  @P6 STG.E.U8 desc[UR22][R6.64], R10 ;  /* 0x0000000a06006986 */ /* 0x000fe2000c101116 */
[----:B------:R-:W-:Y:S02]  /*1fb40*/  IADD3 R8, P6, PT, R5, R70, RZ ;  /* 0x0000004605087210 */ /* 0x000fe40007fde0ff */
[----:B------:R-:W-:-:S03]  /*1fb50*/  PRMT R11, R11, 0x9910, RZ ;  /* 0x000099100b0b7816 */ /* 0x000fc600000000ff */
[----:B------:R-:W-:-:S05]  /*1fb60*/  IMAD.X R9, R4, 0x1, R69, P6 ;  /* 0x0000000104097824 */ /* 0x000fca00030e0645 */
[----:B------:R4:W-:Y:S02]  /*1fb70*/  @P2 STG.E.U8 desc[UR22][R8.64], R18 ;  /* 0x0000001208002986 */ /* 0x0009e4000c101116 */
[----:B----4-:R-:W-:Y:S02]  /*1fb80*/  SHF.R.S32.HI R8, RZ, 0x8, R11 ;  /* 0x00000008ff087819 */ /* 0x010fe4000001140b */
[----:B--2---:R-:W-:Y:S02]  /*1fb90*/  F2FP.SATFINITE.E4M3.F32.PACK_AB_MERGE_C R14, R29, R28, RZ ;  /* 0x0000001c1d0e723e */ /* 0x004fe400048070ff */
[----:B---3--:R-:W-:Y:S02]  /*1fba0*/  F2FP.SATFINITE.E4M3.F32.PACK_AB_MERGE_C R11, R31, R30, RZ ;  /* 0x0000001e1f0b723e */ /* 0x008fe400048070ff */
[----:B------:R-:W2:Y:S04]  /*1fbb0*/  LDL.LU R30, [R1+0x348] ;  /* 0x00034800011e7983 */ /* 0x000ea80000300800 */
[----:B------:R-:W2:Y:S04]  /*1fbc0*/  LDL.LU R31, [R1+0x34c] ;  /* 0x00034c00011f7983 */ /* 0x000ea80000300800 */
[----:B------:R-:W3:Y:S04]  /*1fbd0*/  LDL.LU R28, [R1+0x148] ;  /* 0x00014800011c7983 */ /* 0x000ee80000300800 */
[----:B------:R-:W3:Y:S01]  /*1fbe0*/  LDL.LU R29, [R1+0x14c] ;  /* 0x00014c00011d7983 */ /* 0x000ee20000300800 */
[----:B------:R-:W-:Y:S01]  /*1fbf0*/  VIADD R5, R5, UR30 ;  /* 0x0000001e05057c36 */ /* 0x000fe20008000000 */
[----:B0-----:R-:W-:Y:S01]  /*1fc00*/  ISETP.LT.AND P5, PT, R67, UR10, !P4 ;  /* 0x0000000a43007c0c */ /* 0x001fe2000e7a1270 */
[----:B------:R-:W0:Y:S03]  /*1fc10*/  LDCU UR10, c[0x0][0x398] ;  /* 0x00007300ff0a77ac */ /* 0x000e260008000800 */
[----:B------:R-:W-:-:S02]  /*1fc20*/  SHF.R.S32.HI R4, RZ, 0x1f, R5 ;  /* 0x0000001fff047819 */ /* 0x000fc40000011405 */
[----:B------:R-:W-:Y:S02]  /*1fc30*/  IADD3 R6, P6, PT, R5, R0, RZ ;  /* 0x0000000005067210 */ /* 0x000fe40007fde0ff */
[----:B------:R-:W-:-:S03]  /*1fc40*/  PRMT R12, R12, 0x9910, RZ ;  /* 0x000099100c0c7816 */ /* 0x000fc600000000ff */
[----:B------:R-:W-:Y:S01]  /*1fc50*/  IMAD.X R7, R4, 0x1, R72, P6 ;  /* 0x0000000104077824 */ /* 0x000fe200030e0648 */
[----:B------:R-:W-:Y:S01]  /*1fc60*/  ISETP.LT.AND P2, PT, R34, UR4, !P4 ;  /* 0x0000000422007c0c */ /* 0x000fe2000e741270 */
[----:B------:R-:W4:Y:S03]  /*1fc70*/  LDCU UR4, c[0x0][0x39c] ;  /* 0x00007380ff0477ac */ /* 0x000f260008000800 */
        /* <DEDUP_REMOVED lines=13> */
[----:B-1----:R-:W-:Y:S01]  /*1fd50*/  ISETP.LT.AND P6, PT, R37, UR9, !P4 ;  /* 0x0000000925007c0c */ /* 0x002fe2000e7c1270 */
[----:B------:R-:W-:Y:S02]  /*1fd60*/  VIADD R10, R66, 0x53 ;  /* 0x00000053420a7836 */ /* 0x000fe40000000000 */
[----:B------:R0:W-:Y:S01]  /*1fd70*/  @P5 STG.E.U8 desc[UR22][R6.64], R8 ;  /* 0x0000000806005986 */ /* 0x0001e2000c101116 */
[----:B------:R-:W-:Y:S01]  /*1fd80*/  ISETP.LT.AND P4, PT, R67, UR10, !P1 ;  /* 0x0000000a43007c0c */ /* 0x000fe2000cf81270 */
[----:B------:R-:W1:Y:S01]  /*1fd90*/  LDCU UR9, c[0x0][0x398] ;  /* 0x00007300ff0977ac */ /* 0x000e620008000800 */
[----:B------:R-:W-:-:S02]  /*1fda0*/  F2FP.SATFINITE.E4M3.F32.PACK_AB_MERGE_C R13, R33, R32, RZ ;  /* 0x00000020210d723e */ /* 0x000fc400048070ff */
[----:B------:R-:W3:Y:S01]  /*1fdb0*/  LDL.LU R32, [R1+0x550] ;  /* 0x0005500001207983 */ /* 0x000ee20000300800 */
[----:B------:R-:W-:Y:S01]  /*1fdc0*/  F2FP.SATFINITE.E4M3.F32.PACK_AB_MERGE_C R20, R21, R20, RZ ;  /* 0x000000141514723e */ /* 0x000fe200048070ff */
[----:B------:R-:W1:Y:S02]  /*1fdd0*/  LDCU UR10, c[0x0][0x398] ;  /* 0x00007300ff0a77ac */ /* 0x000e640008000800 */
[----:B------:R-:W3:Y:S01]  /*1fde0*/  LDL.LU R33, [R1+0x554] ;  /* 0x0005540001217983 */ /* 0x000ee20000300800 */
[C---:B0-----:R-:W-:Y:S01]  /*1fdf0*/  IADD3 R8, P2, PT, R5.reuse, R70, RZ ;  /* 0x0000004605087210 */ /* 0x041fe20007f5e0ff */
[----:B------:R-:W-:Y:S02]  /*1fe00*/  IMAD.MOV.U32 R7, RZ, RZ, R18 ;  /* 0x000000ffff077224 */ /* 0x000fe400078e0012 */
[----:B------:R-:W-:Y:S02]  /*1fe10*/  VIADD R5, R5, UR30 ;  /* 0x0000001e05057c36 */ /* 0x000fe40008000000 */
[----:B------:R-:W-:Y:S01]  /*1fe20*/  IMAD.X R9, R4, 0x1, R69, P2 ;  /* 0x0000000104097824 */ /* 0x000fe200010e0645 */
[----:B------:R-:W-:-:S02]  /*1fe30*/  SHF.R.S32.HI R7, RZ, 0x8, R7 ;  /* 0x00000008ff077819 */ /* 0x000fc40000011407 */
[----:B------:R-:W-:Y:S02]  /*1fe40*/  SHF.R.S32.HI R4, RZ, 0x1f, R5 ;  /* 0x0000001fff047819 */ /* 0x000fe40000011405 */
[----:B------:R-:W-:Y:S01]  /*1fe50*/  IADD3 R6, P5, PT, R5, R0, RZ ;  /* 0x0000000005067210 */ /* 0x000fe20007fbe0ff */
[----:B------:R0:W-:Y:S04]  /*1fe60*/  @P6 STG.E.U8 desc[UR22][R8.64], R7 ;  /* 0x0000000708006986 */ /* 0x0001e8000c101116 */
[----:B0-----:R-:W-:-:S05]  /*1fe70*/  IMAD.X R7, R4, 0x1, R72, P5 ;  /* 0x0000000104077824 */ /* 0x001fca00028e0648 */
[----:B------:R2:W-:Y:S01]  /*1fe80*/  @P4 STG.E.U8 desc[UR22][R6.64], R13 ;  /* 0x0000000d06004986 */ /* 0x0005e2000c101116 */
[----:B----4-:R-:W-:Y:S01]  /*1fe90*/  ISETP.GE.AND P4, PT, R10, UR4, PT ;  /* 0x000000040a007c0c */ /* 0x010fe2000bf86270 */
[----:B------:R-:W0:Y:S01]  /*1fea0*/  LDCU UR4, c[0x0][0x398] ;  /* 0x00007300ff0477ac */ /* 0x000e220008000800 */
[----:B------:R-:W-:Y:S02]  /*1feb0*/  PRMT R10, R13, 0x9910, RZ ;  /* 0x000099100d0a7816 */ /* 0x000fe400000000ff */
        /* <DEDUP_REMOVED lines=8> */
[----:B------:R-:W-:Y:S01]  /*1ff40*/  ISETP.LT.AND P5, PT, R35, UR14, !P1 ;  /* 0x0000000e23007c0c */ /* 0x000fe2000cfa1270 */
[----:B------:R-:W-:Y:S01]  /*1ff50*/  VIADD R7, R66, 0x54 ;  /* 0x0000005442077836 */ /* 0x000fe20000000000 */
[----:B------:R-:W4:Y:S01]  /*1ff60*/  LDCU UR12, c[0x0][0x398] ;  /* 0x00007300ff0c77ac */ /* 0x000f220008000800 */
[----:B------:R-:W-:Y:S01]  /*1ff70*/  IMAD.X R9, R4, 0x1, R71, P6 ;  /* 0x0000000104097824 */ /* 0x000fe200030e0647 */
[----:B------:R-:W-:-:S02]  /*1ff80*/  IADD3 R6, P6, PT, R5, R68, RZ ;  /* 0x0000004405067210 */ /* 0x000fc40007fde0ff */
[----:B------:R-:W-:Y:S01]  /*1ff90*/  ISETP.LT.AND P1, PT, R37, UR16, !P1 ;  /* 0x0000001025007c0c */ /* 0x000fe2000cf21270 */
[----:B------:R-:W0:Y:S02]  /*1ffa0*/  LDCU UR14, c[0x0][0x398] ;  /* 0x00007300ff0e77ac */ /* 0x000e240008000800 */
[----:B------:R4:W-:Y:S01]  /*1ffb0*/  @P2 STG.E.U8 desc[UR22][R8.64], R15 ;  /* 0x0000000f08002986 */ /* 0x0009e2000c101116 */
[----:B------:R-:W-:Y:S01]  /*1ffc0*/  ISETP.GE.AND P2, PT, R7, UR6, PT ;  /* 0x0000000607007c0c */ /* 0x000fe2000bf46270 */
[----:B------:R-:W-:Y:S01]  /*1ffd0*/  IMAD.X R7, R4, 0x1, R3, P6 ;  /* 0x0000000104077824 */ /* 0x000fe200030e0603 */
[----:B------:R-:W0:Y:S04]  /*1ffe0*/  LDCU UR6, c[0x0][0x398] ;  /* 0x00007300ff0677ac */ /* 0x000e280008000800 */
[----:B------:R0:W-:Y:S01]  /*1fff0*/  @P5 STG.E.U8 desc[UR22][R6.64], R11 ;  /* 0x0000000b06005986 */ /* 0x0001e2000c101116 */
[----:B-1----:R-:W-:Y:S01]  /*20000*/  ISETP.LT.AND P5, PT, R67, UR9, !P0 ;  /* 0x0000000943007c0c */ /* 0x002fe2000c7a1270 */
[----:B------:R-:W1:Y:S01]  /*20010*/  LDCU UR9, c[0x0][0x398] ;  /* 0x00007300ff0977ac */ /* 0x000e620008000800 */
[C---:B----4-:R-:W-:Y:S01]  /*20020*/  IADD3 R8, P6, PT, R5.reuse, R70, RZ ;  /* 0x0000004605087210 */ /* 0x050fe20007fde0ff */
[----:B------:R-:W-:Y:S01]  /*20030*/  VIADD R5, R5, UR30 ;  /* 0x0000001e05057c36 */ /* 0x000fe20008000000 */
[----:B------:R-:W-:-:S02]  /*20040*/  F2FP.SATFINITE.E4M3.F32.PACK_AB_MERGE_C R22, R23, R22, RZ ;  /* 0x000000161716723e */ /* 0x000fc400048070ff */
[----:B------:R-:W-:Y:S01]  /*20050*/  F2FP.SATFINITE.E4M3.F32.PACK_AB_MERGE_C R24, R25, R24, RZ ;  /* 0x000000181918723e */ /* 0x000fe200048070ff */
[----:B------:R-:W-:Y:S01]  /*20060*/  IMAD.X R9, R4, 0x1, R69, P6 ;  /* 0x0000000104097824 */ /* 0x000fe200030e0645 */
[----:B------:R-:W-:Y:S01]  /*20070*/  SHF.R.S32.HI R4, RZ, 0x1f, R5 ;  /* 0x0000001fff047819 */ /* 0x000fe20000011405 */
[----:B------:R-:W-:Y:S01]  /*20080*/  VIADD R17, R66, 0x58 ;  /* 0x0000005842117836 */ /* 0x000fe20000000000 */
[----:B0-----:R-:W-:Y:S01]  /*20090*/  IADD3 R6, P6, PT, R5, R0, RZ ;  /* 0x0000000005067210 */ /* 0x001fe20007fde0ff */
[----:B------:R-:W0:Y:S01]  /*200a0*/  LDCU UR16, c[0x0][0x398] ;  /* 0x00007300ff1077ac */ /* 0x000e220008000800 */
[----:B------:R4:W-:Y:S03]  /*200b0*/  @P1 STG.E.U8 desc[UR22][R8.64], R20 ;  /* 0x0000001408001986 */ /* 0x0009e6000c101116 */
[----:B------:R-:W-:Y:S01]  /*200c0*/  IMAD.X R7, R4, 0x1, R72, P6 ;  /* 0x0000000104077824 */ /* 0x000fe200030e0648 */
[----:B------:R-:W-:Y:S01]  /*200d0*/  ISETP.LT.AND P1, PT, R34, UR4, !P0 ;  /* 0x0000000422007c0c */ /* 0x000fe2000c721270 */
[----:B------:R-:W0:Y:S01]  /*200e0*/  LDCU UR4, c[0x0][0x39c] ;  /* 0x00007380ff0477ac */ /* 0x000e220008000800 */
[----:B----4-:R-:W-:-:S02]  /*200f0*/  SHF.R.S32.HI R8, RZ, 0x8, R10 ;  /* 0x00000008ff087819 */ /* 0x010fc4000001140a */
[----:B------:R-:W-:-:S03]  /*20100*/  PRMT R9, R15, 0x9910, RZ ;  /* 0x000099100f097816 */ /* 0x000fc600000000ff */
[----:B------:R4:W-:Y:S01]  /*20110*/  @P5 STG.E.U8 desc[UR22][R6.64], R8 ;  /* 0x0000000806005986 */ /* 0x0009e2000c101116 */
[----:B------:R-:W-:Y:S01]  /*20120*/  ISETP.LT.AND P5, PT, R35, UR6, !P0 ;  /* 0x0000000623007c0c */ /* 0x000fe2000c7a1270 */
[----:B------:R-:W0:Y:S01]  /*20130*/  LDCU UR6, c[0x0][0x398] ;  /* 0x00007300ff0677ac */ /* 0x000e220008000800 */
[----:B------:R-:W-:Y:S02]  /*20140*/  PRMT R10, R11, 0x9910, RZ ;  /* 0x000099100b0a7816 */ /* 0x000fe400000000ff */
[----:B----4-:R-:W-:Y:S01]  /*20150*/  IADD3 R8, P6, PT, R5, R2, RZ ;  /* 0x0000000205087210 */ /* 0x010fe20007fde0ff */
[----:B------:R-:W-:-:S04]  /*20160*/  IMAD.MOV.U32 R7, RZ, RZ, R9 ;  /* 0x000000ffff077224 */ /* 0x000fc800078e0009 */
[----:B------:R-:W-:Y:S01]  /*20170*/  IMAD.X R9, R4, 0x1, R71, P6 ;  /* 0x0000000104097824 */ /* 0x000fe200030e0647 */
[----:B------:R-:W-:Y:S02]  /*20180*/  SHF.R.S32.HI R7, RZ, 0x8, R7 ;  /* 0x00000008ff077819 */ /* 0x000fe40000011407 */
[----:B------:R-:W-:-:S03]  /*20190*/  IADD3 R6, P6, PT, R5, R68, RZ ;  /* 0x0000004405067210 */ /* 0x000fc60007fde0ff */
[----:B------:R4:W-:Y:S01]  /*201a0*/  @P1 STG.E.U8 desc[UR22][R8.64], R7 ;  /* 0x0000000708001986 */ /* 0x0009e2000c101116 */
[----:B------:R-:W-:Y:S02]  /*201b0*/  PRMT R20, R20, 0x9910, RZ ;  /* 0x0000991014147816 */ /* 0x000fe400000000ff */
[----:B-1----:R-:W-:Y:S01]  /*201c0*/  ISETP.LT.AND P0, PT, R37, UR9, !P0 ;  /* 0x0000000925007c0c */ /* 0x002fe2000c701270 */
[----:B------:R-:W1:Y:S01]  /*201d0*/  LDCU UR9, c[0x0][0x398] ;  /* 0x00007300ff0977ac */ /* 0x000e620008000800 */
[----:B----4-:R-:W-:Y:S01]  /*201e0*/  IMAD.X R7, R4, 0x1, R3, P6 ;  /* 0x0000000104077824 */ /* 0x010fe200030e0603 */
[----:B------:R-:W-:-:S05]  /*201f0*/  SHF.R.S32.HI R8, RZ, 0x8, R10 ;  /* 0x00000008ff087819 */ /* 0x000fca000001140a */
[----:B------:R4:W-:Y:S01]  /*20200*/  @P5 STG.E.U8 desc[UR22][R6.64], R8 ;  /* 0x0000000806005986 */ /* 0x0009e2000c101116 */
[----:B------:R-:W-:Y:S01]  /*20210*/  ISETP.LT.AND P6, PT, R67, UR10, !P3 ;  /* 0x0000000a43007c0c */ /* 0x000fe2000dfc1270 */
[----:B------:R-:W0:Y:S01]  /*20220*/  LDCU UR10, c[0x0][0x398] ;  /* 0x00007300ff0a77ac */ /* 0x000e220008000800 */
[C---:B----4-:R-:W-:Y:S01]  /*20230*/  IADD3 R8, P1, PT, R5.reuse, R70, RZ ;  /* 0x0000004605087210 */ /* 0x050fe20007f3e0ff */
[----:B------:R-:W-:Y:S02]  /*20240*/  IMAD.MOV.U32 R6, RZ, RZ, R20 ;  /* 0x000000ffff067224 */ /* 0x000fe400078e0014 */
[----:B------:R-:W-:Y:S02]  /*20250*/  VIADD R5, R5, UR30 ;  /* 0x0000001e05057c36 */ /* 0x000fe40008000000 */
[----:B------:R-:W-:Y:S01]  /*20260*/  IMAD.X R9, R4, 0x1, R69, P1 ;  /* 0x0000000104097824 */ /* 0x000fe200008e0645 */
[----:B------:R-:W-:Y:S02]  /*20270*/  SHF.R.S32.HI R4, RZ, 0x8, R6 ;  /* 0x00000008ff047819 */ /* 0x000fe40000011406 */
[----:B------:R-:W-:-:S02]  /*20280*/  SHF.R.S32.HI R11, RZ, 0x1f, R5 ;  /* 0x0000001fff0b7819 */ /* 0x000fc40000011405 */
[----:B------:R-:W-:Y:S01]  /*20290*/  IADD3 R6, P1, PT, R5, R0, RZ ;  /* 0x0000000005067210 */ /* 0x000fe20007f3e0ff */
[----:B------:R4:W-:Y:S01]  /*202a0*/  @P0 STG.E.U8 desc[UR22][R8.64], R4 ;  /* 0x0000000408000986 */ /* 0x0009e2000c101116 */
[----:B------:R-:W-:Y:S01]  /*202b0*/  ISETP.LT.AND P0, PT, R35, UR12, !P3 ;  /* 0x0000000c23007c0c */ /* 0x000fe2000df01270 */
[----:B------:R-:W1:Y:S02]  /*202c0*/  LDCU UR12, c[0x0][0x398] ;  /* 0x00007300ff0c77ac */ /* 0x000e640008000800 */
[----:B------:R-:W-:Y:S01]  /*202d0*/  IMAD.X R7, R11, 0x1, R72, P1 ;  /* 0x000000010b077824 */ /* 0x000fe200008e0648 */
[----:B0-----:R-:W-:Y:S01]  /*202e0*/  ISETP.LT.AND P1, PT, R34, UR6, !P3 ;  /* 0x0000000622007c0c */ /* 0x001fe2000df21270 */
[----:B------:R-:W0:Y:S03]  /*202f0*/  LDCU UR6, c[0x0][0x398] ;  /* 0x00007300ff0677ac */ /* 0x000e260008000800 */
[----:B------:R1:W-:Y:S01]  /*20300*/  @P6 STG.E.U8 desc[UR22][R6.64], R14 ;  /* 0x0000000e06006986 */ /* 0x0003e2000c101116 */
[----:B----4-:R-:W-:Y:S01]  /*20310*/  IADD3 R8, P5, PT, R5, R2, RZ ;  /* 0x0000000205087210 */ /* 0x010fe20007fbe0ff */
[----:B------:R-:W-:-:S04]  /*20320*/  VIADD R4, R66, 0x55 ;  /* 0x0000005542047836 */ /* 0x000fc80000000000 */
[----:B------:R-:W-:Y:S01]  /*20330*/  IMAD.X R9, R11, 0x1, R71, P5 ;  /* 0x000000010b097824 */ /* 0x000fe200028e0647 */
[----:B-1----:R-:W-:-:S04]  /*20340*/  IADD3 R6, P6, PT, R5, R68, RZ ;  /* 0x0000004405067210 */ /* 0x002fc80007fde0ff */
[----:B------:R1:W-:Y:S01]  /*20350*/  @P1 STG.E.U8 desc[UR22][R8.64], R13 ;  /* 0x0000000d08001986 */ /* 0x0003e2000c101116 */
[----:B------:R-:W-:Y:S01]  /*20360*/  ISETP.LT.AND P3, PT, R37, UR9, !P3 ;  /* 0x0000000925007c0c */ /* 0x000fe2000df61270 */
[----:B------:R-:W4:Y:S01]  /*20370*/  LDCU UR9, c[0x0][0x398] ;  /* 0x00007300ff0977ac */ /* 0x000f220008000800 */
[----:B------:R-:W-:Y:S01]  /*20380*/  IMAD.X R7, R11, 0x1, R3, P6 ;  /* 0x000000010b077824 */ /* 0x000fe200030e0603 */
[----:B------:R-:W-:-:S04]  /*20390*/  ISETP.GE.AND P5, PT, R4, UR4, PT ;  /* 0x0000000404007c0c */ /* 0x000fc8000bfa6270 */
[----:B------:R0:W-:Y:S01]  /*203a0*/  @P0 STG.E.U8 desc[UR22][R6.64], R12 ;  /* 0x0000000c06000986 */ /* 0x0001e2000c101116 */
[----:B------:R-:W-:Y:S01]  /*203b0*/  VIADD R4, R5, UR30 ;  /* 0x0000001e05047c36 */ /* 0x000fe20008000000 */
[----:B------:R-:W-:Y:S01]  /*203c0*/  ISETP.LT.AND P6, PT, R67, UR10, !P4 ;  /* 0x0000000a43007c0c */ /* 0x000fe2000e7c1270 */
[----:B------:R-:W2:Y:S01]  /*203d0*/  LDCU UR4, c[0x0][0x39c] ;  /* 0x00007380ff0477ac */ /* 0x000ea20008000800 */
[----:B-1----:R-:W-:Y:S02]  /*203e0*/  IADD3 R8, P0, PT, R5, R70, RZ ;  /* 0x0000004605087210 */ /* 0x002fe40007f1e0ff */
[----:B------:R-:W-:Y:S01]  /*203f0*/  SHF.R.S32.HI R10, RZ, 0x1f, R4 ;  /* 0x0000001fff0a7819 */ /* 0x000fe20000011404 */
[----:B------:R-:W1:Y:S02]  /*20400*/  LDCU UR10, c[0x0][0x398] ;  /* 0x00007300ff0a77ac */ /* 0x000e640008000800 */
[----:B------:R-:W-:Y:S01]  /*20410*/  IMAD.X R9, R11, 0x1, R69, P0 ;  /* 0x000000010b097824 */ /* 0x000fe200000e0645 */
[----:B0-----:R-:W-:-:S02]  /*20420*/  PRMT R7, R14, 0x9910, RZ ;  /* 0x000099100e077816 */ /* 0x001fc400000000ff */
[----:B------:R-:W-:Y:S02]  /*20430*/  IADD3 R6, P1, PT, R4, R0, RZ ;  /* 0x0000000004067210 */ /* 0x000fe40007f3e0ff */
[----:B------:R0:W-:Y:S01]  /*20440*/  @P3 STG.E.U8 desc[UR22][R8.64], R22 ;  /* 0x0000001608003986 */ /* 0x0001e2000c101116 */
[----:B------:R-:W-:Y:S01]  /*20450*/  IMAD.MOV.U32 R5, RZ, RZ, R7 ;  /* 0x000000ffff057224 */ /* 0x000fe200078e0007 */
[----:B------:R-:W-:Y:S01]  /*20460*/  ISETP.LT.AND P3, PT, R34, UR6, !P4 ;  /* 0x0000000622007c0c */ /* 0x000fe2000e761270 */
[----:B------:R-:W-:Y:S01]  /*20470*/  IMAD.X R7, R10, 0x1, R72, P1 ;  /* 0x000000010a077824 */ /* 0x000fe200008e0648 */
[----:B------:R-:W-:Y:S01]  /*20480*/  PRMT R11, R13, 0x9910, RZ ;  /* 0x000099100d0b7816 */ /* 0x000fe200000000ff */
[----:B------:R-:W1:Y:S01]  /*20490*/  LDCU UR6, c[0x0][0x398] ;  /* 0x00007300ff0677ac */ /* 0x000e620008000800 */
[----:B------:R-:W-:Y:S02]  /*204a0*/  SHF.R.S32.HI R5, RZ, 0x8, R5 ;  /* 0x00000008ff057819 */ /* 0x000fe40000011405 */
[----:B0-----:R-:W-:-:S03]  /*204b0*/  IADD3 R8, P0, PT, R4, R2, RZ ;  /* 0x0000000204087210 */ /* 0x001fc60007f1e0ff */
[----:B------:R0:W-:Y:S01]  /*204c0*/  @P6 STG.E.U8 desc[UR22][R6.64], R5 ;  /* 0x0000000506006986 */ /* 0x0001e2000c101116 */
[----:B------:R-:W-:Y:S01]  /*204d0*/  SHF.R.S32.HI R11, RZ, 0x8, R11 ;  /* 0x00000008ff0b7819 */ /* 0x000fe2000001140b */
[----:B------:R-:W-:Y:S01]  /*204e0*/  IMAD.X R9, R10, 0x1, R71, P0 ;  /* 0x000000010a097824 */ /* 0x000fe200000e0647 */
[----:B0-----:R-:W-:-:S04]  /*204f0*/  IADD3 R6, P1, PT, R4, R68, RZ ;  /* 0x0000004404067210 */ /* 0x001fc80007f3e0ff */
[----:B------:R0:W-:Y:S01]  /*20500*/  @P3 STG.E.U8 desc[UR22][R8.64], R11 ;  /* 0x0000000b08003986 */ /* 0x0001e2000c101116 */
[----:B------:R-:W-:Y:S01]  /*20510*/  IMAD.X R7, R10, 0x1, R3, P1 ;  /* 0x000000010a077824 */ /* 0x000fe200008e0603 */
[----:B------:R-:W-:Y:S02]  /*20520*/  F2FP.SATFINITE.E4M3.F32.PACK_AB_MERGE_C R13, R33, R32, RZ ;  /* 0x00000020210d723e */ /* 0x000fe400048070ff */
[----:B------:R-:W4:Y:S01]  /*20530*/  LDL.LU R32, [R1+0x558] ;  /* 0x0005580001207983 */ /* 0x000f220000300800 */
[----:B------:R-:W-:-:S03]  /*20540*/  PRMT R5, R12, 0x9910, RZ ;  /* 0x000099100c057816 */ /* 0x000fc600000000ff */
[----:B------:R-:W4:Y:S01]  /*20550*/  LDL.LU R33, [R1+0x55c] ;  /* 0x00055c0001217983 */ /* 0x000f220000300800 */
[----:B0-----:R-:W-:Y:S02]  /*20560*/  IADD3 R8, P1, PT, R4, R70, RZ ;  /* 0x0000004604087210 */ /* 0x001fe40007f3e0ff */
[----:B------:R-:W-:-:S03]  /*20570*/  PRMT R11, R22, 0x9910, RZ ;  /* 0x00009910160b7816 */ /* 0x000fc600000000ff */
[----:B------:R-:W-:Y:S01]  /*20580*/  IMAD.X R9, R10, 0x1, R69, P1 ;  /* 0x000000010a097824 */ /* 0x000fe200008e0645 */
[----:B------:R-:W-:Y:S02]  /*20590*/  SHF.R.S32.HI R10, RZ, 0x8, R11 ;  /* 0x00000008ff0a7819 */ /* 0x000fe4000001140b */
        /* <DEDUP_REMOVED lines=8> */
[----:B------:R-:W-:Y:S02]  /*20620*/  SHF.R.S32.HI R5, RZ, 0x8, R5 ;  /* 0x00000008ff057819 */ /* 0x000fe40000011405 */
[----:B------:R-:W-:Y:S01]  /*20630*/  ISETP.LT.AND P4, PT, R37, UR14, !P4 ;  /* 0x0000000e25007c0c */ /* 0x000fe2000e781270 */
[----:B------:R-:W0:Y:S01]  /*20640*/  LDCU UR14, c[0x0][0x398] ;  /* 0x00007300ff0e77ac */ /* 0x000e220008000800 */
[----:B----4-:R-:W-:Y:S01]  /*20650*/  ISETP.LT.AND P0, PT, R67, UR9, !P2 ;  /* 0x0000000943007c0c */ /* 0x010fe2000d701270 */
[----:B------:R-:W4:Y:S06]  /*20660*/  LDCU UR9, c[0x0][0x398] ;  /* 0x00007300ff0977ac */ /* 0x000f2c0008000800 */
[----:B------:R0:W-:Y:S02]  /*20670*/  @P6 STG.E.U8 desc[UR22][R6.64], R5 ;  /* 0x0000000506006986 */ /* 0x0001e4000c101116 */
[----:B0-----:R-:W-:-:S02]  /*20680*/  VIADD R5, R4, UR30 ;  /* 0x0000001e04057c36 */ /* 0x001fc40008000000 */
[----:B------:R-:W-:-:S03]  /*20690*/  VIADD R7, R66, 0x56 ;  /* 0x0000005642077836 */ /* 0x000fc60000000000 */
[----:B------:R-:W-:Y:S02]  /*206a0*/  SHF.R.S32.HI R4, RZ, 0x1f, R5 ;  /* 0x0000001fff047819 */ /* 0x000fe40000011405 */
[----:B------:R-:W-:Y:S02]  /*206b0*/  IADD3 R6, P1, PT, R5, R0, RZ ;  /* 0x0000000005067210 */ /* 0x000fe40007f3e0ff */
[----:B------:R-:W-:Y:S01]  /*206c0*/  ISETP.GE.AND P3, PT, R7, UR4, PT ;  /* 0x0000000407007c0c */ /* 0x000fe2000bf66270 */
[----:B------:R-:W0:Y:S02]  /*206d0*/  LDCU UR4, c[0x0][0x398] ;  /* 0x00007300ff0477ac */ /* 0x000e240008000800 */
[----:B------:R-:W-:Y:S01]  /*206e0*/  IMAD.X R7, R4, 0x1, R72, P1 ;  /* 0x0000000104077824 */ /* 0x000fe200008e0648 */
[----:B------:R0:W-:Y:S01]  /*206f0*/  @P4 STG.E.U8 desc[UR22][R8.64], R10 ;  /* 0x0000000a08004986 */ /* 0x0001e2000c101116 */
[----:B-1----:R-:W-:Y:S01]  /*20700*/  ISETP.LT.AND P6, PT, R34, UR6, !P2 ;  /* 0x0000000622007c0c */ /* 0x002fe2000d7c1270 */
[----:B------:R-:W1:Y:S02]  /*20710*/  LDCU UR6, c[0x0][0x398] ;  /* 0x00007300ff0677ac */ /* 0x000e640008000800 */
[----:B------:R0:W-:Y:S01]  /*20720*/  @P0 STG.E.U8 desc[UR22][R6.64], R13 ;  /* 0x0000000d06000986 */ /* 0x0001e2000c101116 */
[----:B------:R-:W-:Y:S01]  /*20730*/  ISETP.LT.AND P4, PT, R35, UR10, !P2 ;  /* 0x0000000a23007c0c */ /* 0x000fe2000d781270 */
[----:B------:R-:W1:Y:S01]  /*20740*/  LDCU UR10, c[0x0][0x398] ;  /* 0x00007300ff0a77ac */ /* 0x000e620008000800 */
[----:B0-----:R-:W-:Y:S01]  /*20750*/  IADD3 R8, P0, PT, R5, R2, RZ ;  /* 0x0000000205087210 */ /* 0x001fe20007f1e0ff */
[----:B------:R-:W-:-:S04]  /*20760*/  VIADD R6, R66, 0x7f ;  /* 0x0000007f42067836 */ /* 0x000fc80000000000 */
[----:B------:R-:W-:Y:S01]  /*20770*/  IMAD.X R9, R4, 0x1, R71, P0 ;  /* 0x0000000104097824 */ /* 0x000fe200000e0647 */
[----:B------:R-:W-:Y:S02]  /*20780*/  ISETP.GE.AND P1, PT, R6, UR29, PT ;  /* 0x0000001d06007c0c */ /* 0x000fe4000bf26270 */
[----:B------:R-:W-:Y:S02]  /*20790*/  IADD3 R6, P0, PT, R5, R68, RZ ;  /* 0x0000004405067210 */ /* 0x000fe40007f1e0ff */
[----:B------:R-:W-:Y:S01]  /*207a0*/  ISETP.LT.AND P2, PT, R37, UR4, !P2 ;  /* 0x0000000425007c0c */ /* 0x000fe2000d741270 */
[----:B------:R0:W-:Y:S01]  /*207b0*/  @P6 STG.E.U8 desc[UR22][R8.64], R11 ;  /* 0x0000000b08006986 */ /* 0x0001e2000c101116 */
[----:B------:R-:W-:Y:S01]  /*207c0*/  VIADD R10, R66, 0x7e ;  /* 0x0000007e420a7836 */ /* 0x000fe20000000000 */
[----:B------:R-:W4:Y:S01]  /*207d0*/  LDCU UR4, c[0x0][0x398] ;  /* 0x00007300ff0477ac */ /* 0x000f220008000800 */
[----:B------:R-:W-:-:S05]  /*207e0*/  IMAD.X R7, R4, 0x1, R3, P0 ;  /* 0x0000000104077824 */ /* 0x000fca00000e0603 */
[----:B------:R4:W-:Y:S01]  /*207f0*/  @P4 STG.E.U8 desc[UR22][R6.64], R12 ;  /* 0x0000000c06004986 */ /* 0x0009e2000c101116 */
[----:B-1----:R-:W-:Y:S01]  /*20800*/  ISETP.LT.AND P4, PT, R67, UR6, !P5 ;  /* 0x0000000643007c0c */ /* 0x002fe2000ef81270 */
[----:B------:R-:W1:Y:S01]  /*20810*/  LDCU UR6, c[0x0][0x398] ;  /* 0x00007300ff0677ac */ /* 0x000e620008000800 */
[C---:B0-----:R-:W-:Y:S01]  /*20820*/  IADD3 R8, P6, PT, R5.reuse, R70, RZ ;  /* 0x0000004605087210 */ /* 0x041fe20007fde0ff */
[----:B------:R-:W-:Y:S01]  /*20830*/  VIADD R5, R5, UR30 ;  /* 0x0000001e05057c36 */ /* 0x000fe20008000000 */
[----:B------:R-:W-:-:S03]  /*20840*/  ISETP.GE.AND P0, PT, R10, UR27, PT ;  /* 0x0000001b0a007c0c */ /* 0x000fc6000bf06270 */
[----:B------:R-:W-:Y:S01]  /*20850*/  IMAD.X R9, R4, 0x1, R69, P6 ;  /* 0x0000000104097824 */ /* 0x000fe200030e0645 */
[----:B------:R-:W-:Y:S02]  /*20860*/  SHF.R.S32.HI R4, RZ, 0x1f, R5 ;  /* 0x0000001fff047819 */ /* 0x000fe40000011405 */
[----:B----4-:R-:W-:Y:S02]  /*20870*/  IADD3 R6, P6, PT, R5, R0, RZ ;  /* 0x0000000005067210 */ /* 0x010fe40007fde0ff */
[----:B------:R-:W-:Y:S01]  /*20880*/  PRMT R10, R13, 0x9910, RZ ;  /* 0x000099100d0a7816 */ /* 0x000fe200000000ff */
[----:B------:R0:W-:Y:S01]  /*20890*/  @P2 STG.E.U8 desc[UR22][R8.64], R24 ;  /* 0x0000001808002986 */ /* 0x0001e2000c101116 */
[----:B------:R-:W-:Y:S01]  /*208a0*/  PRMT R11, R11, 0x9910, RZ ;  /* 0x000099100b0b7816 */ /* 0x000fe200000000ff */
[----:B------:R-:W-:Y:S01]  /*208b0*/  IMAD.X R7, R4, 0x1, R72, P6 ;  /* 0x0000000104077824 */ /* 0x000fe200030e0648 */
[----:B------:R-:W-:Y:S01]  /*208c0*/  ISETP.LT.AND P2, PT, R34, UR9, !P5 ;  /* 0x0000000922007c0c */ /* 0x000fe2000ef41270 */
[----:B------:R-:W4:Y:S01]  /*208d0*/  LDCU UR9, c[0x0][0x398] ;  /* 0x00007300ff0977ac */ /* 0x000f220008000800 */
        /* <DEDUP_REMOVED lines=15> */
[----:B------:R-:W0:Y:S02]  /*209d0*/  LDCU UR6, c[0x0][0x398] ;  /* 0x00007300ff0677ac */ /* 0x000e240008000800 */
[----:B------:R1:W-:Y:S02]  /*209e0*/  @P6 STG.E.U8 desc[UR22][R6.64], R8 ;  /* 0x0000000806006986 */ /* 0x0003e4000c101116 */
[----:B-1----:R-:W-:Y:S01]  /*209f0*/  IADD3 R6, P2, PT, R5, R70, RZ ;  /* 0x0000004605067210 */ /* 0x002fe20007f5e0ff */
[----:B------:R-:W-:-:S02]  /*20a00*/  IMAD.MOV.U32 R8, RZ, RZ, R24 ;  /* 0x000000ffff087224 */ /* 0x000fc400078e0018 */
[----:B------:R-:W-:Y:S02]  /*20a10*/  VIADD R5, R5, UR30 ;  /* 0x0000001e05057c36 */ /* 0x000fe40008000000 */
[----:B------:R-:W-:Y:S01]  /*20a20*/  IMAD.X R7, R4, 0x1, R69, P2 ;  /* 0x0000000104077824 */ /* 0x000fe200010e0645 */
[----:B------:R-:W-:Y:S02]  /*20a30*/  SHF.R.S32.HI R4, RZ, 0x8, R8 ;  /* 0x00000008ff047819 */ /* 0x000fe40000011408 */
[----:B----4-:R-:W-:Y:S01]  /*20a40*/  ISETP.LT.AND P2, PT, R67, UR9, !P3 ;  /* 0x0000000943007c0c */ /* 0x010fe2000df41270 */
[----:B------:R-:W1:Y:S01]  /*20a50*/  LDCU UR9, c[0x0][0x398] ;  /* 0x00007300ff0977ac */ /* 0x000e620008000800 */
[----:B------:R-:W-:Y:S02]  /*20a60*/  SHF.R.S32.HI R12, RZ, 0x1f, R5 ;  /* 0x0000001fff0c7819 */ /* 0x000fe40000011405 */
[C---:B------:R-:W-:Y:S01]  /*20a70*/  IADD3 R10, P5, PT, R5.reuse, R0, RZ ;  /* 0x00000000050a7210 */ /* 0x040fe20007fbe0ff */
[----:B------:R4:W-:Y:S01]  /*20a80*/  @P4 STG.E.U8 desc[UR22][R6.64], R4 ;  /* 0x0000000406004986 */ /* 0x0009e2000c101116 */
[----:B------:R-:W-:-:S02]  /*20a90*/  IADD3 R8, P6, PT, R5, R2, RZ ;  /* 0x0000000205087210 */ /* 0x000fc40007fde0ff */
[----:B------:R-:W-:Y:S01]  /*20aa0*/  ISETP.LT.AND P4, PT, R34, UR10, !P3 ;  /* 0x0000000a22007c0c */ /* 0x000fe2000df81270 */
[C---:B------:R-:W-:Y:S01]  /*20ab0*/  IMAD.X R11, R12.reuse, 0x1, R72, P5 ;  /* 0x000000010c0b7824 */ /* 0x040fe200028e0648 */
[----:B------:R-:W-:Y:S01]  /*20ac0*/  ISETP.LT.AND P5, PT, R35, UR12, !P3 ;  /* 0x0000000c23007c0c */ /* 0x000fe2000dfa1270 */
[----:B------:R-:W-:Y:S01]  /*20ad0*/  IMAD.X R9, R12, 0x1, R71, P6 ;  /* 0x000000010c097824 */ /* 0x000fe200030e0647 */
[----:B------:R-:W-:Y:S01]  /*20ae0*/  F2FP.SATFINITE.E4M3.F32.PACK_AB_MERGE_C R26, R27, R26, RZ ;  /* 0x0000001a1b1a723e */ /* 0x000fe200048070ff */
[----:B------:R-:W0:Y:S01]  /*20af0*/  LDCU UR10, c[0x0][0x398] ;  /* 0x00007300ff0a77ac */ /* 0x000e220008000800 */
[----:B----4-:R-:W-:Y:S01]  /*20b00*/  IADD3 R6, P6, PT, R5, R68, RZ ;  /* 0x0000004405067210 */ /* 0x010fe20007fde0ff */
[----:B------:R-:W-:Y:S01]  /*20b10*/  VIADD R4, R66, 0x57 ;  /* 0x0000005742047836 */ /* 0x000fe20000000000 */
[----:B------:R-:W4:Y:S03]  /*20b20*/  LDCU UR12, c[0x0][0x398] ;  /* 0x00007300ff0c77ac */ /* 0x000f260008000800 */
[----:B------:R-:W-:Y:S01]  /*20b30*/  IMAD.X R7, R12, 0x1, R3, P6 ;  /* 0x000000010c077824 */ /* 0x000fe200030e0603 */
[----:B------:R-:W-:-:S05]  /*20b40*/  F2FP.SATFINITE.E4M3.F32.PACK_AB_MERGE_C R18, R33, R32, RZ ;  /* 0x000000202112723e */ /* 0x000fca00048070ff */
[----:B------:R0:W-:Y:S01]  /*20b50*/  @P2 STG.E.U8 desc[UR22][R10.64], R18 ;  /* 0x000000120a002986 */ /* 0x0001e2000c101116 */
[----:B------:R-:W-:Y:S01]  /*20b60*/  ISETP.GE.AND P2, PT, R4, UR4, PT ;  /* 0x0000000404007c0c */ /* 0x000fe2000bf46270 */
[----:B------:R-:W-:Y:S01]  /*20b70*/  VIADD R4, R5, UR30 ;  /* 0x0000001e05047c36 */ /* 0x000fe20008000000 */
[----:B------:R-:W1:Y:S04]  /*20b80*/  LDCU UR4, c[0x0][0x39c] ;  /* 0x00007380ff0477ac */ /* 0x000e680008000800 */
[----:B0-----:R-:W-:Y:S02]  /*20b90*/  IADD3 R10, P6, PT, R4, R68, RZ ;  /* 0x00000044040a7210 */ /* 0x001fe40007fde0ff */
[----:B--2---:R-:W-:Y:S02]  /*20ba0*/  F2FP.SATFINITE.E4M3.F32.PACK_AB_MERGE_C R14, R31, R30, RZ ;  /* 0x0000001e1f0e723e */ /* 0x004fe400048070ff */
[----:B---3--:R-:W-:-:S03]  /*20bb0*/  F2FP.SATFINITE.E4M3.F32.PACK_AB_MERGE_C R13, R29, R28, RZ ;  /* 0x0000001c1d0d723e */ /* 0x008fc600048070ff */
[----:B------:R0:W-:Y:S04]  /*20bc0*/  @P4 STG.E.U8 desc[UR22][R8.64], R14 ;  /* 0x0000000e08004986 */ /* 0x0001e8000c101116 */
[----:B------:R2:W-:Y:S01]  /*20bd0*/  @P5 STG.E.U8 desc[UR22][R6.64], R13 ;  /* 0x0000000d06005986 */ /* 0x0005e2000c101116 */
[----:B------:R-:W-:Y:S02]  /*20be0*/  IADD3 R20, P5, PT, R5, R70, RZ ;  /* 0x0000004605147210 */ /* 0x000fe40007fbe0ff */
[----:B0-----:R-:W-:Y:S02]  /*20bf0*/  IADD3 R8, P4, PT, R4, R0, RZ ;  /* 0x0000000004087210 */ /* 0x001fe40007f9e0ff */
[----:B--2---:R-:W-:Y:S01]  /*20c00*/  SHF.R.S32.HI R6, RZ, 0x1f, R4 ;  /* 0x0000001fff067819 */ /* 0x004fe20000011404 */
[----:B------:R0:W-:Y:S04]  /*20c10*/  STL [R1+0x660], R14 ;  /* 0x0006600e01007387 */ /* 0x0001e80000100800 */
[----:B------:R-:W-:Y:S01]  /*20c20*/  IMAD.X R9, R6, 0x1, R72, P4 ;  /* 0x0000000106097824 */ /* 0x000fe200020e0648 */
[----:B------:R-:W-:Y:S01]  /*20c30*/  STL [R1+0x65c], R13 ;  /* 0x00065c0d01007387 */ /* 0x000fe20000100800 */
[----:B------:R-:W-:-:S02]  /*20c40*/  IMAD.X R21, R12, 0x1, R69, P5 ;  /* 0x000000010c157824 */ /* 0x000fc400028e0645 */
[C---:B------:R-:W-:Y:S01]  /*20c50*/  VIADD R5, R4.reuse, UR30 ;  /* 0x0000001e04057c36 */ /* 0x040fe20008000000 */
[----:B------:R2:W-:Y:S01]  /*20c60*/  STL.64 [R1+0x648], R8 ;  /* 0x0006480801007387 */ /* 0x0005e20000100a00 */
[----:B0-----:R-:W-:Y:S01]  /*20c70*/  IADD3 R14, P5, PT, R4, R2, RZ ;  /* 0x00000002040e7210 */ /* 0x001fe20007fbe0ff */
[C---:B------:R-:W-:Y:S02]  /*20c80*/  IMAD.X R11, R6.reuse, 0x1, R3, P6 ;  /* 0x00000001060b7824 */ /* 0x040fe400030e0603 */
[----:B------:R-:W-:Y:S02]  /*20c90*/  SHF.R.S32.HI R7, RZ, 0x1f, R5 ;  /* 0x0000001fff077819 */ /* 0x000fe40000011405 */
[----:B------:R-:W-:Y:S01]  /*20ca0*/  IMAD.X R15, R6, 0x1, R71, P5 ;  /* 0x00000001060f7824 */ /* 0x000fe200028e0647 */
[----:B------:R-:W-:Y:S02]  /*20cb0*/  IADD3 R28, P5, PT, R5, R0, RZ ;  /* 0x00000000051c7210 */ /* 0x000fe40007fbe0ff */
[----:B--2---:R-:W-:-:S02]  /*20cc0*/  IADD3 R8, P4, PT, R4, R70, RZ ;  /* 0x0000004604087210 */ /* 0x004fc40007f9e0ff */
[----:B------:R-:W-:Y:S03]  /*20cd0*/  STL.64 [R1+0x640], R14 ;  /* 0x0006400e01007387 */ /* 0x000fe60000100a00 */
[----:B------:R-:W-:Y:S01]  /*20ce0*/  IMAD.X R9, R6, 0x1, R69, P4 ;  /* 0x0000000106097824 */ /* 0x000fe200020e0645 */
[----:B------:R-:W-:Y:S01]  /*20cf0*/  IADD3 R12, P4, PT, R5, R2, RZ ;  /* 0x00000002050c7210 */ /* 0x000fe20007f9e0ff */
[----:B------:R0:W-:Y:S01]  /*20d00*/  STL.64 [R1+0x638], R10 ;  /* 0x0006380a01007387 */ /* 0x0001e20000100a00 */
[----:B------:R-:W-:Y:S02]  /*20d10*/  IMAD.X R29, R7, 0x1, R72, P5 ;  /* 0x00000001071d7824 */ /* 0x000fe400028e0648 */
[----:B------:R-:W-:Y:S01]  /*20d20*/  VIADD R4, R5, UR30 ;  /* 0x0000001e05047c36 */ /* 0x000fe20008000000 */
[----:B------:R2:W-:Y:S01]  /*20d30*/  STL.64 [R1+0x630], R8 ;  /* 0x0006300801007387 */ /* 0x0005e20000100a00 */
[----:B------:R-:W-:-:S03]  /*20d40*/  IMAD.X R13, R7, 0x1, R71, P4 ;  /* 0x00000001070d7824 */ /* 0x000fc600020e0647 */
[----:B------:R-:W-:Y:S01]  /*20d50*/  STL.64 [R1+0x838], R28 ;  /* 0x0008381c01007387 */ /* 0x000fe20000100a00 */
[----:B0-----:R-:W-:-:S03]  /*20d60*/  IADD3 R10, P6, PT, R5, R68, RZ ;  /* 0x00000044050a7210 */ /* 0x001fc60007fde0ff */
[----:B------:R0:W-:Y:S01]  /*20d70*/  STL.64 [R1+0x620], R12 ;  /* 0x0006200c01007387 */ /* 0x0001e20000100a00 */
[----:B--2---:R-:W-:Y:S01]  /*20d80*/  IADD3 R8, P5, PT, R5, R70, RZ ;  /* 0x0000004605087210 */ /* 0x004fe20007fbe0ff */
[----:B------:R-:W-:Y:S01]  /*20d90*/  IMAD.X R11, R7, 0x1, R3, P6 ;  /* 0x00000001070b7824 */ /* 0x000fe200030e0603 */
[----:B------:R-:W-:-:S03]  /*20da0*/  SHF.R.S32.HI R6, RZ, 0x1f, R4 ;  /* 0x0000001fff067819 */ /* 0x000fc60000011404 */
[----:B------:R-:W-:Y:S01]  /*20db0*/  IMAD.X R9, R7, 0x1, R69, P5 ;  /* 0x0000000107097824 */ /* 0x000fe200028e0645 */
[----:B0-----:R-:W-:Y:S01]  /*20dc0*/  IADD3 R12, P4, PT, R4, R0, RZ ;  /* 0x00000000040c7210 */ /* 0x001fe20007f9e0ff */
[----:B------:R0:W-:Y:S04]  /*20dd0*/  STL.64 [R1+0x618], R10 ;  /* 0x0006180a01007387 */ /* 0x0001e80000100a00 */
[----:B------:R-:W-:Y:S01]  /*20de0*/  IMAD.X R13, R6, 0x1, R72, P4 ;  /* 0x00000001060d7824 */ /* 0x000fe200020e0648 */
[----:B------:R2:W-:Y:S01]  /*20df0*/  STL.64 [R1+0x610], R8 ;  /* 0x0006100801007387 */ /* 0x0005e20000100a00 */
[C---:B------:R-:W-:Y:S02]  /*20e00*/  IADD3 R30, P4, PT, R4.reuse, R70, RZ ;  /* 0x00000046041e7210 */ /* 0x040fe40007f9e0ff */
[----:B0-----:R-:W-:-:S03]  /*20e10*/  IADD3 R10, P5, PT, R4, R2, RZ ;  /* 0x00000002040a7210 */ /* 0x001fc60007fbe0ff */
[----:B------:R-:W-:Y:S01]  /*20e20*/  IMAD.X R31, R6, 0x1, R69, P4 ;  /* 0x00000001061f7824 */ /* 0x000fe200020e0645 */
[----:B--2---:R-:W-:Y:S01]  /*20e30*/  IADD3 R8, P6, PT, R4, R68, RZ ;  /* 0x0000004404087210 */ /* 0x004fe20007fde0ff */
[----:B------:R-:W-:Y:S02]  /*20e40*/  IMAD.X R11, R6, 0x1, R71, P5 ;  /* 0x00000001060b7824 */ /* 0x000fe400028e0647 */
[----:B------:R-:W-:Y:S02]  /*20e50*/  VIADD R5, R4, UR30 ;  /* 0x0000001e04057c36 */ /* 0x000fe40008000000 */
[----:B------:R-:W-:Y:S01]  /*20e60*/  IMAD.X R9, R6, 0x1, R3, P6 ;  /* 0x0000000106097824 */ /* 0x000fe200030e0603 */
[----:B------:R-:W-:Y:S02]  /*20e70*/  STL.64 [R1+0x608], R12 ;  /* 0x0006080c01007387 */ /* 0x000fe40000100a00 */
[----:B------:R-:W-:Y:S02]  /*20e80*/  SHF.R.S32.HI R7, RZ, 0x1f, R5 ;  /* 0x0000001fff077819 */ /* 0x000fe40000011405 */
[----:B------:R0:W-:Y:S04]  /*20e90*/  STL.64 [R1+0x600], R10 ;  /* 0x0006000a01007387 */ /* 0x0001e80000100a00 */
[----:B------:R-:W-:Y:S04]  /*20ea0*/  STL.64 [R1+0x828], R30 ;  /* 0x0008281e01007387 */ /* 0x000fe80000100a00 */
[----:B------:R2:W-:Y:S01]  /*20eb0*/  STL.64 [R1+0x558], R8 ;  /* 0x0005580801007387 */ /* 0x0005e20000100a00 */
[C---:B0-----:R-:W-:Y:S01]  /*20ec0*/  IADD3 R10, P5, PT, R5.reuse, R0, RZ ;  /* 0x00000000050a7210 */ /* 0x041fe20007fbe0ff */
[C---:B------:R-:W-:Y:S01]  /*20ed0*/  VIADD R4, R5.reuse, UR30 ;  /* 0x0000001e05047c36 */ /* 0x040fe20008000000 */
[----:B------:R-:W-:-:S02]  /*20ee0*/  IADD3 R12, P4, PT, R5, R2, RZ ;  /* 0x00000002050c7210 */ /* 0x000fc40007f9e0ff */
[----:B--2---:R-:W-:Y:S01]  /*20ef0*/  IADD3 R8, P6, PT, R5, R68, RZ ;  /* 0x0000004405087210 */ /* 0x004fe20007fde0ff */
[----:B------:R-:W-:-:S04]  /*20f00*/  IMAD.X R11, R7, 0x1, R72, P5 ;  /* 0x00000001070b7824 */ /* 0x000fc800028e0648 */
[C---:B------:R-:W-:Y:S01]  /*20f10*/  IMAD.X R9, R7.reuse, 0x1, R3, P6 ;  /* 0x0000000107097824 */ /* 0x040fe200030e0603 */
[----:B------:R0:W-:Y:S01]  /*20f20*/  STL.64 [R1+0x548], R10 ;  /* 0x0005480a01007387 */ /* 0x0001e20000100a00 */
[----:B------:R-:W-:Y:S01]  /*20f30*/  IMAD.X R13, R7, 0x1, R71, P4 ;  /* 0x00000001070d7824 */ /* 0x000fe200020e0647 */
[----:B------:R-:W-:Y:S02]  /*20f40*/  SHF.R.S32.HI R6, RZ, 0x1f, R4 ;  /* 0x0000001fff067819 */ /* 0x000fe40000011404 */
[----:B------:R2:W-:Y:S01]  /*20f50*/  STL.64 [R1+0x538], R8 ;  /* 0x0005380801007387 */ /* 0x0005e20000100a00 */
[----:B0-----:R-:W-:Y:S02]  /*20f60*/  IADD3 R10, P5, PT, R5, R70, RZ ;  /* 0x00000046050a7210 */ /* 0x001fe40007fbe0ff */
[----:B--2---:R-:W-:-:S03]  /*20f70*/  IADD3 R8, P4, PT, R4, R0, RZ ;  /* 0x0000000004087210 */ /* 0x004fc60007f9e0ff */
[----:B------:R-:W-:Y:S01]  /*20f80*/  IMAD.X R11, R7, 0x1, R69, P5 ;  /* 0x00000001070b7824 */ /* 0x000fe200028e0645 */
[----:B------:R0:W-:Y:S01]  /*20f90*/  STL.64 [R1+0x540], R12 ;  /* 0x0005400c01007387 */ /* 0x0001e20000100a00 */
[----:B------:R-:W-:-:S03]  /*20fa0*/  IMAD.X R9, R6, 0x1, R72, P4 ;  /* 0x0000000106097824 */ /* 0x000fc600020e0648 */
[----:B------:R2:W-:Y:S04]  /*20fb0*/  STL.64 [R1+0x530], R10 ;  /* 0x0005300a01007387 */ /* 0x0005e80000100a00 */
[----:B------:R3:W-:Y:S01]  /*20fc0*/  STL.64 [R1+0x528], R8 ;  /* 0x0005280801007387 */ /* 0x0007e20000100a00 */
[C---:B0-----:R-:W-:Y:S02]  /*20fd0*/  IADD3 R12, P5, PT, R4.reuse, R2, RZ ;  /* 0x00000002040c7210 */ /* 0x041fe40007fbe0ff */
[----:B--2---:R-:W-:-:S03]  /*20fe0*/  IADD3 R10, P6, PT, R4, R68, RZ ;  /* 0x00000044040a7210 */ /* 0x004fc60007fde0ff */
[----:B------:R-:W-:Y:S01]  /*20ff0*/  IMAD.X R13, R6, 0x1, R71, P5 ;  /* 0x00000001060d7824 */ /* 0x000fe200028e0647 */
[----:B---3--:R-:W-:Y:S01]  /*21000*/  IADD3 R8, P4, PT, R4, R70, RZ ;  /* 0x0000004604087210 */ /* 0x008fe20007f9e0ff */
[----:B------:R-:W-:Y:S02]  /*21010*/  IMAD.X R11, R6, 0x1, R3, P6 ;  /* 0x00000001060b7824 */ /* 0x000fe400030e0603 */
[----:B------:R-:W-:Y:S02]  /*21020*/  VIADD R5, R4, UR30 ;  /* 0x0000001e04057c36 */ /* 0x000fe40008000000 */
[----:B------:R-:W-:Y:S01]  /*21030*/  IMAD.X R9, R6, 0x1, R69, P4 ;  /* 0x0000000106097824 */ /* 0x000fe200020e0645 */
[----:B------:R0:W-:Y:S02]  /*21040*/  STL.64 [R1+0x520], R12 ;  /* 0x0005200c01007387 */ /* 0x0001e40000100a00 */
[----:B------:R-:W-:Y:S02]  /*21050*/  SHF.R.S32.HI R7, RZ, 0x1f, R5 ;  /* 0x0000001fff077819 */ /* 0x000fe40000011405 */
[----:B------:R-:W-:Y:S01]  /*21060*/  STL.64 [R1+0x518], R10 ;  /* 0x0005180a01007387 */ /* 0x000fe20000100a00 */
[----:B------:R-:W-:-:S03]  /*21070*/  IADD3 R32, P5, PT, R5, R0, RZ ;  /* 0x0000000005207210 */ /* 0x000fc60007fbe0ff */
[----:B------:R2:W-:Y:S02]  /*21080*/  STL.64 [R1+0x510], R8 ;  /* 0x0005100801007387 */ /* 0x0005e40000100a00 */
[----:B------:R-:W-:Y:S01]  /*21090*/  IMAD.X R33, R7, 0x1, R72, P5 ;  /* 0x0000000107217824 */ /* 0x000fe200028e0648 */
[C---:B0-----:R-:W-:Y:S01]  /*210a0*/  IADD3 R12, P4, PT, R5.reuse, R2, RZ ;  /* 0x00000002050c7210 */ /* 0x041fe20007f9e0ff */
[C---:B------:R-:W-:Y:S01]  /*210b0*/  VIADD R4, R5.reuse, UR30 ;  /* 0x0000001e05047c36 */ /* 0x040fe20008000000 */
[----:B--2---:R-:W-:Y:S02]  /*210c0*/  IADD3 R8, P6, PT, R5, R68, RZ ;  /* 0x0000004405087210 */ /* 0x004fe40007fde0ff */
[----:B------:R-:W-:Y:S03]  /*210d0*/  STL.64 [R1+0x818], R32 ;  /* 0x0008182001007387 */ /* 0x000fe60000100a00 */
[----:B------:R-:W-:Y:S01]  /*210e0*/  IMAD.X R9, R7, 0x1, R3, P6 ;  /* 0x0000000107097824 */ /* 0x000fe200030e0603 */
[----:B------:R-:W-:Y:S01]  /*210f0*/  IADD3 R10, P5, PT, R5, R70, RZ ;  /* 0x00000046050a7210 */ /* 0x000fe20007fbe0ff */
[----:B------:R-:W-:Y:S01]  /*21100*/  IMAD.X R13, R7, 0x1, R71, P4 ;  /* 0x00000001070d7824 */ /* 0x000fe200020e0647 */
[----:B------:R-:W-:-:S02]  /*21110*/  SHF.R.S32.HI R6, RZ, 0x1f, R4 ;  /* 0x0000001fff067819 */ /* 0x000fc40000011404 */
[----:B------:R0:W-:Y:S01]  /*21120*/  STL.64 [R1+0x4f8], R8 ;  /* 0x0004f80801007387 */ /* 0x0001e20000100a00 */
[----:B------:R-:W-:-:S03]  /*21130*/  IMAD.X R11, R7, 0x1, R69, P5 ;  /* 0x00000001070b7824 */ /* 0x000fc600028e0645 */
[----:B------:R2:W-:Y:S01]  /*21140*/  STL.64 [R1+0x500], R12 ;  /* 0x0005000c01007387 */ /* 0x0005e20000100a00 */
[----:B0-----:R-:W-:-:S03]  /*21150*/  IADD3 R8, P4, PT, R4, R0, RZ ;  /* 0x0000000004087210 */ /* 0x001fc60007f9e0ff */
[----:B------:R0:W-:Y:S02]  /*21160*/  STL.64 [R1+0x4f0], R10 ;  /* 0x0004f00a01007387 */ /* 0x0001e40000100a00 */
[----:B------:R-:W-:Y:S01]  /*21170*/  IMAD.X R9, R6, 0x1, R72, P4 ;  /* 0x0000000106097824 */ /* 0x000fe200020e0648 */
[----:B--2---:R-:W-:-:S04]  /*21180*/  IADD3 R12, P5, PT, R4, R2, RZ ;  /* 0x00000002040c7210 */ /* 0x004fc80007fbe0ff */
[----:B------:R2:W-:Y:S01]  /*21190*/  STL.64 [R1+0x4e8], R8 ;  /* 0x0004e80801007387 */ /* 0x0005e20000100a00 */
[----:B0-----:R-:W-:Y:S01]  /*211a0*/  IADD3 R10, P6, PT, R4, R68, RZ ;  /* 0x00000044040a7210 */ /* 0x001fe20007fde0ff */
[----:B------:R-:W-:Y:S02]  /*211b0*/  IMAD.X R13, R6, 0x1, R71, P5 ;  /* 0x00000001060d7824 */ /* 0x000fe400028e0647 */
[----:B------:R-:W-:Y:S02]  /*211c0*/  VIADD R5, R4, UR30 ;  /* 0x0000001e04057c36 */ /* 0x000fe40008000000 */
[----:B------:R-:W-:Y:S01]  /*211d0*/  IMAD.X R11, R6, 0x1, R3, P6 ;  /* 0x00000001060b7824 */ /* 0x000fe200030e0603 */
[----:B--2---:R-:W-:Y:S01]  /*211e0*/  IADD3 R8, P4, PT, R4, R70, RZ ;  /* 0x0000004604087210 */ /* 0x004fe20007f9e0ff */
[----:B------:R0:W-:Y:S04]  /*211f0*/  STL.64 [R1+0x4e0], R12 ;  /* 0x0004e00c01007387 */ /* 0x0001e80000100a00 */
[----:B------:R-:W-:Y:S01]  /*21200*/  IMAD.X R9, R6, 0x1, R69, P4 ;  /* 0x0000000106097824 */ /* 0x000fe200020e0645 */
[----:B------:R-:W-:Y:S01]  /*21210*/  STL.64 [R1+0x4d8], R10 ;  /* 0x0004d80a01007387 */ /* 0x000fe20000100a00 */
[----:B------:R-:W-:-:S02]  /*21220*/  SHF.R.S32.HI R7, RZ, 0x1f, R5 ;  /* 0x0000001fff077819 */ /* 0x000fc40000011405 */
[C---:B------:R-:W-:Y:S01]  /*21230*/  IADD3 R34, P5, PT, R5.reuse, R0, RZ ;  /* 0x0000000005227210 */ /* 0x040fe20007fbe0ff */
[----:B------:R2:W-:Y:S01]  /*21240*/  STL.64 [R1+0x4d0], R8 ;  /* 0x0004d00801007387 */ /* 0x0005e20000100a00 */
[C---:B------:R-:W-:Y:S01]  /*21250*/  VIADD R4, R5.reuse, UR30 ;  /* 0x0000001e05047c36 */ /* 0x040fe20008000000 */
[----:B0-----:R-:W-:Y:S02]  /*21260*/  IADD3 R12, P4, PT, R5, R2, RZ ;  /* 0x00000002050c7210 */ /* 0x001fe40007f9e0ff */
[----:B------:R-:W-:Y:S01]  /*21270*/  IMAD.X R35, R7, 0x1, R72, P5 ;  /* 0x0000000107237824 */ /* 0x000fe200028e0648 */
[----:B--2---:R-:W-:-:S04]  /*21280*/  IADD3 R8, P6, PT, R5, R68, RZ ;  /* 0x0000004405087210 */ /* 0x004fc80007fde0ff */
[----:B------:R-:W-:Y:S01]  /*21290*/  STL.64 [R1+0x800], R34 ;  /* 0x0008002201007387 */ /* 0x000fe20000100a00 */
[----:B------:R-:W-:Y:S01]  /*212a0*/  IMAD.X R9, R7, 0x1, R3, P6 ;  /* 0x0000000107097824 */ /* 0x000fe200030e0603 */
[----:B------:R-:W-:Y:S01]  /*212b0*/  IADD3 R10, P5, PT, R5, R70, RZ ;  /* 0x00000046050a7210 */ /* 0x000fe20007fbe0ff */
[C---:B------:R-:W-:Y:S01]  /*212c0*/  IMAD.X R13, R7.reuse, 0x1, R71, P4 ;  /* 0x00000001070d7824 */ /* 0x040fe200020e0647 */
[----:B------:R-:W-:Y:S02]  /*212d0*/  SHF.R.S32.HI R6, RZ, 0x1f, R4 ;  /* 0x0000001fff067819 */ /* 0x000fe40000011404 */
        /* <DEDUP_REMOVED lines=22> */
[----:B--2---:R-:W-:Y:S01]  /*21440*/  IADD3 R8, P6, PT, R5, R68, RZ ;  /* 0x0000004405087210 */ /* 0x004fe20007fde0ff */
[----:B------:R-:W-:Y:S04]  /*21450*/  STL [R1+0x808], R36 ;  /* 0x0008082401007387 */ /* 0x000fe80000100800 */
[----:B------:R-:W-:Y:S01]  /*21460*/  IMAD.X R9, R7, 0x1, R3, P6 ;  /* 0x0000000107097824 */ /* 0x000fe200030e0603 */
[----:B------:R-:W-:Y:S01]  /*21470*/  STL [R1+0x7f0], R37 ;  /* 0x0007f02501007387 */ /* 0x000fe20000100800 */
[----:B------:R-:W-:Y:S01]  /*21480*/  IADD3 R10, P5, PT, R5, R70, RZ ;  /* 0x00000046050a7210 */ /* 0x000fe20007fbe0ff */
[C---:B------:R-:W-:Y:S01]  /*21490*/  IMAD.X R13, R7.reuse, 0x1, R71, P4 ;  /* 0x00000001070d7824 */ /* 0x040fe200020e0647 */
[----:B------:R-:W-:Y:S01]  /*214a0*/  SHF.R.S32.HI R6, RZ, 0x1f, R4 ;  /* 0x0000001fff067819 */ /* 0x000fe20000011404 */
[----:B------:R0:W-:Y:S02]  /*214b0*/  STL.64 [R1+0x478], R8 ;  /* 0x0004780801007387 */ /* 0x0001e40000100a00 */
[----:B------:R-:W-:-:S02]  /*214c0*/  IMAD.X R11, R7, 0x1, R69, P5 ;  /* 0x00000001070b7824 */ /* 0x000fc400028e0645 */
        /* <DEDUP_REMOVED lines=32> */
[C---:B--2---:R-:W-:Y:S01]  /*216d0*/  IADD3 R12, P5, PT, R4.reuse, R2, RZ ;  /* 0x00000002040c7210 */ /* 0x044fe20007fbe0ff */
[----:B------:R-:W-:-:S03]  /*216e0*/  VIADD R5, R4, UR30 ;  /* 0x0000001e04057c36 */ /* 0x000fc60008000000 */
[----:B------:R2:W-:Y:S01]  /*216f0*/  STL.64 [R1+0x428], R8 ;  /* 0x0004280801007387 */ /* 0x0005e20000100a00 */
[----:B0-----:R-:W-:Y:S01]  /*21700*/  IADD3 R10, P6, PT, R4, R68, RZ ;  /* 0x00000044040a7210 */ /* 0x001fe20007fde0ff */
[C---:B------:R-:W-:Y:S01]  /*21710*/  IMAD.X R13, R6.reuse, 0x1, R71, P5 ;  /* 0x00000001060d7824 */ /* 0x040fe200028e0647 */
[----:B------:R-:W-:Y:S02]  /*21720*/  SHF.R.S32.HI R7, RZ, 0x1f, R5 ;  /* 0x0000001fff077819 */ /* 0x000fe40000011405 */
[----:B------:R-:W-:Y:S01]  /*21730*/  IADD3 R40, P5, PT, R5, R0, RZ ;  /* 0x0000000005287210 */ /* 0x000fe20007fbe0ff */
[----:B------:R-:W-:Y:S01]  /*21740*/  IMAD.X R11, R6, 0x1, R3, P6 ;  /* 0x00000001060b7824 */ /* 0x000fe200030e0603 */
[----:B--2---:R-:W-:Y:S01]  /*21750*/  IADD3 R8, P4, PT, R4, R70, RZ ;  /* 0x0000004604087210 */ /* 0x004fe20007f9e0ff */
[----:B------:R0:W-:Y:S04]  /*21760*/  STL.64 [R1+0x420], R12 ;  /* 0x0004200c01007387 */ /* 0x0001e80000100a00 */
[----:B------:R-:W-:Y:S01]  /*21770*/  IMAD.X R9, R6, 0x1, R69, P4 ;  /* 0x0000000106097824 */ /* 0x000fe200020e0645 */
[----:B------:R2:W-:Y:S01]  /*21780*/  STL.64 [R1+0x418], R10 ;  /* 0x0004180a01007387 */ /* 0x0005e20000100a00 */
[----:B------:R-:W-:-:S03]  /*21790*/  IMAD.X R41, R7, 0x1, R72, P5 ;  /* 0x0000000107297824 */ /* 0x000fc600028e0648 */
[----:B------:R3:W-:Y:S01]  /*217a0*/  STL.64 [R1+0x410], R8 ;  /* 0x0004100801007387 */ /* 0x0007e20000100a00 */
[C---:B0-----:R-:W-:Y:S02]  /*217b0*/  IADD3 R12, P6, PT, R5.reuse, R2, RZ ;  /* 0x00000002050c7210 */ /* 0x041fe40007fde0ff */
[----:B--2---:R-:W-:-:S03]  /*217c0*/  IADD3 R10, P4, PT, R5, R68, RZ ;  /* 0x00000044050a7210 */ /* 0x004fc60007f9e0ff */
[----:B------:R-:W-:Y:S01]  /*217d0*/  IMAD.X R13, R7, 0x1, R71, P6 ;  /* 0x00000001070d7824 */ /* 0x000fe200030e0647 */
[----:B---3--:R-:W-:Y:S01]  /*217e0*/  IADD3 R8, P5, PT, R5, R70, RZ ;  /* 0x0000004605087210 */ /* 0x008fe20007fbe0ff */
[----:B------:R-:W-:Y:S01]  /*217f0*/  IMAD.X R11, R7, 0x1, R3, P4 ;  /* 0x00000001070b7824 */ /* 0x000fe200020e0603 */
[----:B------:R-:W-:Y:S01]  /*21800*/  STL [R1+0x7e0], R40 ;  /* 0x0007e02801007387 */ /* 0x000fe20000100800 */
[----:B------:R-:W-:Y:S02]  /*21810*/  VIADD R4, R5, UR30 ;  /* 0x0000001e05047c36 */ /* 0x000fe40008000000 */
[----:B------:R-:W-:Y:S01]  /*21820*/  IMAD.X R9, R7, 0x1, R69, P5 ;  /* 0x0000000107097824 */ /* 0x000fe200028e0645 */
[----:B------:R-:W-:Y:S02]  /*21830*/  STL [R1+0x7c8], R41 ;  /* 0x0007c82901007387 */ /* 0x000fe40000100800 */
[----:B------:R-:W-:Y:S02]  /*21840*/  SHF.R.S32.HI R6, RZ, 0x1f, R4 ;  /* 0x0000001fff067819 */ /* 0x000fe40000011404 */
[----:B------:R0:W-:Y:S04]  /*21850*/  STL.64 [R1+0x400], R12 ;  /* 0x0004000c01007387 */ /* 0x0001e80000100a00 */
[----:B------:R-:W-:Y:S04]  /*21860*/  STL.64 [R1+0x358], R10 ;  /* 0x0003580a01007387 */ /* 0x000fe80000100a00 */
[----:B------:R2:W-:Y:S01]  /*21870*/  STL.64 [R1+0x350], R8 ;  /* 0x0003500801007387 */ /* 0x0005e20000100a00 */
[C---:B0-----:R-:W-:Y:S01]  /*21880*/  IADD3 R12, P4, PT, R4.reuse, R0, RZ ;  /* 0x00000000040c7210 */ /* 0x041fe20007f9e0ff */
[C---:B------:R-:W-:Y:S01]  /*21890*/  VIADD R5, R4.reuse, UR30 ;  /* 0x0000001e04057c36 */ /* 0x040fe20008000000 */
[----:B--2---:R-:W-:-:S03]  /*218a0*/  IADD3 R8, P5, PT, R4, R68, RZ ;  /* 0x0000004404087210 */ /* 0x004fc60007fbe0ff */
[C---:B------:R-:W-:Y:S02]  /*218b0*/  IMAD.X R13, R6.reuse, 0x1, R72, P4 ;  /* 0x00000001060d7824 */ /* 0x040fe400020e0648 */
[----:B------:R-:W-:-:S03]  /*218c0*/  IMAD.X R9, R6, 0x1, R3, P5 ;  /* 0x0000000106097824 */ /* 0x000fc600028e0603 */
[----:B------:R-:W-:Y:S01]  /*218d0*/  STL.64 [R1+0x348], R12 ;  /* 0x0003480c01007387 */ /* 0x000fe20000100a00 */
[C---:B------:R-:W-:Y:S02]  /*218e0*/  IADD3 R10, P6, PT, R4.reuse, R2, RZ ;  /* 0x00000002040a7210 */ /* 0x040fe40007fde0ff */
[----:B------:R-:W-:Y:S01]  /*218f0*/  SHF.R.S32.HI R7, RZ, 0x1f, R5 ;  /* 0x0000001fff077819 */ /* 0x000fe20000011405 */
[----:B------:R0:W-:Y:S01]  /*21900*/  STL.64 [R1+0x338], R8 ;  /* 0x0003380801007387 */ /* 0x0001e20000100a00 */
[----:B------:R-:W-:Y:S01]  /*21910*/  IADD3 R42, P4, PT, R4, R70, RZ ;  /* 0x00000046042a7210 */ /* 0x000fe20007f9e0ff */
[----:B------:R-:W-:Y:S01]  /*21920*/  IMAD.X R11, R6, 0x1, R71, P6 ;  /* 0x00000001060b7824 */ /* 0x000fe200030e0647 */
[----:B0-----:R-:W-:-:S04]  /*21930*/  IADD3 R8, P5, PT, R5, R0, RZ ;  /* 0x0000000005087210 */ /* 0x001fc80007fbe0ff */
[----:B------:R0:W-:Y:S01]  /*21940*/  STL.64 [R1+0x340], R10 ;  /* 0x0003400a01007387 */ /* 0x0001e20000100a00 */
[----:B------:R-:W-:Y:S01]  /*21950*/  IMAD.X R9, R7, 0x1, R72, P5 ;  /* 0x0000000107097824 */ /* 0x000fe200028e0648 */
[----:B------:R-:W-:Y:S01]  /*21960*/  IADD3 R12, P6, PT, R5, R2, RZ ;  /* 0x00000002050c7210 */ /* 0x000fe20007fde0ff */
[----:B------:R-:W-:-:S03]  /*21970*/  IMAD.X R43, R6, 0x1, R69, P4 ;  /* 0x00000001062b7824 */ /* 0x000fc600020e0645 */
        /* <DEDUP_REMOVED lines=8> */
[----:B------:R-:W-:Y:S01]  /*21a00*/  SHF.R.S32.HI R6, RZ, 0x1f, R4 ;  /* 0x0000001fff067819 */ /* 0x000fe20000011404 */
[----:B------:R2:W-:Y:S04]  /*21a10*/  STL.64 [R1+0x318], R10 ;  /* 0x0003180a01007387 */ /* 0x0005e80000100a00 */
[----:B------:R3:W-:Y:S01]  /*21a20*/  STL.64 [R1+0x310], R8 ;  /* 0x0003100801007387 */ /* 0x0007e20000100a00 */
[----:B0-----:R-:W-:-:S02]  /*21a30*/  IADD3 R12, P4, PT, R4, R0, RZ ;  /* 0x00000000040c7210 */ /* 0x001fc40007f9e0ff */
[----:B--2---:R-:W-:-:S03]  /*21a40*/  IADD3 R10, P6, PT, R4, R2, RZ ;  /* 0x00000002040a7210 */ /* 0x004fc60007fde0ff */
[----:B------:R-:W-:Y:S01]  /*21a50*/  IMAD.X R13, R6, 0x1, R72, P4 ;  /* 0x00000001060d7824 */ /* 0x000fe200020e0648 */
[----:B---3--:R-:W-:Y:S01]  /*21a60*/  IADD3 R8, P5, PT, R4, R68, RZ ;  /* 0x0000004404087210 */ /* 0x008fe20007fbe0ff */
[----:B------:R-:W-:Y:S01]  /*21a70*/  IMAD.X R11, R6, 0x1, R71, P6 ;  /* 0x00000001060b7824 */ /* 0x000fe200030e0647 */
[C---:B------:R-:W-:Y:S01]  /*21a80*/  IADD3 R44, P4, PT, R4.reuse, R70, RZ ;  /* 0x00000046042c7210 */ /* 0x040fe20007f9e0ff */
[----:B------:R-:W-:Y:S02]  /*21a90*/  VIADD R5, R4, UR30 ;  /* 0x0000001e04057c36 */ /* 0x000fe40008000000 */
[C---:B------:R-:W-:Y:S01]  /*21aa0*/  IMAD.X R9, R6.reuse, 0x1, R3, P5 ;  /* 0x0000000106097824 */ /* 0x040fe200028e0603 */
[----:B------:R-:W-:Y:S01]  /*21ab0*/  STL.64 [R1+0x308], R12 ;  /* 0x0003080c01007387 */ /* 0x000fe20000100a00 */
[----:B------:R-:W-:Y:S01]  /*21ac0*/  IMAD.X R45, R6, 0x1, R69, P4 ;  /* 0x00000001062d7824 */ /* 0x000fe200020e0645 */
[----:B------:R-:W-:Y:S02]  /*21ad0*/  SHF.R.S32.HI R7, RZ, 0x1f, R5 ;  /* 0x0000001fff077819 */ /* 0x000fe40000011405 */
[----:B------:R0:W-:Y:S04]  /*21ae0*/  STL.64 [R1+0x300], R10 ;  /* 0x0003000a01007387 */ /* 0x0001e80000100a00 */
[----:B------:R2:W-:Y:S01]  /*21af0*/  STL.64 [R1+0x2f8], R8 ;  /* 0x0002f80801007387 */ /* 0x0005e20000100a00 */
[C---:B------:R-:W-:Y:S01]  /*21b00*/  VIADD R4, R5.reuse, UR30 ;  /* 0x0000001e05047c36 */ /* 0x040fe20008000000 */
[----:B0-----:R-:W-:-:S02]  /*21b10*/  IADD3 R10, P5, PT, R5, R0, RZ ;  /* 0x00000000050a7210 */ /* 0x001fc40007fbe0ff */
[----:B--2---:R-:W-:-:S03]  /*21b20*/  IADD3 R8, P4, PT, R5, R68, RZ ;  /* 0x0000004405087210 */ /* 0x004fc60007f9e0ff */
[C---:B------:R-:W-:Y:S02]  /*21b30*/  IMAD.X R11, R7.reuse, 0x1, R72, P5 ;  /* 0x00000001070b7824 */ /* 0x040fe400028e0648 */
[----:B------:R-:W-:Y:S01]  /*21b40*/  IMAD.X R9, R7, 0x1, R3, P4 ;  /* 0x0000000107097824 */ /* 0x000fe200020e0603 */
[----:B------:R-:W-:Y:S02]  /*21b50*/  IADD3 R12, P6, PT, R5, R2, RZ ;  /* 0x00000002050c7210 */ /* 0x000fe40007fde0ff */
[----:B------:R0:W-:Y:S01]  /*21b60*/  STL.64 [R1+0x2e8], R10 ;  /* 0x0002e80a01007387 */ /* 0x0001e20000100a00 */
[----:B------:R-:W-:-:S03]  /*21b70*/  SHF.R.S32.HI R6, RZ, 0x1f, R4 ;  /* 0x0000001fff067819 */ /* 0x000fc60000011404 */
[----:B------:R2:W-:Y:S01]  /*21b80*/  STL.64 [R1+0x2d8], R8 ;  /* 0x0002d80801007387 */ /* 0x0005e20000100a00 */
[----:B------:R-:W-:Y:S01]  /*21b90*/  IMAD.X R13, R7, 0x1, R71, P6 ;  /* 0x00000001070d7824 */ /* 0x000fe200030e0647 */
[----:B0-----:R-:W-:Y:S02]  /*21ba0*/  IADD3 R10, P5, PT, R5, R70, RZ ;  /* 0x00000046050a7210 */ /* 0x001fe40007fbe0ff */
[----:B--2---:R-:W-:-:S03]  /*21bb0*/  IADD3 R8, P4, PT, R4, R0, RZ ;  /* 0x0000000004087210 */ /* 0x004fc60007f9e0ff */
[----:B------:R-:W-:Y:S01]  /*21bc0*/  IMAD.X R11, R7, 0x1, R69, P5 ;  /* 0x00000001070b7824 */ /* 0x000fe200028e0645 */
[----:B------:R0:W-:Y:S01]  /*21bd0*/  STL.64 [R1+0x2e0], R12 ;  /* 0x0002e00c01007387 */ /* 0x0001e20000100a00 */
[----:B------:R-:W-:-:S03]  /*21be0*/  IMAD.X R9, R6, 0x1, R72, P4 ;  /* 0x0000000106097824 */ /* 0x000fc600020e0648 */
[----:B------:R2:W-:Y:S01]  /*21bf0*/  STL.64 [R1+0x2d0], R10 ;  /* 0x0002d00a01007387 */ /* 0x0005e20000100a00 */
[----:B------:R-:W-:-:S03]  /*21c00*/  VIADD R5, R4, UR30 ;  /* 0x0000001e04057c36 */ /* 0x000fc60008000000 */
[----:B------:R3:W-:Y:S01]  /*21c10*/  STL.64 [R1+0x2c8], R8 ;  /* 0x0002c80801007387 */ /* 0x0007e20000100a00 */
[C---:B0-----:R-:W-:Y:S02]  /*21c20*/  IADD3 R12, P6, PT, R4.reuse, R2, RZ ;  /* 0x00000002040c7210 */ /* 0x041fe40007fde0ff */
[----:B--2---:R-:W-:-:S03]  /*21c30*/  IADD3 R10, P5, PT, R4, R68, RZ ;  /* 0x00000044040a7210 */ /* 0x004fc60007fbe0ff */
[----:B------:R-:W-:Y:S01]  /*21c40*/  IMAD.X R13, R6, 0x1, R71, P6 ;  /* 0x00000001060d7824 */ /* 0x000fe200030e0647 */
[----:B---3--:R-:W-:Y:S01]  /*21c50*/  IADD3 R8, P4, PT, R4, R70, RZ ;  /* 0x0000004604087210 */ /* 0x008fe20007f9e0ff */
[----:B------:R-:W-:Y:S01]  /*21c60*/  IMAD.X R11, R6, 0x1, R3, P5 ;  /* 0x00000001060b7824 */ /* 0x000fe200028e0603 */
[----:B------:R-:W-:-:S03]  /*21c70*/  SHF.R.S32.HI R7, RZ, 0x1f, R5 ;  /* 0x0000001fff077819 */ /* 0x000fc60000011405 */
[----:B------:R-:W-:Y:S01]  /*21c80*/  IMAD.X R9, R6, 0x1, R69, P4 ;  /* 0x0000000106097824 */ /* 0x000fe200020e0645 */
[----:B------:R-:W-:Y:S01]  /*21c90*/  IADD3 R46, P5, PT, R5, R0, RZ ;  /* 0x00000000052e7210 */ /* 0x000fe20007fbe0ff */
[----:B------:R0:W-:Y:S04]  /*21ca0*/  STL.64 [R1+0x2c0], R12 ;  /* 0x0002c00c01007387 */ /* 0x0001e80000100a00 */
[----:B------:R2:W-:Y:S01]  /*21cb0*/  STL.64 [R1+0x2b8], R10 ;  /* 0x0002b80a01007387 */ /* 0x0005e20000100a00 */
[----:B------:R-:W-:-:S03]  /*21cc0*/  IMAD.X R47, R7, 0x1, R72, P5 ;  /* 0x00000001072f7824 */ /* 0x000fc600028e0648 */
[----:B------:R3:W-:Y:S01]  /*21cd0*/  STL.64 [R1+0x2b0], R8 ;  /* 0x0002b00801007387 */ /* 0x0007e20000100a00 */
[C---:B0-----:R-:W-:Y:S02]  /*21ce0*/  IADD3 R12, P6, PT, R5.reuse, R2, RZ ;  /* 0x00000002050c7210 */ /* 0x041fe40007fde0ff */
[C---:B--2---:R-:W-:Y:S02]  /*21cf0*/  IADD3 R10, P5, PT, R5.reuse, R70, RZ ;  /* 0x00000046050a7210 */ /* 0x044fe40007fbe0ff */
[----:B---3--:R-:W-:Y:S01]  /*21d00*/  IADD3 R8, P4, PT, R5, R68, RZ ;  /* 0x0000004405087210 */ /* 0x008fe20007f9e0ff */
[----:B------:R-:W-:Y:S02]  /*21d10*/  IMAD.X R13, R7, 0x1, R71, P6 ;  /* 0x00000001070d7824 */ /* 0x000fe400030e0647 */
[----:B------:R-:W-:Y:S02]  /*21d20*/  VIADD R4, R5, UR30 ;  /* 0x0000001e05047c36 */ /* 0x000fe40008000000 */
[----:B------:R-:W-:-:S02]  /*21d30*/  IMAD.X R9, R7, 0x1, R3, P4 ;  /* 0x0000000107097824 */ /* 0x000fc400020e0603 */
[----:B------:R-:W-:Y:S01]  /*21d40*/  IMAD.X R11, R7, 0x1, R69, P5 ;  /* 0x00000001070b7824 */ /* 0x000fe200028e0645 */
[----:B------:R-:W-:Y:S02]  /*21d50*/  SHF.R.S32.HI R6, RZ, 0x1f, R4 ;  /* 0x0000001fff067819 */ /* 0x000fe40000011404 */
[----:B------:R0:W-:Y:S04]  /*21d60*/  STL.64 [R1+0x298], R8 ;  /* 0x0002980801007387 */ /* 0x0001e80000100a00 */
[----:B------:R-:W-:Y:S04]  /*21d70*/  STL.64 [R1+0x2a0], R12 ;  /* 0x0002a00c01007387 */ /* 0x000fe80000100a00 */
[----:B------:R2:W-:Y:S01]  /*21d80*/  STL.64 [R1+0x290], R10 ;  /* 0x0002900a01007387 */ /* 0x0005e20000100a00 */
[C---:B0-----:R-:W-:Y:S01]  /*21d90*/  IADD3 R8, P4, PT, R4.reuse, R0, RZ ;  /* 0x0000000004087210 */ /* 0x041fe20007f9e0ff */
[C---:B------:R-:W-:Y:S01]  /*21da0*/  VIADD R5, R4.reuse, UR30 ;  /* 0x0000001e04057c36 */ /* 0x040fe20008000000 */
[----:B--2---:R-:W-:-:S03]  /*21db0*/  IADD3 R10, P5, PT, R4, R68, RZ ;  /* 0x00000044040a7210 */ /* 0x004fc60007fbe0ff */
[----:B------:R-:W-:Y:S01]  /*21dc0*/  IMAD.X R9, R6, 0x1, R72, P4 ;  /* 0x0000000106097824 */ /* 0x000fe200020e0648 */
[----:B------:R-:W-:Y:S01]  /*21dd0*/  IADD3 R14, P6, PT, R4, R2, RZ ;  /* 0x00000002040e7210 */ /* 0x000fe20007fde0ff */
[----:B------:R-:W-:Y:S01]  /*21de0*/  IMAD.X R11, R6, 0x1, R3, P5 ;  /* 0x00000001060b7824 */ /* 0x000fe200028e0603 */
[----:B------:R-:W-:Y:S02]  /*21df0*/  IADD3 R12, P4, PT, R4, R70, RZ ;  /* 0x00000046040c7210 */ /* 0x000fe40007f9e0ff */
[----:B------:R0:W-:Y:S01]  /*21e00*/  STL.64 [R1+0x288], R8 ;  /* 0x0002880801007387 */ /* 0x0001e20000100a00 */
[----:B------:R-:W-:-:S03]  /*21e10*/  IMAD.X R15, R6, 0x1, R71, P6 ;  /* 0x00000001060f7824 */ /* 0x000fc600030e0647 */
[----:B------:R2:W-:Y:S01]  /*21e20*/  STL.64 [R1+0x278], R10 ;  /* 0x0002780a01007387 */ /* 0x0005e20000100a00 */
[----:B------:R-:W-:Y:S01]  /*21e30*/  IMAD.X R13, R6, 0x1, R69, P4 ;  /* 0x00000001060d7824 */ /* 0x000fe200020e0645 */
[----:B0-----:R-:W-:Y:S02]  /*21e40*/  SHF.R.S32.HI R8, RZ, 0x1f, R5 ;  /* 0x0000001fff087819 */ /* 0x001fe40000011405 */
[C---:B--2---:R-:W-:Y:S01]  /*21e50*/  IADD3 R10, P5, PT, R5.reuse, R0, RZ ;  /* 0x00000000050a7210 */ /* 0x044fe20007fbe0ff */
[----:B------:R-:W-:Y:S04]  /*21e60*/  STL.64 [R1+0x280], R14 ;  /* 0x0002800e01007387 */ /* 0x000fe80000100a00 */
[----:B------:R-:W-:Y:S01]  /*21e70*/  IMAD.X R11, R8, 0x1, R72, P5 ;  /* 0x00000001080b7824 */ /* 0x000fe200028e0648 */
[----:B------:R0:W-:Y:S04]  /*21e80*/  STL.64 [R1+0x270], R12 ;  /* 0x0002700c01007387 */ /* 0x0001e80000100a00 */
[----:B------:R2:W-:Y:S01]  /*21e90*/  STL.64 [R1+0x268], R10 ;  /* 0x0002680a01007387 */ /* 0x0005e20000100a00 */
[C---:B------:R-:W-:Y:S01]  /*21ea0*/  VIADD R4, R5.reuse, UR30 ;  /* 0x0000001e05047c36 */ /* 0x040fe20008000000 */
[----:B0-----:R-:W-:-:S02]  /*21eb0*/  IADD3 R12, P4, PT, R5, R68, RZ ;  /* 0x00000044050c7210 */ /* 0x001fc40007f9e0ff */
[----:B--2---:R-:W-:-:S03]  /*21ec0*/  IADD3 R10, P5, PT, R5, R70, RZ ;  /* 0x00000046050a7210 */ /* 0x004fc60007fbe0ff */
[C---:B------:R-:W-:Y:S01]  /*21ed0*/  IMAD.X R13, R8.reuse, 0x1, R3, P4 ;  /* 0x00000001080d7824 */ /* 0x040fe200020e0603 */
[----:B------:R-:W-:Y:S01]  /*21ee0*/  IADD3 R48, P6, PT, R5, R2, RZ ;  /* 0x0000000205307210 */ /* 0x000fe20007fde0ff */
[----:B------:R-:W-:-:S03]  /*21ef0*/  IMAD.X R11, R8, 0x1, R69, P5 ;  /* 0x00000001080b7824 */ /* 0x000fc600028e0645 */
[----:B------:R0:W-:Y:S01]  /*21f00*/  STL.64 [R1+0x258], R12 ;  /* 0x0002580c01007387 */ /* 0x0001e20000100a00 */
[----:B------:R-:W-:Y:S01]  /*21f10*/  SHF.R.S32.HI R7, RZ, 0x1f, R4 ;  /* 0x0000001fff077819 */ /* 0x000fe20000011404 */
[----:B------:R-:W-:Y:S02]  /*21f20*/  IMAD.X R49, R8, 0x1, R71, P6 ;  /* 0x0000000108317824 */ /* 0x000fe400030e0647 */
[----:B------:R2:W-:Y:S01]  /*21f30*/  STL.64 [R1+0x250], R10 ;  /* 0x0002500a01007387 */ /* 0x0005e20000100a00 */
[C---:B------:R-:W-:Y:S02]  /*21f40*/  IADD3 R50, P5, PT, R4.reuse, R68, RZ ;  /* 0x0000004404327210 */ /* 0x040fe40007fbe0ff */
[C---:B0-----:R-:W-:Y:S02]  /*21f50*/  IADD3 R12, P4, PT, R4.reuse, R0, RZ ;  /* 0x00000000040c7210 */ /* 0x041fe40007f9e0ff */
[----:B--2---:R-:W-:-:S03]  /*21f60*/  IADD3 R10, P6, PT, R4, R2, RZ ;  /* 0x00000002040a7210 */ /* 0x004fc60007fde0ff */
[C---:B------:R-:W-:Y:S02]  /*21f70*/  IMAD.X R13, R7.reuse, 0x1, R72, P4 ;  /* 0x00000001070d7824 */ /* 0x040fe400020e0648 */
[C---:B------:R-:W-:Y:S02]  /*21f80*/  VIADD R6, R4.reuse, UR30 ;  /* 0x0000001e04067c36 */ /* 0x040fe40008000000 */
[C---:B------:R-:W-:Y:S01]  /*21f90*/  IMAD.X R11, R7.reuse, 0x1, R71, P6 ;  /* 0x00000001070b7824 */ /* 0x040fe200030e0647 */
[----:B------:R0:W-:Y:S01]  /*21fa0*/  STL.64 [R1+0x248], R12 ;  /* 0x0002480c01007387 */ /* 0x0001e20000100a00 */
[----:B------:R-:W-:Y:S01]  /*21fb0*/  IMAD.X R51, R7, 0x1, R3, P5 ;  /* 0x0000000107337824 */ /* 0x000fe200028e0603 */
[----:B------:R-:W-:Y:S02]  /*21fc0*/  SHF.R.S32.HI R8, RZ, 0x1f, R6 ;  /* 0x0000001fff087819 */ /* 0x000fe40000011406 */
[----:B------:R2:W-:Y:S01]  /*21fd0*/  STL.64 [R1+0x240], R10 ;  /* 0x0002400a01007387 */ /* 0x0005e20000100a00 */
[----:B0-----:R-:W-:-:S02]  /*21fe0*/  IADD3 R12, P4, PT, R4, R70, RZ ;  /* 0x00000046040c7210 */ /* 0x001fc40007f9e0ff */
[----:B--2---:R-:W-:-:S03]  /*21ff0*/  IADD3 R10, P5, PT, R6, R0, RZ ;  /* 0x00000000060a7210 */ /* 0x004fc60007fbe0ff */
[----:B------:R-:W-:Y:S02]  /*22000*/  IMAD.X R13, R7, 0x1, R69, P4 ;  /* 0x00000001070d7824 */ /* 0x000fe400020e0645 */
[----:B------:R-:W-:-:S03]  /*22010*/  IMAD.X R11, R8, 0x1, R72, P5 ;  /* 0x00000001080b7824 */ /* 0x000fc600028e0648 */
[----:B------:R0:W-:Y:S01]  /*22020*/  STL.64 [R1+0x230], R12 ;  /* 0x0002300c01007387 */ /* 0x0001e20000100a00 */
[----:B------:R-:W-:-:S03]  /*22030*/  IADD3 R14, P6, PT, R6, R2, RZ ;  /* 0x00000002060e7210 */ /* 0x000fc60007fde0ff */
[----:B------:R2:W-:Y:S01]  /*22040*/  STL.64 [R1+0x228], R10 ;  /* 0x0002280a01007387 */ /* 0x0005e20000100a00 */
[C---:B------:R-:W-:Y:S01]  /*22050*/  VIADD R5, R6.reuse, UR30 ;  /* 0x0000001e06057c36 */ /* 0x040fe20008000000 */
[C---:B0-----:R-:W-:Y:S02]  /*22060*/  IADD3 R12, P4, PT, R6.reuse, R68, RZ ;  /* 0x00000044060c7210 */ /* 0x041fe40007f9e0ff */
[----:B--2---:R-:W-:-:S03]  /*22070*/  IADD3 R10, P5, PT, R6, R70, RZ ;  /* 0x00000046060a7210 */ /* 0x004fc60007fbe0ff */
[C---:B------:R-:W-:Y:S02]  /*22080*/  IMAD.X R13, R8.reuse, 0x1, R3, P4 ;  /* 0x00000001080d7824 */ /* 0x040fe400020e0603 */
[C---:B------:R-:W-:Y:S02]  /*22090*/  IMAD.X R15, R8.reuse, 0x1, R71, P6 ;  /* 0x00000001080f7824 */ /* 0x040fe400030e0647 */
[----:B------:R-:W-:Y:S01]  /*220a0*/  IMAD.X R11, R8, 0x1, R69, P5 ;  /* 0x00000001080b7824 */ /* 0x000fe200028e0645 */
[----:B------:R0:W-:Y:S01]  /*220b0*/  STL.64 [R1+0x218], R12 ;  /* 0x0002180c01007387 */ /* 0x0001e20000100a00 */
[----:B------:R-:W-:-:S03]  /*220c0*/  SHF.R.S32.HI R7, RZ, 0x1f, R5 ;  /* 0x0000001fff077819 */ /* 0x000fc60000011405 */
[----:B------:R-:W-:Y:S04]  /*220d0*/  STL.64 [R1+0x220], R14 ;  /* 0x0002200e01007387 */ /* 0x000fe80000100a00 */
[----:B------:R2:W-:Y:S01]  /*220e0*/  STL.64 [R1+0x210], R10 ;  /* 0x0002100a01007387 */ /* 0x0005e20000100a00 */
[C---:B0-----:R-:W-:Y:S01]  /*220f0*/  IADD3 R12, P4, PT, R5.reuse, R0, RZ ;  /* 0x00000000050c7210 */ /* 0x041fe20007f9e0ff */
[C---:B------:R-:W-:Y:S01]  /*22100*/  VIADD R4, R5.reuse, UR30 ;  /* 0x0000001e05047c36 */ /* 0x040fe20008000000 */
[C---:B------:R-:W-:Y:S02]  /*22110*/  IADD3 R52, P5, PT, R5.reuse, R68, RZ ;  /* 0x0000004405347210 */ /* 0x040fe40007fbe0ff */
        /* <DEDUP_REMOVED lines=9> */
[----:B------:R-:W-:Y:S02]  /*221b0*/  IMAD.X R13, R7, 0x1, R69, P4 ;  /* 0x00000001070d7824 */ /* 0x000fe400020e0645 */
[----:B------:R-:W-:-:S03]  /*221c0*/  IMAD.X R11, R8, 0x1, R72, P5 ;  /* 0x00000001080b7824 */ /* 0x000fc600028e0648 */
[----:B------:R-:W-:Y:S04]  /*221d0*/  STL.64 [R1+0x150], R12 ;  /* 0x0001500c01007387 */ /* 0x000fe80000100a00 */
[----:B------:R0:W-:Y:S01]  /*221e0*/  STL.64 [R1+0x148], R10 ;  /* 0x0001480a01007387 */ /* 0x0001e20000100a00 */
[C---:B------:R-:W-:Y:S01]  /*221f0*/  IADD3 R14, P6, PT, R4.reuse, R2, RZ ;  /* 0x00000002040e7210 */ /* 0x040fe20007fde0ff */
[C---:B------:R-:W-:Y:S01]  /*22200*/  VIADD R6, R4.reuse, UR30 ;  /* 0x0000001e04067c36 */ /* 0x040fe20008000000 */
[----:B0-----:R-:W-:-:S05]  /*22210*/  IADD3 R10, P5, PT, R4, R70, RZ ;  /* 0x00000046040a7210 */ /* 0x001fca0007fbe0ff */
        /* <DEDUP_REMOVED lines=8> */
[----:B------:R-:W-:Y:S02]  /*222a0*/  STL.64 [R1+0x138], R12 ;  /* 0x0001380c01007387 */ /* 0x000fe40000100a00 */
[----:B------:R-:W-:Y:S01]  /*222b0*/  IMAD.X R11, R7, 0x1, R72, P6 ;  /* 0x00000001070b7824 */ /* 0x000fe200030e0648 */
[----:B--2---:R-:W-:-:S04]  /*222c0*/  IADD3 R14, P5, PT, R6, R2, RZ ;  /* 0x00000002060e7210 */ /* 0x004fc80007fbe0ff */
[----:B------:R0:W-:Y:S01]  /*222d0*/  STL.64 [R1+0x128], R10 ;  /* 0x0001280a01007387 */ /* 0x0001e20000100a00 */
[C---:B------:R-:W-:Y:S02]  /*222e0*/  IMAD.X R15, R7.reuse, 0x1, R71, P5 ;  /* 0x00000001070f7824 */ /* 0x040fe400028e0647 */
[C---:B------:R-:W-:Y:S01]  /*222f0*/  VIADD R5, R6.reuse, UR30 ;  /* 0x0000001e06057c36 */ /* 0x040fe20008000000 */
[C---:B0-----:R-:W-:Y:S02]  /*22300*/  IADD3 R10, P6, PT, R6.reuse, R70, RZ ;  /* 0x00000046060a7210 */ /* 0x041fe40007fde0ff */
[----:B------:R-:W-:Y:S03]  /*22310*/  STL.64 [R1+0x120], R14 ;  /* 0x0001200e01007387 */ /* 0x000fe60000100a00 */
[----:B------:R-:W-:Y:S01]  /*22320*/  IMAD.X R11, R7, 0x1, R69, P6 ;  /* 0x00000001070b7824 */ /* 0x000fe200030e0645 */
[----:B------:R-:W-:-:S02]  /*22330*/  IADD3 R12, P4, PT, R6, R68, RZ ;  /* 0x00000044060c7210 */ /* 0x000fc40007f9e0ff */
[----:B------:R-:W-:Y:S02]  /*22340*/  SHF.R.S32.HI R6, RZ, 0x1f, R5 ;  /* 0x0000001fff067819 */ /* 0x000fe40000011405 */
[----:B------:R0:W-:Y:S01]  /*22350*/  STL.64 [R1+0x110], R10 ;  /* 0x0001100a01007387 */ /* 0x0001e20000100a00 */
[----:B------:R-:W-:Y:S02]  /*22360*/  IMAD.X R13, R7, 0x1, R3, P4 ;  /* 0x00000001070d7824 */ /* 0x000fe400020e0603 */
[C---:B------:R-:W-:Y:S01]  /*22370*/  VIADD R4, R5.reuse, UR30 ;  /* 0x0000001e05047c36 */ /* 0x040fe20008000000 */
[C---:B0-----:R-:W-:Y:S02]  /*22380*/  IADD3 R10, P6, PT, R5.reuse, R0, RZ ;  /* 0x00000000050a7210 */ /* 0x041fe40007fde0ff */
[----:B------:R-:W-:Y:S03]  /*22390*/  STL.64 [R1+0x118], R12 ;  /* 0x0001180c01007387 */ /* 0x000fe60000100a00 */
[----:B------:R-:W-:Y:S01]  /*223a0*/  IMAD.X R11, R6, 0x1, R72, P6 ;  /* 0x00000001060b7824 */ /* 0x000fe200030e0648 */
[----:B------:R-:W-:Y:S01]  /*223b0*/  IADD3 R22, P4, PT, R5, R68, RZ ;  /* 0x0000004405167210 */ /* 0x000fe20007f9e0ff */
[----:B------:R-:W-:-:S03]  /*223c0*/  VIADD R9, R4, UR30 ;  /* 0x0000001e04097c36 */ /* 0x000fc60008000000 */
[----:B------:R0:W-:Y:S01]  /*223d0*/  STL.64 [R1+0x108], R10 ;  /* 0x0001080a01007387 */ /* 0x0001e20000100a00 */
[----:B------:R-:W-:Y:S01]  /*223e0*/  VIADD R14, R9, UR30 ;  /* 0x0000001e090e7c36 */ /* 0x000fe20008000000 */
[C---:B------:R-:W-:Y:S01]  /*223f0*/  IADD3 R54, P5, PT, R5.reuse, R2, RZ ;  /* 0x0000000205367210 */ /* 0x040fe20007fbe0ff */
[----:B------:R-:W-:Y:S01]  /*22400*/  IMAD.X R23, R6, 0x1, R3, P4 ;  /* 0x0000000106177824 */ /* 0x000fe200020e0603 */
[----:B0-----:R-:W-:-:S05]  /*22410*/  IADD3 R10, P6, PT, R5, R70, RZ ;  /* 0x00000046050a7210 */ /* 0x001fca0007fde0ff */
[----:B------:R-:W-:Y:S01]  /*22420*/  IMAD.X R11, R6, 0x1, R69, P6 ;  /* 0x00000001060b7824 */ /* 0x000fe200030e0645 */
[----:B------:R-:W-:Y:S01]  /*22430*/  SHF.R.S32.HI R5, RZ, 0x1f, R4 ;  /* 0x0000001fff057819 */ /* 0x000fe20000011404 */
[----:B------:R-:W-:Y:S01]  /*22440*/  VIADD R13, R14, UR30 ;  /* 0x0000001e0e0d7c36 */ /* 0x000fe20008000000 */
[----:B------:R-:W-:Y:S01]  /*22450*/  IADD3 R24, P6, PT, R4, R0, RZ ;  /* 0x0000000004187210 */ /* 0x000fe20007fde0ff */
[----:B------:R-:W-:Y:S01]  /*22460*/  IMAD.X R55, R6, 0x1, R71, P5 ;  /* 0x0000000106377824 */ /* 0x000fe200028e0647 */
[----:B------:R-:W-:Y:S01]  /*22470*/  STL.64 [R1+0xf0], R10 ;  /* 0x0000f00a01007387 */ /* 0x000fe20000100a00 */
[----:B------:R-:W-:-:S03]  /*22480*/  VIADD R12, R13, UR30 ;  /* 0x0000001e0d0c7c36 */ /* 0x000fc60008000000 */
[----:B------:R0:W-:Y:S01]  /*22490*/  STL.64 [R1+0xf8], R22 ;  /* 0x0000f81601007387 */ /* 0x0001e20000100a00 */
[----:B------:R-:W-:Y:S01]  /*224a0*/  IMAD.X R25, R5, 0x1, R72, P6 ;  /* 0x0000000105197824 */ /* 0x000fe200030e0648 */
[C---:B------:R-:W-:Y:S02]  /*224b0*/  IADD3 R6, P6, PT, R4.reuse, R70, RZ ;  /* 0x0000004604067210 */ /* 0x040fe40007fde0ff */
[----:B0-----:R-:W-:Y:S01]  /*224c0*/  IADD3 R22, P5, PT, R4, R2, RZ ;  /* 0x0000000204167210 */ /* 0x001fe20007fbe0ff */
[----:B------:R-:W-:-:S04]  /*224d0*/  VIADD R11, R12, UR30 ;  /* 0x0000001e0c0b7c36 */ /* 0x000fc80008000000 */
[----:B------:R-:W-:Y:S01]  /*224e0*/  IMAD.X R23, R5, 0x1, R71, P5 ;  /* 0x0000000105177824 */ /* 0x000fe200028e0647 */
[----:B------:R-:W-:Y:S01]  /*224f0*/  STL.64 [R1+0xe8], R24 ;  /* 0x0000e81801007387 */ /* 0x000fe20000100a00 */
[----:B------:R-:W-:Y:S01]  /*22500*/  IADD3 R56, P4, PT, R4, R68, RZ ;  /* 0x0000004404387210 */ /* 0x000fe20007f9e0ff */
[----:B------:R-:W-:Y:S01]  /*22510*/  VIADD R10, R11, UR30 ;  /* 0x0000001e0b0a7c36 */ /* 0x000fe20008000000 */
[----:B------:R-:W-:Y:S01]  /*22520*/  SHF.R.S32.HI R4, RZ, 0x1f, R9 ;  /* 0x0000001fff047819 */ /* 0x000fe20000011409 */
[----:B------:R-:W-:Y:S01]  /*22530*/  IMAD.X R7, R5, 0x1, R69, P6 ;  /* 0x0000000105077824 */ /* 0x000fe200030e0645 */
[----:B------:R0:W-:Y:S01]  /*22540*/  STL.64 [R1+0xe0], R22 ;  /* 0x0000e01601007387 */ /* 0x0001e20000100a00 */
[----:B------:R-:W-:Y:S01]  /*22550*/  IADD3 R28, P5, PT, R9, R2, RZ ;  /* 0x00000002091c7210 */ /* 0x000fe20007fbe0ff */
[----:B------:R-:W-:Y:S02]  /*22560*/  VIADD R8, R10, UR30 ;  /* 0x0000001e0a087c36 */ /* 0x000fe40008000000 */
[----:B------:R-:W-:Y:S01]  /*22570*/  IMAD.X R57, R5, 0x1, R3, P4 ;  /* 0x0000000105397824 */ /* 0x000fe200020e0603 */
[----:B------:R2:W-:Y:S01]  /*22580*/  STL.64 [R1+0xd0], R6 ;  /* 0x0000d00601007387 */ /* 0x0005e20000100a00 */
[----:B------:R-:W-:Y:S01]  /*22590*/  IMAD.X R29, R4, 0x1, R71, P5 ;  /* 0x00000001041d7824 */ /* 0x000fe200028e0647 */
[----:B0-----:R-:W-:-:S02]  /*225a0*/  IADD3 R22, P6, PT, R9, R0, RZ ;  /* 0x0000000009167210 */ /* 0x001fc40007fde0ff */
[----:B------:R-:W-:-:S03]  /*225b0*/  IADD3 R24, P4, PT, R9, R68, RZ ;  /* 0x0000004409187210 */ /* 0x000fc60007f9e0ff */
[----:B------:R-:W-:Y:S02]  /*225c0*/  IMAD.X R23, R4, 0x1, R72, P6 ;  /* 0x0000000104177824 */ /* 0x000fe400030e0648 */
[----:B--2---:R-:W-:Y:S01]  /*225d0*/  VIADD R7, R8, UR30 ;  /* 0x0000001e08077c36 */ /* 0x004fe20008000000 */
[----:B------:R-:W-:Y:S01]  /*225e0*/  SHF.R.S32.HI R16, RZ, 0x1f, R14 ;  /* 0x0000001fff107819 */ /* 0x000fe2000001140e */
[----:B------:R-:W-:Y:S01]  /*225f0*/  IMAD.X R25, R4, 0x1, R3, P4 ;  /* 0x0000000104197824 */ /* 0x000fe200020e0603 */
[----:B------:R0:W-:Y:S01]  /*22600*/  STL.64 [R1+0xc8], R22 ;  /* 0x0000c81601007387 */ /* 0x0001e20000100a00 */
[----:B------:R-:W-:-:S03]  /*22610*/  VIADD R6, R7, UR30 ;  /* 0x0000001e07067c36 */ /* 0x000fc60008000000 */
[----:B------:R2:W-:Y:S01]  /*22620*/  STL.64 [R1+0xc0], R28 ;  /* 0x0000c01c01007387 */ /* 0x0005e20000100a00 */
[----:B------:R-:W-:Y:S01]  /*22630*/  VIADD R5, R6, UR30 ;  /* 0x0000001e06057c36 */ /* 0x000fe20008000000 */
[----:B0-----:R-:W-:Y:S02]  /*22640*/  IADD3 R22, P6, PT, R9, R70, RZ ;  /* 0x0000004609167210 */ /* 0x001fe40007fde0ff */
[----:B--2---:R-:W-:-:S03]  /*22650*/  IADD3 R28, P5, PT, R14, R0, RZ ;  /* 0x000000000e1c7210 */ /* 0x004fc60007fbe0ff */
[----:B------:R-:W-:Y:S01]  /*22660*/  IMAD.X R23, R4, 0x1, R69, P6 ;  /* 0x0000000104177824 */ /* 0x000fe200030e0645 */
[----:B------:R0:W-:Y:S01]  /*22670*/  STL.64 [R1+0xb8], R24 ;  /* 0x0000b81801007387 */ /* 0x0001e20000100a00 */
[----:B------:R-:W-:Y:S02]  /*22680*/  VIADD R4, R5, UR30 ;  /* 0x0000001e05047c36 */ /* 0x000fe40008000000 */
[----:B------:R-:W-:Y:S01]  /*22690*/  IMAD.X R29, R16, 0x1, R72, P5 ;  /* 0x00000001101d7824 */ /* 0x000fe200028e0648 */
[----:B------:R2:W-:Y:S01]  /*226a0*/  STL.64 [R1+0xb0], R22 ;  /* 0x0000b01601007387 */ /* 0x0005e20000100a00 */
[----:B------:R-:W-:Y:S01]  /*226b0*/  VIADD R9, R4, UR30 ;  /* 0x0000001e04097c36 */ /* 0x000fe20008000000 */
[C---:B0-----:R-:W-:Y:S02]  /*226c0*/  IADD3 R24, P6, PT, R14.reuse, R2, RZ ;  /* 0x000000020e187210 */ /* 0x041fe40007fde0ff */
[----:B------:R-:W-:Y:S01]  /*226d0*/  STL.64 [R1+0x98], R28 ;  /* 0x0000981c01007387 */ /* 0x000fe20000100a00 */
[----:B--2---:R-:W-:-:S02]  /*226e0*/  IADD3 R22, P4, PT, R14, R68, RZ ;  /* 0x000000440e167210 */ /* 0x004fc40007f9e0ff */
[----:B------:R-:W-:Y:S01]  /*226f0*/  IMAD.X R25, R16, 0x1, R71, P6 ;  /* 0x0000000110197824 */ /* 0x000fe200030e0647 */
[----:B------:R-:W2:Y:S01]  /*22700*/  LDL.LU R62, [R1+0x560] ;  /* 0x00056000013e7983 */ /* 0x000ea20000300800 */
[----:B------:R-:W-:-:S03]  /*22710*/  IADD3 R58, P5, PT, R14, R70, RZ ;  /* 0x000000460e3a7210 */ /* 0x000fc60007fbe0ff */
[----:B------:R-:W2:Y:S01]  /*22720*/  LDL.LU R63, [R1+0x564] ;  /* 0x00056400013f7983 */ /* 0x000ea20000300800 */
[----:B------:R-:W-:Y:S01]  /*22730*/  IMAD.X R23, R16, 0x1, R3, P4 ;  /* 0x0000000110177824 */ /* 0x000fe200020e0603 */
[----:B------:R-:W-:Y:S02]  /*22740*/  SHF.R.S32.HI R14, RZ, 0x1f, R9 ;  /* 0x0000001fff0e7819 */ /* 0x000fe40000011409 */
[----:B------:R0:W-:Y:S04]  /*22750*/  STL.64 [R1+0x90], R24 ;  /* 0x0000901801007387 */ /* 0x0001e80000100a00 */
[----:B------:R3:W-:Y:S01]  /*22760*/  STL.64 [R1+0x88], R22 ;  /* 0x0000881601007387 */ /* 0x0007e20000100a00 */
[C---:B0-----:R-:W-:Y:S02]  /*22770*/  IADD3 R24, P6, PT, R9.reuse, R0, RZ ;  /* 0x0000000009187210 */ /* 0x041fe40007fde0ff */
[----:B---3--:R-:W-:-:S03]  /*22780*/  IADD3 R22, P4, PT, R9, R2, RZ ;  /* 0x0000000209167210 */ /* 0x008fc60007f9e0ff */
[--C-:B------:R-:W-:Y:S01]  /*22790*/  IMAD.X R25, R14, 0x1, R72.reuse, P6 ;  /* 0x000000010e197824 */ /* 0x100fe200030e0648 */
[----:B------:R-:W-:Y:S01]  /*227a0*/  SHF.R.S32.HI R15, RZ, 0x1f, R13 ;  /* 0x0000001fff0f7819 */ /* 0x000fe2000001140d */
[----:B------:R-:W-:Y:S01]  /*227b0*/  IMAD.X R59, R16, 0x1, R69, P5 ;  /* 0x00000001103b7824 */ /* 0x000fe200028e0645 */
[----:B------:R-:W-:Y:S01]  /*227c0*/  IADD3 R28, P5, PT, R13, R0, RZ ;  /* 0x000000000d1c7210 */ /* 0x000fe20007fbe0ff */
[----:B------:R-:W-:Y:S01]  /*227d0*/  IMAD.X R23, R14, 0x1, R71, P4 ;  /* 0x000000010e177824 */ /* 0x000fe200020e0647 */
[----:B------:R0:W-:Y:S03]  /*227e0*/  STL.64 [R1+0xa8], R24 ;  /* 0x0000a81801007387 */ /* 0x0001e60000100a00 */
[----:B------:R-:W-:Y:S01]  /*227f0*/  IMAD.X R29, R15, 0x1, R72, P5 ;  /* 0x000000010f1d7824 */ /* 0x000fe200028e0648 */
[----:B------:R3:W-:Y:S01]  /*22800*/  STL.64 [R1+0xa0], R22 ;  /* 0x0000a01601007387 */ /* 0x0007e20000100a00 */
[----:B0-----:R-:W-:-:S02]  /*22810*/  IADD3 R24, P6, PT, R13, R2, RZ ;  /* 0x000000020d187210 */ /* 0x001fc40007fde0ff */
[----:B---3--:R-:W-:-:S03]  /*22820*/  IADD3 R22, P4, PT, R13, R68, RZ ;  /* 0x000000440d167210 */ /* 0x008fc60007f9e0ff */
[C---:B------:R-:W-:Y:S01]  /*22830*/  IMAD.X R25, R15.reuse, 0x1, R71, P6 ;  /* 0x000000010f197824 */ /* 0x040fe200030e0647 */
[----:B------:R0:W-:Y:S01]  /*22840*/  STL.64 [R1+0x70], R28 ;  /* 0x0000701c01007387 */ /* 0x0001e20000100a00 */
[----:B------:R-:W-:-:S03]  /*22850*/  IMAD.X R23, R15, 0x1, R3, P4 ;  /* 0x000000010f177824 */ /* 0x000fc600020e0603 */
[----:B------:R3:W-:Y:S04]  /*22860*/  STL.64 [R1+0x68], R24 ;  /* 0x0000681801007387 */ /* 0x0007e80000100a00 */
[----:B------:R1:W-:Y:S01]  /*22870*/  STL.64 [R1+0x60], R22 ;  /* 0x0000601601007387 */ /* 0x0003e20000100a00 */
[----:B0-----:R-:W-:Y:S02]  /*22880*/  IADD3 R28, P5, PT, R13, R70, RZ ;  /* 0x000000460d1c7210 */ /* 0x001fe40007fbe0ff */
[C---:B---3--:R-:W-:Y:S02]  /*22890*/  IADD3 R24, P6, PT, R9.reuse, R68, RZ ;  /* 0x0000004409187210 */ /* 0x048fe40007fde0ff */
[----:B-1----:R-:W-:-:S03]  /*228a0*/  IADD3 R22, P4, PT, R9, R70, RZ ;  /* 0x0000004609167210 */ /* 0x002fc60007f9e0ff */
[C---:B------:R-:W-:Y:S02]  /*228b0*/  IMAD.X R25, R14.reuse, 0x1, R3, P6 ;  /* 0x000000010e197824 */ /* 0x040fe400030e0603 */
[--C-:B------:R-:W-:Y:S01]  /*228c0*/  IMAD.X R29, R15, 0x1, R69.reuse, P5 ;  /* 0x000000010f1d7824 */ /* 0x100fe200028e0645 */
[----:B------:R-:W-:Y:S01]  /*228d0*/  SHF.R.S32.HI R13, RZ, 0x1f, R12 ;  /* 0x0000001fff0d7819 */ /* 0x000fe2000001140c */
[----:B------:R-:W-:Y:S01]  /*228e0*/  IMAD.X R23, R14, 0x1, R69, P4 ;  /* 0x000000010e177824 */ /* 0x000fe200020e0645 */
[----:B------:R0:W-:Y:S04]  /*228f0*/  STL.64 [R1+0x78], R24 ;  /* 0x0000781801007387 */ /* 0x0001e80000100a00 */
[----:B------:R-:W-:Y:S04]  /*22900*/  STL.64 [R1+0x50], R28 ;  /* 0x0000501c01007387 */ /* 0x000fe80000100a00 */
[----:B------:R1:W-:Y:S01]  /*22910*/  STL.64 [R1+0x58], R22 ;  /* 0x0000581601007387 */ /* 0x0003e20000100a00 */
[----:B0-----:R-:W-:-:S05]  /*22920*/  IADD3 R24, P6, PT, R12, R0, RZ ;  /* 0x000000000c187210 */ /* 0x001fca0007fde0ff */
[----:B------:R-:W-:Y:S01]  /*22930*/  IMAD.X R25, R13, 0x1, R72, P6 ;  /* 0x000000010d197824 */ /* 0x000fe200030e0648 */
[C---:B------:R-:W-:Y:S02]  /*22940*/  IADD3 R14, P6, PT, R12.reuse, R68, RZ ;  /* 0x000000440c0e7210 */ /* 0x040fe40007fde0ff */
[----:B-1----:R-:W-:-:S03]  /*22950*/  IADD3 R22, P5, PT, R12, R2, RZ ;  /* 0x000000020c167210 */ /* 0x002fc60007fbe0ff */
[C---:B------:R-:W-:Y:S02]  /*22960*/  IMAD.X R15, R13.reuse, 0x1, R3, P6 ;  /* 0x000000010d0f7824 */ /* 0x040fe400030e0603 */
[----:B------:R-:W-:Y:S01]  /*22970*/  IMAD.X R23, R13, 0x1, R71, P5 ;  /* 0x000000010d177824 */ /* 0x000fe200028e0647 */
[----:B------:R-:W-:Y:S01]  /*22980*/  STL.64 [R1+0x48], R24 ;  /* 0x0000481801007387 */ /* 0x000fe20000100a00 */
[----:B------:R-:W-:-:S03]  /*22990*/  IADD3 R16, P5, PT, R12, R70, RZ ;  /* 0x000000460c107210 */ /* 0x000fc60007fbe0ff */
[----:B------:R-:W-:Y:S01]  /*229a0*/  STL.64 [R1+0x40], R22 ;  /* 0x0000401601007387 */ /* 0x000fe20000100a00 */
[----:B------:R-:W-:-:S03]  /*229b0*/  SHF.R.S32.HI R9, RZ, 0x1f, R11 ;  /* 0x0000001fff097819 */ /* 0x000fc6000001140b */
[----:B------:R0:W-:Y:S01]  /*229c0*/  STL.64 [R1+0x38], R14 ;  /* 0x0000380e01007387 */ /* 0x0001e20000100a00 */
[----:B------:R-:W-:Y:S01]  /*229d0*/  ISETP.GE.AND P4, PT, R17, UR4, PT ;  /* 0x0000000411007c0c */ /* 0x000fe2000bf86270 */
[----:B------:R-:W-:Y:S01]  /*229e0*/  IMAD.X R17, R13, 0x1, R69, P5 ;  /* 0x000000010d117824 */ /* 0x000fe200028e0645 */
[C---:B------:R-:W-:Y:S01]  /*229f0*/  IADD3 R60, P5, PT, R11.reuse, R2, RZ ;  /* 0x000000020b3c7210 */ /* 0x040fe20007fbe0ff */
[----:B------:R-:W-:Y:S01]  /*22a00*/  IMAD.MOV.U32 R28, RZ, RZ, R20 ;  /* 0x000000ffff1c7224 */ /* 0x000fe200078e0014 */
[----:B------:R-:W1:Y:S01]  /*22a10*/  LDCU UR4, c[0x0][0x39c] ;  /* 0x00007380ff0477ac */ /* 0x000e620008000800 */
[----:B0-----:R-:W-:Y:S01]  /*22a20*/  IADD3 R14, P6, PT, R11, R0, RZ ;  /* 0x000000000b0e7210 */ /* 0x001fe20007fde0ff */
[----:B------:R-:W-:Y:S04]  /*22a30*/  STL.64 [R1+0x30], R16 ;  /* 0x0000301001007387 */ /* 0x000fe80000100a00 */
[----:B------:R-:W-:-:S02]  /*22a40*/  IMAD.X R15, R9, 0x1, R72, P6 ;  /* 0x00000001090f7824 */ /* 0x000fc400030e0648 */
[----:B------:R-:W-:-:S03]  /*22a50*/  IMAD.X R61, R9, 0x1, R71, P5 ;  /* 0x00000001093d7824 */ /* 0x000fc600028e0647 */
[----:B------:R0:W-:Y:S01]  /*22a60*/  STL.64 [R1+0x28], R14 ;  /* 0x0000280e01007387 */ /* 0x0001e20000100a00 */
[C---:B------:R-:W-:Y:S02]  /*22a70*/  IADD3 R12, P5, PT, R11.reuse, R70, RZ ;  /* 0x000000460b0c7210 */ /* 0x040fe40007fbe0ff */
[----:B0-----:R-:W-:-:S03]  /*22a80*/  IADD3 R14, P6, PT, R11, R68, RZ ;  /* 0x000000440b0e7210 */ /* 0x001fc60007fde0ff */
[C---:B------:R-:W-:Y:S02]  /*22a90*/  IMAD.X R13, R9.reuse, 0x1, R69, P5 ;  /* 0x00000001090d7824 */ /* 0x040fe400028e0645 */
[----:B------:R-:W-:-:S05]  /*22aa0*/  IMAD.X R15, R9, 0x1, R3, P6 ;  /* 0x00000001090f7824 */ /* 0x000fca00030e0603 */
[----:B------:R0:W-:Y:S04]  /*22ab0*/  STL.64 [R1+0x18], R14 ;  /* 0x0000180e01007387 */ /* 0x0001e80000100a00 */
[----:B------:R-:W3:Y:S04]  /*22ac0*/  LDL.LU R36, [R1+0x660] ;  /* 0x0006600001247983 */ /* 0x000ee80000300800 */
[----:B------:R0:W-:Y:S04]  /*22ad0*/  STL.64 [R1+0x10], R12 ;  /* 0x0000100c01007387 */ /* 0x0001e80000100a00 */
[----:B------:R-:W3:Y:S04]  /*22ae0*/  LDL.LU.64 R30, [R1+0x648] ;  /* 0x00064800011e7983 */ /* 0x000ee80000300a00 */
[----:B------:R-:W3:Y:S04]  /*22af0*/  LDL.LU.64 R38, [R1+0x640] ;  /* 0x0006400001267983 */ /* 0x000ee80000300a00 */
[----:B------:R-:W3:Y:S01]  /*22b00*/  LDL R37, [R1+0x70c] ;  /* 0x00070c0001257983 */ /* 0x000ee20000100800 */
[----:B------:R-:W-:-:S02]  /*22b10*/  SHF.R.S32.HI R11, RZ, 0x1f, R10 ;  /* 0x0000001fff0b7819 */ /* 0x000fc4000001140a */
[C---:B------:R-:W-:Y:S01]  /*22b20*/  IADD3 R64, P5, PT, R10.reuse, R2, RZ ;  /* 0x000000020a407210 */ /* 0x040fe20007fbe0ff */
[----:B------:R-:W-:Y:S01]  /*22b30*/  IMAD.MOV.U32 R33, RZ, RZ, R18 ;  /* 0x000000ffff217224 */ /* 0x000fe200078e0012 */
[----:B------:R-:W-:Y:S01]  /*22b40*/  SHF.R.S32.HI R9, RZ, 0x1f, R8 ;  /* 0x0000001fff097819 */ /* 0x000fe20000011408 */
[----:B------:R-:W-:Y:S01]  /*22b50*/  IMAD.MOV.U32 R29, RZ, RZ, R21 ;  /* 0x000000ffff1d7224 */ /* 0x000fe200078e0015 */
[----:B------:R-:W4:Y:S01]  /*22b60*/  LDL R41, [R1+0x708] ;  /* 0x0007080001297983 */ /* 0x000f220000100800 */
[----:B------:R-:W-:Y:S01]  /*22b70*/  IMAD.X R65, R11, 0x1, R71, P5 ;  /* 0x000000010b417824 */ /* 0x000fe200028e0647 */
[----:B------:R-:W-:-:S05]  /*22b80*/  IADD3 R90, P5, PT, R10, R70, RZ ;  /* 0x000000460a5a7210 */ /* 0x000fca0007fbe0ff */
[----:B------:R-:W-:Y:S01]  /*22b90*/  IMAD.X R91, R11, 0x1, R69, P5 ;  /* 0x000000010b5b7824 */ /* 0x000fe200028e0645 */
[----:B------:R-:W-:-:S05]  /*22ba0*/  IADD3 R86, P5, PT, R8, R2, RZ ;  /* 0x0000000208567210 */ /* 0x000fca0007fbe0ff */
[----:B------:R-:W-:Y:S01]  /*22bb0*/  IMAD.X R87, R9, 0x1, R71, P5 ;  /* 0x0000000109577824 */ /* 0x000fe200028e0647 */
[----:B------:R-:W-:-:S05]  /*22bc0*/  IADD3 R82, P5, PT, R8, R70, RZ ;  /* 0x0000004608527210 */ /* 0x000fca0007fbe0ff */
[----:B------:R-:W-:Y:S01]  /*22bd0*/  IMAD.X R83, R9, 0x1, R69, P5 ;  /* 0x0000000109537824 */ /* 0x000fe200028e0645 */
[----:B------:R-:W-:Y:S02]  /*22be0*/  IADD3 R78, P5, PT, R7, R2, RZ ;  /* 0x00000002074e7210 */ /* 0x000fe40007fbe0ff */
[----:B--2---:R-:W-:Y:S02]  /*22bf0*/  F2FP.SATFINITE.E4M3.F32.PACK_AB_MERGE_C R73, R63, R62, RZ ;  /* 0x0000003e3f49723e */ /* 0x004fe400048070ff */
[----:B------:R-:W-:-:S05]  /*22c00*/  IADD3 R62, P6, PT, R10, R0, RZ ;  /* 0x000000000a3e7210 */ /* 0x000fca0007fde0ff */
[----:B------:R-:W-:Y:S01]  /*22c10*/  IMAD.X R63, R11, 0x1, R72, P6 ;  /* 0x000000010b3f7824 */ /* 0x000fe200030e0648 */
[----:B------:R-:W-:-:S05]  /*22c20*/  IADD3 R92, P6, PT, R10, R68, RZ ;  /* 0x000000440a5c7210 */ /* 0x000fca0007fde0ff */
[----:B------:R-:W-:Y:S01]  /*22c30*/  IMAD.X R93, R11, 0x1, R3, P6 ;  /* 0x000000010b5d7824 */ /* 0x000fe200030e0603 */
[----:B------:R-:W-:-:S05]  /*22c40*/  IADD3 R88, P6, PT, R8, R0, RZ ;  /* 0x0000000008587210 */ /* 0x000fca0007fde0ff */
[----:B------:R-:W-:Y:S01]  /*22c50*/  IMAD.X R89, R9, 0x1, R72, P6 ;  /* 0x0000000109597824 */ /* 0x000fe200030e0648 */
[----:B------:R-:W-:Y:S02]  /*22c60*/  IADD3 R84, P6, PT, R8, R68, RZ ;  /* 0x0000004408547210 */ /* 0x000fe40007fde0ff */
[----:B------:R-:W-:-:S03]  /*22c70*/  SHF.R.S32.HI R8, RZ, 0x1f, R7 ;  /* 0x0000001fff087819 */ /* 0x000fc60000011407 */
[----:B------:R-:W-:Y:S01]  /*22c80*/  IMAD.X R85, R9, 0x1, R3, P6 ;  /* 0x0000000109557824 */ /* 0x000fe200030e0603 */
[C---:B------:R-:W-:Y:S01]  /*22c90*/  IADD3 R80, P6, PT, R7.reuse, R0, RZ ;  /* 0x0000000007507210 */ /* 0x040fe20007fde0ff */
[----:B------:R-:W-:Y:S01]  /*22ca0*/  IMAD.X R79, R8, 0x1, R71, P5 ;  /* 0x00000001084f7824 */ /* 0x000fe200028e0647 */
[----:B------:R-:W-:-:S03]  /*22cb0*/  IADD3 R74, P5, PT, R7, R70, RZ ;  /* 0x00000046074a7210 */ /* 0x000fc60007fbe0ff */
[C---:B------:R-:W-:Y:S01]  /*22cc0*/  IMAD.X R81, R8.reuse, 0x1, R72, P6 ;  /* 0x0000000108517824 */ /* 0x040fe200030e0648 */
[----:B------:R-:W-:Y:S01]  /*22cd0*/  IADD3 R76, P6, PT, R7, R68, RZ ;  /* 0x00000044074c7210 */ /* 0x000fe20007fde0ff */
[----:B------:R-:W-:Y:S01]  /*22ce0*/  IMAD.X R75, R8, 0x1, R69, P5 ;  /* 0x00000001084b7824 */ /* 0x000fe200028e0645 */
[----:B------:R-:W-:-:S03]  /*22cf0*/  SHF.R.S32.HI R7, RZ, 0x1f, R6 ;  /* 0x0000001fff077819 */ /* 0x000fc60000011406 */
[----:B------:R-:W-:Y:S01]  /*22d00*/  IMAD.X R77, R8, 0x1, R3, P6 ;  /* 0x00000001084d7824 */ /* 0x000fe200030e0603 */
[C---:B------:R-:W-:Y:S02]  /*22d10*/  IADD3 R24, P6, PT, R6.reuse, R0, RZ ;  /* 0x0000000006187210 */ /* 0x040fe40007fde0ff */
[----:B------:R-:W-:-:S03]  /*22d20*/  IADD3 R22, P5, PT, R6, R2, RZ ;  /* 0x0000000206167210 */ /* 0x000fc60007fbe0ff */
        /* <DEDUP_REMOVED lines=8> */
[----:B0-----:R-:W-:-:S03]  /*22db0*/  IADD3 R14, P5, PT, R5, R2, RZ ;  /* 0x00000002050e7210 */ /* 0x001fc60007fbe0ff */
        /* <DEDUP_REMOVED lines=10> */
[----:B------:R-:W-:Y:S01]  /*22e60*/  IADD3 R2, P6, PT, R4, R68, RZ ;  /* 0x0000004404027210 */ /* 0x000fe20007fde0ff */
[----:B------:R-:W-:Y:S01]  /*22e70*/  IMAD.X R7, R5, 0x1, R71, P5 ;  /* 0x0000000105077824 */ /* 0x000fe200028e0647 */
[----:B------:R-:W2:Y:S04]  /*22e80*/  LDL.LU R68, [R1+0x65c] ;  /* 0x00065c0001447983 */ /* 0x000ea80000300800 */
[----:B------:R-:W2:Y:S01]  /*22e90*/  LDL R71, [R1+0x710] ;  /* 0x0007100001477983 */ /* 0x000ea20000100800 */
[----:B------:R-:W-:-:S03]  /*22ea0*/  PRMT R0, R33, 0x9910, RZ ;  /* 0x0000991021007816 */ /* 0x000fc600000000ff */
[----:B------:R-:W2:Y:S04]  /*22eb0*/  LDL.LU.64 R34, [R1+0x638] ;  /* 0x0006380001227983 */ /* 0x000ea80000300a00 */
[----:B------:R-:W2:Y:S01]  /*22ec0*/  LDL.LU.64 R32, [R1+0x630] ;  /* 0x0006300001207983 */ /* 0x000ea20000300a00 */
[----:B---3--:R-:W-:Y:S01]  /*22ed0*/  ISETP.LT.AND P3, PT, R37, UR6, !P3 ;  /* 0x0000000625007c0c */ /* 0x008fe2000df61270 */
[----:B------:R-:W-:Y:S01]  /*22ee0*/  IMAD.X R3, R5, 0x1, R3, P6 ;  /* 0x0000000105037824 */ /* 0x000fe200030e0603 */
[----:B------:R-:W-:Y:S01]  /*22ef0*/  IADD3 R4, P5, PT, R4, R70, RZ ;  /* 0x0000004604047210 */ /* 0x000fe20007fbe0ff */
[----:B------:R-:W0:Y:S10]  /*22f00*/  LDCU UR6, c[0x0][0x39c] ;  /* 0x00007380ff0677ac */ /* 0x000e340008000800 */
[----:B------:R3:W-:Y:S04]  /*22f10*/  @P3 STG.E.U8 desc[UR22][R28.64], R26 ;  /* 0x0000001a1c003986 */ /* 0x0007e8000c101116 */
[----:B---3--:R-:W3:Y:S01]  /*22f20*/  LDL.LU.64 R28, [R1+0x838] ;  /* 0x00083800011c7983 */ /* 0x008ee20000300a00 */
[----:B------:R-:W-:Y:S01]  /*22f30*/  ISETP.LT.AND P6, PT, R67, UR9, !P2 ;  /* 0x0000000943007c0c */ /* 0x000fe2000d7c1270 */
[----:B------:R-:W0:Y:S01]  /*22f40*/  LDCU UR9, c[0x0][0x398] ;  /* 0x00007300ff0977ac */ /* 0x000e220008000800 */
[----:B------:R-:W-:Y:S01]  /*22f50*/  SHF.R.S32.HI R0, RZ, 0x8, R0 ;  /* 0x00000008ff007819 */ /* 0x000fe20000011400 */
[----:B------:R-:W-:Y:S01]  /*22f60*/  IMAD.X R5, R5, 0x1, R69, P5 ;  /* 0x0000000105057824 */ /* 0x000fe200028e0645 */
[----:B------:R-:W-:Y:S01]  /*22f70*/  PRMT R27, R36, 0x9910, RZ ;  /* 0x00009910241b7816 */ /* 0x000fe200000000ff */
[----:B------:R-:W3:Y:S01]  /*22f80*/  LDL.LU R70, [R1+0x360] ;  /* 0x0003600001467983 */ /* 0x000ee20000300800 */
[----:B----4-:R-:W-:Y:S01]  /*22f90*/  ISETP.LT.AND P3, PT, R41, UR12, !P2 ;  /* 0x0000000c29007c0c */ /* 0x010fe2000d761270 */
[----:B------:R-:W4:Y:S02]  /*22fa0*/  LDCU UR12, c[0x0][0x398] ;  /* 0x00007300ff0c77ac */ /* 0x000f240008000800 */
[----:B------:R-:W4:Y:S04]  /*22fb0*/  LDL.LU R72, [R1+0x364] ;  /* 0x0003640001487983 */ /* 0x000f280000300800 */
[----:B------:R0:W-:Y:S01]  /*22fc0*/  @P6 STG.E.U8 desc[UR22][R30.64], R0 ;  /* 0x000000001e006986 */ /* 0x0001e2000c101116 */
[----:B------:R-:W-:Y:S01]  /*22fd0*/  ISETP.LT.AND P6, PT, R37, UR14, !P2 ;  /* 0x0000000e25007c0c */ /* 0x000fe2000d7c1270 */
[----:B------:R-:W1:Y:S02]  /*22fe0*/  LDCU UR14, c[0x0][0x398] ;  /* 0x00007300ff0e77ac */ /* 0x000e640008000800 */
[----:B------:R-:W4:Y:S04]  /*22ff0*/  LDL.LU R40, [R1+0x160] ;  /* 0x0001600001287983 */ /* 0x000f280000300800 */
[----:B------:R-:W4:Y:S01]  /*23000*/  LDL.LU R36, [R1+0x164] ;  /* 0x0001640001247983 */ /* 0x000f220000300800 */
[----:B0-----:R-:W-:Y:S01]  /*23010*/  IMAD.MOV.U32 R0, RZ, RZ, R27 ;  /* 0x000000ffff007224 */ /* 0x001fe200078e001b */
[----:B------:R-:W-:-:S02]  /*23020*/  PRMT R27, R26, 0x9910, RZ ;  /* 0x000099101a1b7816 */ /* 0x000fc400000000ff */
[----:B------:R-:W4:Y:S02]  /*23030*/  LDL.LU.64 R30, [R1+0x620] ;  /* 0x00062000011e7983 */ /* 0x000f240000300a00 */
[----:B------:R-:W-:Y:S02]  /*23040*/  SHF.R.S32.HI R0, RZ, 0x8, R0 ;  /* 0x00000008ff007819 */ /* 0x000fe40000011400 */
[----:B--2---:R-:W-:Y:S01]  /*23050*/  ISETP.LT.AND P5, PT, R71, UR10, !P2 ;  /* 0x0000000a47007c0c */ /* 0x004fe2000d7a1270 */
[----:B------:R-:W0:Y:S01]  /*23060*/  LDCU UR10, c[0x0][0x398] ;  /* 0x00007300ff0a77ac */ /* 0x000e220008000800 */
[----:B------:R-:W-:Y:S02]  /*23070*/  PRMT R68, R68, 0x9910, RZ ;  /* 0x0000991044447816 */ /* 0x000fe400000000ff */
[----:B------:R-:W-:Y:S01]  /*23080*/  ISETP.LT.AND P2, PT, R67, UR9, !P4 ;  /* 0x0000000943007c0c */ /* 0x000fe2000e741270 */
[----:B------:R-:W2:Y:S02]  /*23090*/  LDCU UR9, c[0x0][0x398] ;  /* 0x00007300ff0977ac */ /* 0x000ea40008000800 */
[----:B------:R-:W-:-:S02]  /*230a0*/  IMAD.MOV.U32 R26, RZ, RZ, R68 ;  /* 0x000000ffff1a7224 */ /* 0x000fc400078e0044 */
[----:B------:R-:W2:Y:S04]  /*230b0*/  LDL.LU.64 R68, [R1+0x618] ;  /* 0x0006180001447983 */ /* 0x000ea80000300a00 */
[----:B------:R0:W-:Y:S01]  /*230c0*/  @P5 STG.E.U8 desc[UR22][R38.64], R0 ;  /* 0x0000000026005986 */ /* 0x0001e2000c101116 */
[----:B------:R-:W-:Y:S01]  /*230d0*/  SHF.R.S32.HI R26, RZ, 0x8, R26 ;  /* 0x00000008ff1a7819 */ /* 0x000fe2000001141a */
[----:B0-----:R-:W-:-:S04]  /*230e0*/  IMAD.MOV.U32 R0, RZ, RZ, R27 ;  /* 0x000000ffff007224 */ /* 0x001fc800078e001b */
[----:B------:R0:W-:Y:S01]  /*230f0*/  @P3 STG.E.U8 desc[UR22][R34.64], R26 ;  /* 0x0000001a22003986 */ /* 0x0001e2000c101116 */
[----:B------:R-:W-:-:S03]  /*23100*/  SHF.R.S32.HI R0, RZ, 0x8, R0 ;  /* 0x00000008ff007819 */ /* 0x000fc60000011400 */
[----:B------:R-:W2:Y:S04]  /*23110*/  LDL.LU.64 R38, [R1+0x610] ;  /* 0x0006100001267983 */ /* 0x000ea80000300a00 */
[----:B------:R1:W-:Y:S04]  /*23120*/  @P6 STG.E.U8 desc[UR22][R32.64], R0 ;  /* 0x0000000020006986 */ /* 0x0003e8000c101116 */
[----:B0-----:R-:W2:Y:S04]  /*23130*/  LDL.LU.64 R34, [R1+0x608] ;  /* 0x0006080001227983 */ /* 0x001ea80000300a00 */
[----:B-1----:R-:W2:Y:S04]  /*23140*/  LDL.LU.64 R32, [R1+0x600] ;  /* 0x0006000001207983 */ /* 0x002ea80000300a00 */
[----:B---3--:R0:W-:Y:S04]  /*23150*/  @P2 STG.E.U8 desc[UR22][R28.64], R73 ;  /* 0x000000491c002986 */ /* 0x0081e8000c101116 */
[----:B0-----:R-:W3:Y:S01]  /*23160*/  LDL.LU.64 R28, [R1+0x830] ;  /* 0x00083000011c7983 */ /* 0x001ee20000300a00 */
[----:B------:R-:W-:Y:S01]  /*23170*/  VIADD R0, R66, 0x59 ;  /* 0x0000005942007836 */ /* 0x000fe20000000000 */
[----:B------:R-:W-:Y:S01]  /*23180*/  ISETP.LT.AND P6, PT, R71, UR10, !P4 ;  /* 0x0000000a47007c0c */ /* 0x000fe2000e7c1270 */
[----:B------:R-:W0:Y:S01]  /*23190*/  LDCU UR10, c[0x0][0x398] ;  /* 0x00007300ff0a77ac */ /* 0x000e220008000800 */
[----:B------:R-:W-:-:S02]  /*231a0*/  ISETP.LT.AND P5, PT, R41, UR16, !P4 ;  /* 0x0000001029007c0c */ /* 0x000fc4000e7a1270 */
[----:B------:R-:W-:Y:S01]  /*231b0*/  ISETP.GE.AND P3, PT, R0, UR4, PT ;  /* 0x0000000400007c0c */ /* 0x000fe2000bf66270 */
[----:B------:R-:W1:Y:S01]  /*231c0*/  LDCU UR4, c[0x0][0x39c] ;  /* 0x00007380ff0477ac */ /* 0x000e620008000800 */
[----:B----4-:R-:W-:Y:S02]  /*231d0*/  ISETP.LT.AND P4, PT, R37, UR12, !P4 ;  /* 0x0000000c25007c0c */ /* 0x010fe4000e781270 */
[----:B------:R-:W-:Y:S02]  /*231e0*/  F2FP.SATFINITE.E4M3.F32.PACK_AB_MERGE_C R0, R72, R70, RZ ;  /* 0x000000464800723e */ /* 0x000fe400048070ff */
[----:B------:R-:W-:Y:S01]  /*231f0*/  F2FP.SATFINITE.E4M3.F32.PACK_AB_MERGE_C R27, R36, R40, RZ ;  /* 0x00000028241b723e */ /* 0x000fe200048070ff */
[----:B------:R-:W-:Y:S01]  /*23200*/  VIADD R26, R66, 0x5a ;  /* 0x0000005a421a7836 */ /* 0x000fe20000000000 */
[----:B------:R-:W4:Y:S01]  /*23210*/  LDCU UR12, c[0x0][0x398] ;  /* 0x00007300ff0c77ac */ /* 0x000f220008000800 */
[----:B------:R1:W-:Y:S03]  /*23220*/  @P6 STG.E.U8 desc[UR22][R30.64], R0 ;  /* 0x000000001e006986 */ /* 0x0003e6000c101116 */
[----:B------:R-:W-:Y:S01]  /*23230*/  ISETP.GE.AND P2, PT, R26, UR6, PT ;  /* 0x000000061a007c0c */ /* 0x000fe2000bf46270 */
[----:B------:R-:W2:Y:S01]  /*23240*/  LDCU UR6, c[0x0][0x398] ;  /* 0x00007300ff0677ac */ /* 0x000ea20008000800 */
[----:B0-----:R-:W-:-:S02]  /*23250*/  ISETP.LT.AND P6, PT, R71, UR10, !P3 ;  /* 0x0000000a47007c0c */ /* 0x001fc4000dfc1270 */
[----:B------:R-:W-:Y:S01]  /*23260*/  PRMT R26, R73, 0x9910, RZ ;  /* 0x00009910491a7816 */ /* 0x000fe200000000ff */
[----:B------:R-:W0:Y:S01]  /*23270*/  LDCU UR10, c[0x0][0x398] ;  /* 0x00007300ff0a77ac */ /* 0x000e220008000800 */
[----:B-1----:R-:W4:Y:S02]  /*23280*/  LDL.LU.64 R30, [R1+0x828] ;  /* 0x00082800011e7983 */ /* 0x002f240000300a00 */
[----:B------:R-:W-:Y:S01]  /*23290*/  SHF.R.S32.HI R26, RZ, 0x8, R26 ;  /* 0x00000008ff1a7819 */ /* 0x000fe2000001141a */
[----:B------:R-:W1:Y:S01]  /*232a0*/  LDCU UR16, c[0x0][0x398] ;  /* 0x00007300ff1077ac */ /* 0x000e620008000800 */
[----:B------:R-:W4:Y:S04]  /*232b0*/  LDL.LU.64 R72, [R1+0x558] ;  /* 0x0005580001487983 */ /* 0x000f280000300a00 */
[----:B--2---:R2:W-:Y:S01]  /*232c0*/  @P5 STG.E.U8 desc[UR22][R68.64], R27 ;  /* 0x0000001b44005986 */ /* 0x0045e2000c101116 */
[----:B------:R-:W-:Y:S01]  /*232d0*/  ISETP.LT.AND P5, PT, R67, UR9, !P3 ;  /* 0x0000000943007c0c */ /* 0x000fe2000dfa1270 */
[----:B------:R-:W0:Y:S01]  /*232e0*/  LDCU UR9, c[0x0][0x398] ;  /* 0x00007300ff0977ac */ /* 0x000e220008000800 */
[----:B---3--:R-:W-:-:S02]  /*232f0*/  F2FP.SATFINITE.E4M3.F32.PACK_AB_MERGE_C R28, R29, R28, RZ ;  /* 0x0000001c1d1c723e */ /* 0x008fc400048070ff */
[----:B------:R-:W-:Y:S01]  /*23300*/  PRMT R29, R0, 0x9910, RZ ;  /* 0x00009910001d7816 */ /* 0x000fe200000000ff */
[----:B------:R-:W-:Y:S02]  /*23310*/  VIADD R0, R66, 0x5b ;  /* 0x0000005b42007836 */ /* 0x000fe40000000000 */
[----:B------:R-:W-:Y:S03]  /*23320*/  @P4 STG.E.U8 desc[UR22][R38.64], R28 ;  /* 0x0000001c26004986 */ /* 0x000fe6000c101116 */
[----:B------:R-:W-:-:S03]  /*23330*/  ISETP.GE.AND P4, PT, R0, UR4, PT ;  /* 0x0000000400007c0c */ /* 0x000fc6000bf86270 */
[----:B------:R3:W-:Y:S01]  /*23340*/  @P5 STG.E.U8 desc[UR22][R34.64], R26 ;  /* 0x0000001a22005986 */ /* 0x0007e2000c101116 */
[----:B------:R-:W-:Y:S01]  /*23350*/  SHF.R.S32.HI R0, RZ, 0x8, R29 ;  /* 0x00000008ff007819 */ /* 0x000fe2000001141d */
[----:B------:R-:W0:Y:S02]  /*23360*/  LDCU UR4, c[0x0][0x39c] ;  /* 0x00007380ff0477ac */ /* 0x000e240008000800 */
[----:B------:R-:W4:Y:S04]  /*23370*/  LDL.LU R29, [R1+0x570] ;  /* 0x00057000011d7983 */ /* 0x000f280000300800 */
[----:B--2---:R-:W2:Y:S04]  /*23380*/  LDL.LU R68, [R1+0x574] ;  /* 0x0005740001447983 */ /* 0x004ea80000300800 */
[----:B------:R-:W2:Y:S04]  /*23390*/  LDL.LU R69, [R1+0x368] ;  /* 0x0003680001457983 */ /* 0x000ea80000300800 */
[----:B------:R-:W2:Y:S04]  /*233a0*/  LDL.LU R70, [R1+0x36c] ;  /* 0x00036c0001467983 */ /* 0x000ea80000300800 */
[----:B------:R-:W2:Y:S04]  /*233b0*/  LDL.LU R40, [R1+0x168] ;  /* 0x0001680001287983 */ /* 0x000ea80000300800 */
[----:B------:R-:W2:Y:S01]  /*233c0*/  LDL.LU R36, [R1+0x16c] ;  /* 0x00016c0001247983 */ /* 0x000ea20000300800 */
[----:B---3--:R-:W-:-:S03]  /*233d0*/  PRMT R26, R28, 0x9910, RZ ;  /* 0x000099101c1a7816 */ /* 0x008fc600000000ff */
[----:B------:R-:W3:Y:S04]  /*233e0*/  LDL.LU.64 R38, [R1+0x540] ;  /* 0x0005400001267983 */ /* 0x000ee80000300a00 */
[----:B------:R0:W-:Y:S04]  /*233f0*/  @P6 STG.E.U8 desc[UR22][R32.64], R0 ;  /* 0x0000000020006986 */ /* 0x0001e8000c101116 */
[----:B------:R-:W2:Y:S04]  /*23400*/  LDL.LU.64 R34, [R1+0x538] ;  /* 0x0005380001227983 */ /* 0x000ea80000300a00 */
[----:B0-----:R-:W2:Y:S01]  /*23410*/  LDL.LU.64 R32, [R1+0x530] ;  /* 0x0005300001207983 */ /* 0x001ea20000300a00 */
[----:B------:R-:W-:-:S03]  /*23420*/  PRMT R0, R27, 0x9910, RZ ;  /* 0x000099101b007816 */ /* 0x000fc600000000ff */
[----:B------:R-:W2:Y:S04]  /*23430*/  LDL.LU R27, [R1+0x56c] ;  /* 0x00056c00011b7983 */ /* 0x000ea80000300800 */
[----:B------:R-:W2:Y:S01]  /*23440*/  LDL.LU R28, [R1+0x568] ;  /* 0x00056800011c7983 */ /* 0x000ea20000300800 */
[----:B------:R-:W-:Y:S01]  /*23450*/  ISETP.LT.AND P5, PT, R41, UR6, !P3 ;  /* 0x0000000629007c0c */ /* 0x000fe2000dfa1270 */
[----:B------:R-:W0:Y:S01]  /*23460*/  LDCU UR6, c[0x0][0x398] ;  /* 0x00007300ff0677ac */ /* 0x000e220008000800 */
[----:B------:R-:W-:Y:S02]  /*23470*/  ISETP.LT.AND P6, PT, R37, UR9, !P3 ;  /* 0x0000000925007c0c */ /* 0x000fe4000dfc1270 */
[----:B------:R-:W-:Y:S01]  /*23480*/  SHF.R.S32.HI R0, RZ, 0x8, R0 ;  /* 0x00000008ff007819 */ /* 0x000fe20000011400 */
[----:B------:R-:W0:Y:S01]  /*23490*/  LDCU UR9, c[0x0][0x398] ;  /* 0x00007300ff0977ac */ /* 0x000e220008000800 */
[----:B------:R-:W-:-:S07]  /*234a0*/  SHF.R.S32.HI R26, RZ, 0x8, R26 ;  /* 0x00000008ff1a7819 */ /* 0x000fce000001141a */
[----:B----4-:R4:W-:Y:S04]  /*234b0*/  @P5 STG.E.U8 desc[UR22][R72.64], R0 ;  /* 0x0000000048005986 */ /* 0x0109e8000c101116 */
[----:B------:R0:W-:Y:S04]  /*234c0*/  @P6 STG.E.U8 desc[UR22][R30.64], R26 ;  /* 0x0000001a1e006986 */ /* 0x0001e8000c101116 */
[----:B----4-:R-:W4:Y:S04]  /*234d0*/  LDL.LU.64 R72, [R1+0x528] ;  /* 0x0005280001487983 */ /* 0x010f280000300a00 */
[----:B0-----:R-:W3:Y:S01]  /*234e0*/  LDL.LU.64 R30, [R1+0x820] ;  /* 0x00082000011e7983 */ /* 0x001ee20000300a00 */
[----:B--2---:R-:W-:-:S03]  /*234f0*/  F2FP.SATFINITE.E4M3.F32.PACK_AB_MERGE_C R28, R27, R28, RZ ;  /* 0x0000001c1b1c723e */ /* 0x004fc600048070ff */
[----:B------:R-:W2:Y:S01]  /*23500*/  LDL.LU.64 R26, [R1+0x548] ;  /* 0x00054800011a7983 */ /* 0x000ea20000300a00 */
[----:B------:R-:W-:Y:S01]  /*23510*/  ISETP.LT.AND P3, PT, R67, UR10, !P2 ;  /* 0x0000000a43007c0c */ /* 0x000fe2000d761270 */
[----:B------:R-:W0:Y:S01]  /*23520*/  LDCU UR10, c[0x0][0x398] ;  /* 0x00007300ff0a77ac */ /* 0x000e220008000800 */
[----:B------:R-:W-:Y:S02]  /*23530*/  ISETP.LT.AND P6, PT, R71, UR12, !P2 ;  /* 0x0000000c47007c0c */ /* 0x000fe4000d7c1270 */
[----:B------:R-:W-:Y:S01]  /*23540*/  F2FP.SATFINITE.E4M3.F32.PACK_AB_MERGE_C R29, R68, R29, RZ ;  /* 0x0000001d441d723e */ /* 0x000fe200048070ff */
[----:B------:R-:W0:Y:S01]  /*23550*/  LDCU UR12, c[0x0][0x398] ;  /* 0x00007300ff0c77ac */ /* 0x000e220008000800 */
[----:B---3--:R-:W-:-:S07]  /*23560*/  F2FP.SATFINITE.E4M3.F32.PACK_AB_MERGE_C R30, R31, R30, RZ ;  /* 0x0000001e1f1e723e */ /* 0x008fce00048070ff */
[----:B--2---:R2:W-:Y:S01]  /*23570*/  @P3 STG.E.U8 desc[UR22][R26.64], R28 ;  /* 0x0000001c1a003986 */ /* 0x0045e2000c101116 */
[----:B------:R-:W-:Y:S01]  /*23580*/  ISETP.LT.AND P3, PT, R41, UR6, !P2 ;  /* 0x0000000629007c0c */ /* 0x000fe2000d761270 */
[----:B------:R-:W-:Y:S01]  /*23590*/  VIADD R0, R66, 0x5c ;  /* 0x0000005c42007836 */ /* 0x000fe20000000000 */
[----:B------:R-:W-:Y:S01]  /*235a0*/  ISETP.LT.AND P2, PT, R37, UR9, !P2 ;  /* 0x0000000925007c0c */ /* 0x000fe2000d741270 */
[----:B------:R-:W3:Y:S01]  /*235b0*/  LDCU UR9, c[0x0][0x398] ;  /* 0x00007300ff0977ac */ /* 0x000ee20008000800 */
[----:B--2---:R-:W-:Y:S01]  /*235c0*/  F2FP.SATFINITE.E4M3.F32.PACK_AB_MERGE_C R27, R70, R69, RZ ;  /* 0x00000045461b723e */ /* 0x004fe200048070ff */
[----:B------:R-:W2:Y:S01]  /*235d0*/  LDCU UR6, c[0x0][0x39c] ;  /* 0x00007380ff0677ac */ /* 0x000ea20008000800 */
[----:B------:R-:W2:Y:S01]  /*235e0*/  LDL.LU.64 R68, [R1+0x520] ;  /* 0x0005200001447983 */ /* 0x000ea20000300a00 */
[----:B------:R-:W-:-:S03]  /*235f0*/  F2FP.SATFINITE.E4M3.F32.PACK_AB_MERGE_C R26, R36, R40, RZ ;  /* 0x00000028241a723e */ /* 0x000fc600048070ff */
[----:B------:R0:W-:Y:S04]  /*23600*/  @P6 STG.E.U8 desc[UR22][R38.64], R27 ;  /* 0x0000001b26006986 */ /* 0x0001e8000c101116 */
[----:B------:R1:W-:Y:S04]  /*23610*/  @P3 STG.E.U8 desc[UR22][R34.64], R26 ;  /* 0x0000001a22003986 */ /* 0x0003e8000c101116 */
[----:B------:R3:W-:Y:S04]  /*23620*/  @P2 STG.E.U8 desc[UR22][R32.64], R30 ;  /* 0x0000001e20002986 */ /* 0x0007e8000c101116 */
[----:B0-----:R-:W2:Y:S04]  /*23630*/  LDL.LU.64 R38, [R1+0x518] ;  /* 0x0005180001267983 */ /* 0x001ea80000300a00 */
[----:B-1----:R-:W2:Y:S04]  /*23640*/  LDL.LU.64 R34, [R1+0x510] ;  /* 0x0005100001227983 */ /* 0x002ea80000300a00 */
[----:B---3--:R-:W3:Y:S01]  /*23650*/  LDL.LU.64 R32, [R1+0x818] ;  /* 0x0008180001207983 */ /* 0x008ee20000300a00 */
[----:B------:R-:W-:Y:S01]  /*23660*/  ISETP.LT.AND P6, PT, R67, UR10, !P4 ;  /* 0x0000000a43007c0c */ /* 0x000fe2000e7c1270 */
[----:B------:R-:W0:Y:S01]  /*23670*/  LDCU UR10, c[0x0][0x398] ;  /* 0x00007300ff0a77ac */ /* 0x000e220008000800 */
[----:B------:R-:W-:-:S02]  /*23680*/  ISETP.GE.AND P5, PT, R0, UR4, PT ;  /* 0x0000000400007c0c */ /* 0x000fc4000bfa6270 */
[----:B------:R-:W-:Y:S01]  /*23690*/  PRMT R0, R28, 0x9910, RZ ;  /* 0x000099101c007816 */ /* 0x000fe200000000ff */
[----:B------:R-:W1:Y:S01]  /*236a0*/  LDCU UR4, c[0x0][0x39c] ;  /* 0x00007380ff0477ac */ /* 0x000e620008000800 */
[----:B------:R-:W-:Y:S01]  /*236b0*/  PRMT R27, R27, 0x9910, RZ ;  /* 0x000099101b1b7816 */ /* 0x000fe200000000ff */
[----:B------:R-:W3:Y:S01]  /*236c0*/  LDL.LU R28, [R1+0x370] ;  /* 0x00037000011c7983 */ /* 0x000ee20000300800 */
[----:B------:R-:W-:Y:S02]  /*236d0*/  SHF.R.S32.HI R0, RZ, 0x8, R0 ;  /* 0x00000008ff007819 */ /* 0x000fe40000011400 */
[----:B------:R-:W-:Y:S01]  /*236e0*/  ISETP.LT.AND P2, PT, R71, UR12, !P4 ;  /* 0x0000000c47007c0c */ /* 0x000fe2000e741270 */
[----:B------:R-:W3:Y:S01]  /*236f0*/  LDL.LU R70, [R1+0x374] ;  /* 0x0003740001467983 */ /* 0x000ee20000300800 */
[----:B------:R-:W-:Y:S01]  /*23700*/  PRMT R30, R30, 0x9910, RZ ;  /* 0x000099101e1e7816 */ /* 0x000fe200000000ff */
[----:B------:R-:W0:Y:S02]  /*23710*/  LDCU UR12, c[0x0][0x398] ;  /* 0x00007300ff0c77ac */ /* 0x000e240008000800 */
[----:B----4-:R4:W-:Y:S01]  /*23720*/  @P6 STG.E.U8 desc[UR22][R72.64], R0 ;  /* 0x0000000048006986 */ /* 0x0109e2000c101116 */
[----:B------:R-:W-:Y:S01]  /*23730*/  ISETP.LT.AND P3, PT, R41, UR9, !P4 ;  /* 0x0000000929007c0c */ /* 0x000fe2000e761270 */
[----:B------:R-:W0:Y:S01]  /*23740*/  LDCU UR9, c[0x0][0x398] ;  /* 0x00007300ff0977ac */ /* 0x000e220008000800 */
[----:B------:R-:W-:Y:S01]  /*23750*/  ISETP.LT.AND P4, PT, R37, UR14, !P4 ;  /* 0x0000000e25007c0c */ /* 0x000fe2000e781270 */
[----:B------:R-:W3:Y:S01]  /*23760*/  LDL.LU R40, [R1+0x170] ;  /* 0x0001700001287983 */ /* 0x000ee20000300800 */
[----:B----4-:R-:W-:Y:S01]  /*23770*/  IMAD.MOV.U32 R0, RZ, RZ, R27 ;  /* 0x000000ffff007224 */ /* 0x010fe200078e001b */
[----:B------:R-:W-:-:S02]  /*23780*/  PRMT R26, R26, 0x9910, RZ ;  /* 0x000099101a1a7816 */ /* 0x000fc400000000ff */
[----:B------:R-:W4:Y:S01]  /*23790*/  LDL.LU R36, [R1+0x174] ;  /* 0x0001740001247983 */ /* 0x000f220000300800 */
[----:B------:R-:W-:Y:S01]  /*237a0*/  ISETP.LT.AND P6, PT, R41, UR16, !P5 ;  /* 0x0000001029007c0c */ /* 0x000fe2000efc1270 */
[----:B------:R-:W0:Y:S01]  /*237b0*/  LDCU UR14, c[0x0][0x398] ;  /* 0x00007300ff0e77ac */ /* 0x000e220008000800 */
[----:B------:R-:W-:Y:S01]  /*237c0*/  SHF.R.S32.HI R0, RZ, 0x8, R0 ;  /* 0x00000008ff007819 */ /* 0x000fe20000011400 */
[----:B------:R-:W4:Y:S01]  /*237d0*/  LDL.LU.64 R72, [R1+0x4f8] ;  /* 0x0004f80001487983 */ /* 0x000f220000300a00 */
[----:B------:R-:W-:Y:S01]  /*237e0*/  SHF.R.S32.HI R26, RZ, 0x8, R26 ;  /* 0x00000008ff1a7819 */ /* 0x000fe2000001141a */
[----:B------:R-:W0:Y:S02]  /*237f0*/  LDCU UR16, c[0x0][0x398] ;  /* 0x00007300ff1077ac */ /* 0x000e240008000800 */
[----:B--2---:R2:W-:Y:S01]  /*23800*/  @P2 STG.E.U8 desc[UR22][R68.64], R0 ;  /* 0x0000000044002986 */ /* 0x0045e2000c101116 */
[----:B0-----:R-:W-:Y:S01]  /*23810*/  ISETP.LT.AND P2, PT, R67, UR10, !P5 ;  /* 0x0000000a43007c0c */ /* 0x001fe2000ef41270 */
[----:B------:R-:W0:Y:S01]  /*23820*/  LDCU UR10, c[0x0][0x398] ;  /* 0x00007300ff0a77ac */ /* 0x000e220008000800 */
[----:B--2---:R-:W-:-:S02]  /*23830*/  IMAD.MOV.U32 R0, RZ, RZ, R30 ;  /* 0x000000ffff007224 */ /* 0x004fc400078e001e */
[----:B------:R-:W2:Y:S03]  /*23840*/  LDL.LU.64 R30, [R1+0x500] ;  /* 0x00050000011e7983 */ /* 0x000ea60000300a00 */
[----:B------:R-:W-:Y:S01]  /*23850*/  SHF.R.S32.HI R0, RZ, 0x8, R0 ;  /* 0x00000008ff007819 */ /* 0x000fe20000011400 */
[----:B------:R-:W-:Y:S04]  /*23860*/  @P3 STG.E.U8 desc[UR22][R38.64], R26 ;  /* 0x0000001a26003986 */ /* 0x000fe8000c101116 */
[----:B------:R0:W-:Y:S04]  /*23870*/  @P4 STG.E.U8 desc[UR22][R34.64], R0 ;  /* 0x0000000022004986 */ /* 0x0001e8000c101116 */
[----:B---3--:R3:W-:Y:S04]  /*23880*/  @P2 STG.E.U8 desc[UR22][R32.64], R29 ;  /* 0x0000001d20002986 */ /* 0x0087e8000c101116 */
[----:B0-----:R-:W2:Y:S04]  /*23890*/  LDL.LU.64 R34, [R1+0x4f0] ;  /* 0x0004f00001227983 */ /* 0x001ea80000300a00 */
[----:B------:R-:W2:Y:S04]  /*238a0*/  LDL.LU.64 R68, [R1+0x4e8] ;  /* 0x0004e80001447983 */ /* 0x000ea80000300a00 */
[----:B------:R-:W2:Y:S04]  /*238b0*/  LDL.LU.64 R38, [R1+0x4e0] ;  /* 0x0004e00001267983 */ /* 0x000ea80000300a00 */
[----:B---3--:R-:W3:Y:S01]  /*238c0*/  LDL.LU.64 R32, [R1+0x810] ;  /* 0x0008100001207983 */ /* 0x008ee20000300a00 */
[----:B------:R-:W-:Y:S01]  /*238d0*/  ISETP.LT.AND P4, PT, R71, UR12, !P5 ;  /* 0x0000000c47007c0c */ /* 0x000fe2000ef81270 */
[----:B------:R-:W-:Y:S01]  /*238e0*/  VIADD R0, R66, 0x5d ;  /* 0x0000005d42007836 */ /* 0x000fe20000000000 */
[----:B------:R-:W0:Y:S04]  /*238f0*/  LDCU UR12, c[0x0][0x398] ;  /* 0x00007300ff0c77ac */ /* 0x000e280008000800 */
[----:B-1----:R-:W-:Y:S01]  /*23900*/  ISETP.GE.AND P3, PT, R0, UR4, PT ;  /* 0x0000000400007c0c */ /* 0x002fe2000bf66270 */
[----:B------:R-:W1:Y:S01]  /*23910*/  LDCU UR4, c[0x0][0x39c] ;  /* 0x00007380ff0477ac */ /* 0x000e620008000800 */
[----:B------:R-:W-:-:S02]  /*23920*/  F2FP.SATFINITE.E4M3.F32.PACK_AB_MERGE_C R0, R70, R28, RZ ;  /* 0x0000001c4600723e */ /* 0x000fc400048070ff */
[----:B----4-:R-:W-:Y:S02]  /*23930*/  F2FP.SATFINITE.E4M3.F32.PACK_AB_MERGE_C R27, R36, R40, RZ ;  /* 0x00000028241b723e */ /* 0x010fe400048070ff */
[----:B------:R-:W-:Y:S01]  /*23940*/  PRMT R28, R0, 0x9910, RZ ;  /* 0x00009910001c7816 */ /* 0x000fe200000000ff */
[----:B------:R-:W4:Y:S04]  /*23950*/  LDL.LU R36, [R1+0x578] ;  /* 0x0005780001247983 */ /* 0x000f280000300800 */
[----:B--2---:R2:W-:Y:S01]  /*23960*/  @P4 STG.E.U8 desc[UR22][R30.64], R0 ;  /* 0x000000001e004986 */ /* 0x0045e2000c101116 */
[----:B------:R-:W-:Y:S01]  /*23970*/  ISETP.LT.AND P4, PT, R37, UR9, !P5 ;  /* 0x0000000925007c0c */ /* 0x000fe2000ef81270 */
[C---:B------:R-:W-:Y:S01]  /*23980*/  VIADD R26, R66.reuse, 0x5e ;  /* 0x0000005e421a7836 */ /* 0x040fe20000000000 */
[----:B------:R-:W0:Y:S01]  /*23990*/  LDCU UR9, c[0x0][0x398] ;  /* 0x00007300ff0977ac */ /* 0x000e220008000800 */
[----:B------:R-:W-:Y:S01]  /*239a0*/  @P6 STG.E.U8 desc[UR22][R72.64], R27 ;  /* 0x0000001b48006986 */ /* 0x000fe2000c101116 */
[----:B--2---:R-:W-:-:S03]  /*239b0*/  VIADD R0, R66, 0x5f ;  /* 0x0000005f42007836 */ /* 0x004fc60000000000 */
[----:B------:R-:W2:Y:S01]  /*239c0*/  LDL.LU.64 R30, [R1+0x4d8] ;  /* 0x0004d800011e7983 */ /* 0x000ea20000300a00 */
[----:B---3--:R-:W-:-:S05]  /*239d0*/  F2FP.SATFINITE.E4M3.F32.PACK_AB_MERGE_C R32, R33, R32, RZ ;  /* 0x000000202120723e */ /* 0x008fca00048070ff */
[----:B------:R3:W-:Y:S01]  /*239e0*/  @P4 STG.E.U8 desc[UR22][R34.64], R32 ;  /* 0x0000002022004986 */ /* 0x0007e2000c101116 */
[----:B-1----:R-:W-:Y:S01]  /*239f0*/  ISETP.GE.AND P4, PT, R0, UR4, PT ;  /* 0x0000000400007c0c */ /* 0x002fe2000bf86270 */
[----:B------:R-:W1:Y:S01]  /*23a00*/  LDCU UR4, c[0x0][0x39c] ;  /* 0x00007380ff0477ac */ /* 0x000e620008000800 */
[----:B------:R-:W-:Y:S01]  /*23a10*/  SHF.R.S32.HI R0, RZ, 0x8, R28 ;  /* 0x00000008ff007819 */ /* 0x000fe2000001141c */
[----:B---3--:R-:W3:Y:S04]  /*23a20*/  LDL.LU.64 R34, [R1+0x4d0] ;  /* 0x0004d00001227983 */ /* 0x008ee80000300a00 */
[----:B------:R-:W4:Y:S01]  /*23a30*/  LDL.LU R28, [R1+0x57c] ;  /* 0x00057c00011c7983 */ /* 0x000f220000300800 */
[----:B------:R-:W-:Y:S01]  /*23a40*/  ISETP.GE.AND P2, PT, R26, UR6, PT ;  /* 0x000000061a007c0c */ /* 0x000fe2000bf46270 */
[----:B------:R-:W1:Y:S01]  /*23a50*/  LDCU UR6, c[0x0][0x398] ;  /* 0x00007300ff0677ac */ /* 0x000e620008000800 */
[----:B------:R-:W-:-:S02]  /*23a60*/  ISETP.LT.AND P5, PT, R67, UR10, !P3 ;  /* 0x0000000a43007c0c */ /* 0x000fc4000dfa1270 */
[----:B0-----:R-:W-:Y:S01]  /*23a70*/  ISETP.LT.AND P6, PT, R71, UR12, !P3 ;  /* 0x0000000c47007c0c */ /* 0x001fe2000dfc1270 */
[----:B------:R-:W0:Y:S01]  /*23a80*/  LDCU UR10, c[0x0][0x398] ;  /* 0x00007300ff0a77ac */ /* 0x000e220008000800 */
[----:B------:R-:W-:Y:S02]  /*23a90*/  PRMT R26, R29, 0x9910, RZ ;  /* 0x000099101d1a7816 */ /* 0x000fe400000000ff */
[----:B------:R-:W4:Y:S01]  /*23aa0*/  LDL.LU R29, [R1+0x584] ;  /* 0x00058400011d7983 */ /* 0x000f220000300800 */
[----:B------:R-:W0:Y:S01]  /*23ab0*/  LDCU UR12, c[0x0][0x398] ;  /* 0x00007300ff0c77ac */ /* 0x000e220008000800 */
[----:B------:R-:W-:Y:S02]  /*23ac0*/  SHF.R.S32.HI R26, RZ, 0x8, R26 ;  /* 0x00000008ff1a7819 */ /* 0x000fe4000001141a */
[----:B------:R-:W4:Y:S04]  /*23ad0*/  LDL.LU R73, [R1+0x378] ;  /* 0x0003780001497983 */ /* 0x000f280000300800 */
[----:B------:R0:W-:Y:S01]  /*23ae0*/  @P5 STG.E.U8 desc[UR22][R68.64], R26 ;  /* 0x0000001a44005986 */ /* 0x0001e2000c101116 */
[----:B-1----:R-:W-:-:S03]  /*23af0*/  ISETP.LT.AND P5, PT, R41, UR6, !P3 ;  /* 0x0000000629007c0c */ /* 0x002fc6000dfa1270 */
[----:B------:R1:W-:Y:S01]  /*23b00*/  @P6 STG.E.U8 desc[UR22][R38.64], R0 ;  /* 0x0000000026006986 */ /* 0x0003e2000c101116 */
[----:B------:R-:W-:Y:S01]  /*23b10*/  ISETP.LT.AND P6, PT, R37, UR9, !P3 ;  /* 0x0000000925007c0c */ /* 0x000fe2000dfc1270 */
[----:B------:R-:W2:Y:S02]  /*23b20*/  LDCU UR6, c[0x0][0x398] ;  /* 0x00007300ff0677ac */ /* 0x000ea40008000800 */
[----:B------:R-:W4:Y:S01]  /*23b30*/  LDL.LU R70, [R1+0x37c] ;  /* 0x00037c0001467983 */ /* 0x000f220000300800 */
[----:B------:R-:W2:Y:S01]  /*23b40*/  LDCU UR9, c[0x0][0x398] ;  /* 0x00007300ff0977ac */ /* 0x000ea20008000800 */
[----:B0-----:R-:W-:Y:S02]  /*23b50*/  PRMT R26, R32, 0x9910, RZ ;  /* 0x00009910201a7816 */ /* 0x001fe400000000ff */
[----:B------:R-:W4:Y:S01]  /*23b60*/  LDL.LU R72, [R1+0x178] ;  /* 0x0001780001487983 */ /* 0x000f220000300800 */
[----:B-1----:R-:W-:-:S03]  /*23b70*/  PRMT R0, R27, 0x9910, RZ ;  /* 0x000099101b007816 */ /* 0x002fc600000000ff */
[----:B------:R-:W4:Y:S01]  /*23b80*/  LDL.LU R40, [R1+0x17c] ;  /* 0x00017c0001287983 */ /* 0x000f220000300800 */
[----:B------:R-:W-:Y:S02]  /*23b90*/  SHF.R.S32.HI R26, RZ, 0x8, R26 ;  /* 0x00000008ff1a7819 */ /* 0x000fe4000001141a */
[----:B------:R-:W-:Y:S01]  /*23ba0*/  SHF.R.S32.HI R0, RZ, 0x8, R0 ;  /* 0x00000008ff007819 */ /* 0x000fe20000011400 */
[----:B------:R-:W4:Y:S04]  /*23bb0*/  LDL.LU.64 R68, [R1+0x4c0] ;  /* 0x0004c00001447983 */ /* 0x000f280000300a00 */
[----:B------:R-:W4:Y:S04]  /*23bc0*/  LDL.LU.64 R38, [R1+0x4b8] ;  /* 0x0004b80001267983 */ /* 0x000f280000300a00 */
[----:B------:R-:W4:Y:S04]  /*23bd0*/  LDL.LU R27, [R1+0x580] ;  /* 0x00058000011b7983 */ /* 0x000f280000300800 */
[----:B------:R-:W4:Y:S04]  /*23be0*/  LDL.LU.64 R32, [R1+0x4b0] ;  /* 0x0004b00001207983 */ /* 0x000f280000300a00 */
[----:B--2---:R0:W-:Y:S04]  /*23bf0*/  @P5 STG.E.U8 desc[UR22][R30.64], R0 ;  /* 0x000000001e005986 */ /* 0x0041e8000c101116 */
[----:B---3--:R1:W-:Y:S01]  /*23c00*/  @P6 STG.E.U8 desc[UR22][R34.64], R26 ;  /* 0x0000001a22006986 */ /* 0x0083e2000c101116 */
[----:B----4-:R-:W-:-:S03]  /*23c10*/  F2FP.SATFINITE.E4M3.F32.PACK_AB_MERGE_C R28, R28, R36, RZ ;  /* 0x000000241c1c723e */ /* 0x010fc600048070ff */
[----:B------:R-:W2:Y:S04]  /*23c20*/  LDL.LU R36, [R1+0x808] ;  /* 0x0008080001247983 */ /* 0x000ea80000300800 */
[----:B0-----:R-:W3:Y:S04]  /*23c30*/  LDL.LU.64 R30, [R1+0x4a8] ;  /* 0x0004a800011e7983 */ /* 0x001ee80000300a00 */
[----:B-1----:R-:W4:Y:S01]  /*23c40*/  LDL.LU.64 R34, [R1+0x800] ;  /* 0x0008000001227983 */ /* 0x002f220000300a00 */
[----:B------:R-:W-:Y:S01]  /*23c50*/  ISETP.LT.AND P3, PT, R67, UR10, !P2 ;  /* 0x0000000a43007c0c */ /* 0x000fe2000d761270 */
[----:B------:R-:W0:Y:S01]  /*23c60*/  LDCU UR10, c[0x0][0x398] ;  /* 0x00007300ff0a77ac */ /* 0x000e220008000800 */
[----:B------:R-:W-:Y:S01]  /*23c70*/  ISETP.LT.AND P6, PT, R71, UR12, !P2 ;  /* 0x0000000c47007c0c */ /* 0x000fe2000d7c1270 */
[----:B------:R-:W1:Y:S10]  /*23c80*/  LDCU UR12, c[0x0][0x398] ;  /* 0x00007300ff0c77ac */ /* 0x000e740008000800 */
[----:B----4-:R4:W-:Y:S04]  /*23c90*/  @P3 STG.E.U8 desc[UR22][R34.64], R28 ;  /* 0x0000001c22003986 */ /* 0x0109e8000c101116 */
[----:B----4-:R-:W4:Y:S01]  /*23ca0*/  LDL.LU.64 R34, [R1+0x7f8] ;  /* 0x0007f80001227983 */ /* 0x010f220000300a00 */
[----:B------:R-:W-:-:S02]  /*23cb0*/  ISETP.LT.AND P3, PT, R41, UR6, !P2 ;  /* 0x0000000629007c0c */ /* 0x000fc4000d761270 */
[----:B------:R-:W-:Y:S01]  /*23cc0*/  F2FP.SATFINITE.E4M3.F32.PACK_AB_MERGE_C R29, R29, R27, RZ ;  /* 0x0000001b1d1d723e */ /* 0x000fe200048070ff */
[----:B------:R-:W-:Y:S01]  /*23cd0*/  VIADD R0, R66, 0x60 ;  /* 0x0000006042007836 */ /* 0x000fe20000000000 */
[----:B------:R-:W-:Y:S01]  /*23ce0*/  ISETP.LT.AND P2, PT, R37, UR9, !P2 ;  /* 0x0000000925007c0c */ /* 0x000fe2000d741270 */
[----:B------:R-:W1:Y:S01]  /*23cf0*/  LDCU UR9, c[0x0][0x398] ;  /* 0x00007300ff0977ac */ /* 0x000e620008000800 */
[----:B------:R-:W-:Y:S02]  /*23d00*/  F2FP.SATFINITE.E4M3.F32.PACK_AB_MERGE_C R27, R70, R73, RZ ;  /* 0x00000049461b723e */ /* 0x000fe400048070ff */
[----:B------:R-:W-:Y:S01]  /*23d10*/  F2FP.SATFINITE.E4M3.F32.PACK_AB_MERGE_C R26, R40, R72, RZ ;  /* 0x00000048281a723e */ /* 0x000fe200048070ff */
[----:B------:R-:W1:Y:S01]  /*23d20*/  LDCU UR6, c[0x0][0x39c] ;  /* 0x00007380ff0677ac */ /* 0x000e620008000800 */
[----:B------:R-:W2:Y:S01]  /*23d30*/  LDL.LU.64 R72, [R1+0x4a0] ;  /* 0x0004a00001487983 */ /* 0x000ea20000300a00 */
[----:B------:R-:W-:-:S03]  /*23d40*/  ISETP.GE.AND P5, PT, R0, UR4, PT ;  /* 0x0000000400007c0c */ /* 0x000fc6000bfa6270 */
[----:B------:R3:W-:Y:S01]  /*23d50*/  @P6 STG.E.U8 desc[UR22][R68.64], R27 ;  /* 0x0000001b44006986 */ /* 0x0007e2000c101116 */
[----:B------:R-:W-:Y:S01]  /*23d60*/  PRMT R0, R28, 0x9910, RZ ;  /* 0x000099101c007816 */ /* 0x000fe200000000ff */
[----:B------:R-:W2:Y:S02]  /*23d70*/  LDCU UR4, c[0x0][0x39c] ;  /* 0x00007380ff0477ac */ /* 0x000ea40008000800 */
[----:B------:R1:W-:Y:S01]  /*23d80*/  @P3 STG.E.U8 desc[UR22][R38.64], R26 ;  /* 0x0000001a26003986 */ /* 0x0003e2000c101116 */
[----:B0-----:R-:W-:Y:S01]  /*23d90*/  ISETP.LT.AND P6, PT, R67, UR10, !P4 ;  /* 0x0000000a43007c0c */ /* 0x001fe2000e7c1270 */
[----:B------:R-:W0:Y:S02]  /*23da0*/  LDCU UR10, c[0x0][0x398] ;  /* 0x00007300ff0a77ac */ /* 0x000e240008000800 */
[----:B---3--:R-:W3:Y:S04]  /*23db0*/  LDL.LU.64 R68, [R1+0x498] ;  /* 0x0004980001447983 */ /* 0x008ee80000300a00 */
[----:B-1----:R-:W2:Y:S01]  /*23dc0*/  LDL.LU.64 R38, [R1+0x490] ;  /* 0x0004900001267983 */ /* 0x002ea20000300a00 */
[----:B------:R-:W-:Y:S01]  /*23dd0*/  ISETP.LT.AND P3, PT, R41, UR9, !P4 ;  /* 0x0000000929007c0c */ /* 0x000fe2000e761270 */
[----:B------:R-:W1:Y:S02]  /*23de0*/  LDCU UR9, c[0x0][0x398] ;  /* 0x00007300ff0977ac */ /* 0x000e640008000800 */
[----:B------:R-:W2:Y:S01]  /*23df0*/  LDL.LU R28, [R1+0x380] ;  /* 0x00038000011c7983 */ /* 0x000ea20000300800 */
[----:B----4-:R-:W-:-:S03]  /*23e00*/  F2FP.SATFINITE.E4M3.F32.PACK_AB_MERGE_C R34, R35, R34, RZ ;  /* 0x000000222322723e */ /* 0x010fc600048070ff */
[----:B------:R-:W4:Y:S04]  /*23e10*/  LDL.LU R35, [R1+0x384] ;  /* 0x0003840001237983 */ /* 0x000f280000300800 */
[----:B------:R0:W-:Y:S01]  /*23e20*/  @P2 STG.E.U8 desc[UR22][R32.64], R34 ;  /* 0x0000002220002986 */ /* 0x0001e2000c101116 */
[----:B------:R-:W-:Y:S01]  /*23e30*/  ISETP.LT.AND P2, PT, R71, UR12, !P4 ;  /* 0x0000000c47007c0c */ /* 0x000fe2000e741270 */
[----:B------:R-:W1:Y:S02]  /*23e40*/  LDCU UR12, c[0x0][0x398] ;  /* 0x00007300ff0c77ac */ /* 0x000e640008000800 */
[----:B------:R-:W4:Y:S01]  /*23e50*/  LDL.LU R70, [R1+0x180] ;  /* 0x0001800001467983 */ /* 0x000f220000300800 */
[----:B------:R-:W-:Y:S01]  /*23e60*/  ISETP.LT.AND P4, PT, R37, UR14, !P4 ;  /* 0x0000000e25007c0c */ /* 0x000fe2000e781270 */
[----:B------:R-:W1:Y:S02]  /*23e70*/  LDCU UR14, c[0x0][0x398] ;  /* 0x00007300ff0e77ac */ /* 0x000e640008000800 */
[----:B------:R-:W4:Y:S04]  /*23e80*/  LDL.LU R40, [R1+0x184] ;  /* 0x0001840001287983 */ /* 0x000f280000300800 */
[----:B0-----:R-:W4:Y:S04]  /*23e90*/  LDL.LU.64 R32, [R1+0x480] ;  /* 0x0004800001207983 */ /* 0x001f280000300a00 */
[----:B------:R-:W4:Y:S01]  /*23ea0*/  LDL.LU R37, [R1+0x7f0] ;  /* 0x0007f00001257983 */ /* 0x000f220000300800 */
[----:B------:R-:W-:-:S02]  /*23eb0*/  SHF.R.S32.HI R0, RZ, 0x8, R0 ;  /* 0x00000008ff007819 */ /* 0x000fc40000011400 */
[----:B------:R-:W-:-:S03]  /*23ec0*/  PRMT R27, R27, 0x9910, RZ ;  /* 0x000099101b1b7816 */ /* 0x000fc600000000ff */
[----:B------:R0:W-:Y:S01]  /*23ed0*/  @P6 STG.E.U8 desc[UR22][R30.64], R0 ;  /* 0x000000001e006986 */ /* 0x0001e2000c101116 */
[----:B------:R-:W-:Y:S01]  /*23ee0*/  PRMT R34, R34, 0x9910, RZ ;  /* 0x0000991022227816 */ /* 0x000fe200000000ff */
[----:B0-----:R-:W-:Y:S01]  /*23ef0*/  IMAD.MOV.U32 R0, RZ, RZ, R27 ;  /* 0x000000ffff007224 */ /* 0x001fe200078e001b */
[----:B------:R-:W-:Y:S01]  /*23f00*/  PRMT R26, R26, 0x9910, RZ ;  /* 0x000099101a1a7816 */ /* 0x000fe200000000ff */
[----:B------:R-:W4:Y:S03]  /*23f10*/  LDL.LU.64 R30, [R1+0x478] ;  /* 0x00047800011e7983 */ /* 0x000f260000300a00 */
[----:B------:R-:W-:-:S05]  /*23f20*/  SHF.R.S32.HI R0, RZ, 0x8, R0 ;  /* 0x00000008ff007819 */ /* 0x000fca0000011400 */
[----:B--2---:R0:W-:Y:S01]  /*23f30*/  @P2 STG.E.U8 desc[UR22][R72.64], R0 ;  /* 0x0000000048002986 */ /* 0x0041e2000c101116 */
[----:B------:R-:W-:Y:S01]  /*23f40*/  ISETP.LT.AND P2, PT, R67, UR10, !P5 ;  /* 0x0000000a43007c0c */ /* 0x000fe2000ef41270 */
[----:B------:R-:W2:Y:S01]  /*23f50*/  LDCU UR10, c[0x0][0x398] ;  /* 0x00007300ff0a77ac */ /* 0x000ea20008000800 */
[----:B------:R-:W-:Y:S01]  /*23f60*/  SHF.R.S32.HI R26, RZ, 0x8, R26 ;  /* 0x00000008ff1a7819 */ /* 0x000fe2000001141a */
[----:B0-----:R-:W-:Y:S02]  /*23f70*/  IMAD.MOV.U32 R0, RZ, RZ, R34 ;  /* 0x000000ffff007224 */ /* 0x001fe400078e0022 */
[----:B------:R-:W2:Y:S03]  /*23f80*/  LDL.LU R34, [R1+0x70c] ;  /* 0x00070c0001227983 */ /* 0x000ea60000300800 */
[----:B------:R-:W-:Y:S01]  /*23f90*/  SHF.R.S32.HI R0, RZ, 0x8, R0 ;  /* 0x00000008ff007819 */ /* 0x000fe20000011400 */
[----:B---3--:R-:W-:Y:S04]  /*23fa0*/  @P3 STG.E.U8 desc[UR22][R68.64], R26 ;  /* 0x0000001a44003986 */ /* 0x008fe8000c101116 */
[----:B------:R0:W-:Y:S04]  /*23fb0*/  @P4 STG.E.U8 desc[UR22][R38.64], R0 ;  /* 0x0000000026004986 */ /* 0x0001e8000c101116 */
[----:B0-----:R-:W3:Y:S04]  /*23fc0*/  LDL.LU.64 R38, [R1+0x470] ;  /* 0x0004700001267983 */ /* 0x001ee80000300a00 */
[----:B------:R-:W3:Y:S04]  /*23fd0*/  LDL.LU.64 R72, [R1+0x468] ;  /* 0x0004680001487983 */ /* 0x000ee80000300a00 */
[----:B------:R-:W3:Y:S04]  /*23fe0*/  LDL.LU.64 R68, [R1+0x460] ;  /* 0x0004600001447983 */ /* 0x000ee80000300a00 */
[----:B----4-:R0:W-:Y:S04]  /*23ff0*/  @P2 STG.E.U8 desc[UR22][R36.64], R29 ;  /* 0x0000001d24002986 */ /* 0x0101e8000c101116 */
[----:B0-----:R-:W4:Y:S01]  /*24000*/  LDL.LU.64 R36, [R1+0x7e8] ;  /* 0x0007e80001247983 */ /* 0x001f220000300a00 */
[----:B-1----:R-:W-:Y:S01]  /*24010*/  ISETP.LT.AND P4, PT, R71, UR12, !P5 ;  /* 0x0000000c47007c0c */ /* 0x002fe2000ef81270 */
[----:B------:R-:W-:Y:S01]  /*24020*/  VIADD R0, R66, 0x61 ;  /* 0x0000006142007836 */ /* 0x000fe20000000000 */
[----:B------:R-:W-:Y:S01]  /*24030*/  ISETP.LT.AND P6, PT, R41, UR16, !P5 ;  /* 0x0000001029007c0c */ /* 0x000fe2000efc1270 */
[----:B------:R-:W0:Y:S03]  /*24040*/  LDCU UR12, c[0x0][0x398] ;  /* 0x00007300ff0c77ac */ /* 0x000e260008000800 */
[----:B------:R-:W-:Y:S01]  /*24050*/  ISETP.GE.AND P3, PT, R0, UR4, PT ;  /* 0x0000000400007c0c */ /* 0x000fe2000bf66270 */
[----:B------:R-:W1:Y:S01]  /*24060*/  LDCU UR4, c[0x0][0x39c] ;  /* 0x00007380ff0477ac */ /* 0x000e620008000800 */
[----:B------:R-:W-:-:S02]  /*24070*/  F2FP.SATFINITE.E4M3.F32.PACK_AB_MERGE_C R0, R35, R28, RZ ;  /* 0x0000001c2300723e */ /* 0x000fc400048070ff */
[----:B------:R-:W-:Y:S01]  /*24080*/  F2FP.SATFINITE.E4M3.F32.PACK_AB_MERGE_C R27, R40, R70, RZ ;  /* 0x00000046281b723e */ /* 0x000fe200048070ff */
[----:B------:R-:W-:Y:S01]  /*24090*/  VIADD R26, R66, 0x62 ;  /* 0x00000062421a7836 */ /* 0x000fe20000000000 */
[----:B------:R-:W-:Y:S01]  /*240a0*/  PRMT R28, R0, 0x9910, RZ ;  /* 0x00009910001c7816 */ /* 0x000fe200000000ff */
[----:B------:R0:W-:Y:S01]  /*240b0*/  @P4 STG.E.U8 desc[UR22][R32.64], R0 ;  /* 0x0000000020004986 */ /* 0x0001e2000c101116 */
[----:B------:R-:W1:Y:S03]  /*240c0*/  LDCU UR16, c[0x0][0x398] ;  /* 0x00007300ff1077ac */ /* 0x000e660008000800 */
[----:B------:R-:W-:Y:S04]  /*240d0*/  @P6 STG.E.U8 desc[UR22][R30.64], R27 ;  /* 0x0000001b1e006986 */ /* 0x000fe8000c101116 */
[----:B------:R-:W3:Y:S01]  /*240e0*/  LDL.LU R40, [R1+0x588] ;  /* 0x0005880001287983 */ /* 0x000ee20000300800 */
[----:B0-----:R-:W-:-:S03]  /*240f0*/  VIADD R0, R66, 0x63 ;  /* 0x0000006342007836 */ /* 0x001fc60000000000 */
[----:B------:R-:W3:Y:S01]  /*24100*/  LDL.LU.64 R32, [R1+0x458] ;  /* 0x0004580001207983 */ /* 0x000ee20000300a00 */
[----:B--2---:R-:W-:Y:S01]  /*24110*/  ISETP.LT.AND P4, PT, R34, UR9, !P5 ;  /* 0x0000000922007c0c */ /* 0x004fe2000ef81270 */
[----:B------:R-:W0:Y:S01]  /*24120*/  LDCU UR9, c[0x0][0x398] ;  /* 0x00007300ff0977ac */ /* 0x000e220008000800 */
[----:B----4-:R-:W-:-:S11]  /*24130*/  F2FP.SATFINITE.E4M3.F32.PACK_AB_MERGE_C R36, R37, R36, RZ ;  /* 0x000000242524723e */ /* 0x010fd600048070ff */
[----:B---3--:R2:W-:Y:S01]  /*24140*/  @P4 STG.E.U8 desc[UR22][R38.64], R36 ;  /* 0x0000002426004986 */ /* 0x0085e2000c101116 */
[----:B-1----:R-:W-:Y:S01]  /*24150*/  ISETP.GE.AND P4, PT, R0, UR4, PT ;  /* 0x0000000400007c0c */ /* 0x002fe2000bf86270 */
[----:B------:R-:W1:Y:S01]  /*24160*/  LDCU UR4, c[0x0][0x39c] ;  /* 0x00007380ff0477ac */ /* 0x000e620008000800 */
[----:B------:R-:W-:Y:S01]  /*24170*/  SHF.R.S32.HI R0, RZ, 0x8, R28 ;  /* 0x00000008ff007819 */ /* 0x000fe2000001141c */
[----:B--2---:R-:W2:Y:S04]  /*24180*/  LDL.LU.64 R38, [R1+0x450] ;  /* 0x0004500001267983 */ /* 0x004ea80000300a00 */
[----:B------:R-:W3:Y:S01]  /*24190*/  LDL.LU R28, [R1+0x58c] ;  /* 0x00058c00011c7983 */ /* 0x000ee20000300800 */
[----:B------:R-:W-:Y:S01]  /*241a0*/  ISETP.GE.AND P2, PT, R26, UR6, PT ;  /* 0x000000061a007c0c */ /* 0x000fe2000bf46270 */
[----:B------:R-:W4:Y:S01]  /*241b0*/  LDCU UR6, c[0x0][0x398] ;  /* 0x00007300ff0677ac */ /* 0x000f220008000800 */
[----:B------:R-:W-:-:S02]  /*241c0*/  ISETP.LT.AND P5, PT, R67, UR10, !P3 ;  /* 0x0000000a43007c0c */ /* 0x000fc4000dfa1270 */
[----:B------:R-:W-:Y:S01]  /*241d0*/  ISETP.LT.AND P6, PT, R71, UR12, !P3 ;  /* 0x0000000c47007c0c */ /* 0x000fe2000dfc1270 */
[----:B------:R-:W0:Y:S01]  /*241e0*/  LDCU UR10, c[0x0][0x398] ;  /* 0x00007300ff0a77ac */ /* 0x000e220008000800 */
[----:B------:R-:W-:Y:S02]  /*241f0*/  PRMT R26, R29, 0x9910, RZ ;  /* 0x000099101d1a7816 */ /* 0x000fe400000000ff */
[----:B------:R-:W3:Y:S01]  /*24200*/  LDL.LU R29, [R1+0x594] ;  /* 0x00059400011d7983 */ /* 0x000ee20000300800 */
[----:B------:R-:W1:Y:S01]  /*24210*/  LDCU UR12, c[0x0][0x398] ;  /* 0x00007300ff0c77ac */ /* 0x000e620008000800 */
[----:B------:R-:W-:Y:S02]  /*24220*/  SHF.R.S32.HI R26, RZ, 0x8, R26 ;  /* 0x00000008ff1a7819 */ /* 0x000fe4000001141a */
[----:B------:R-:W3:Y:S04]  /*24230*/  LDL.LU R35, [R1+0x388] ;  /* 0x0003880001237983 */ /* 0x000ee80000300800 */
[----:B------:R1:W-:Y:S01]  /*24240*/  @P5 STG.E.U8 desc[UR22][R72.64], R26 ;  /* 0x0000001a48005986 */ /* 0x0003e2000c101116 */
[----:B----4-:R-:W-:-:S03]  /*24250*/  ISETP.LT.AND P5, PT, R41, UR6, !P3 ;  /* 0x0000000629007c0c */ /* 0x010fc6000dfa1270 */
[----:B------:R4:W-:Y:S01]  /*24260*/  @P6 STG.E.U8 desc[UR22][R68.64], R0 ;  /* 0x0000000044006986 */ /* 0x0009e2000c101116 */
[----:B0-----:R-:W-:Y:S01]  /*24270*/  ISETP.LT.AND P6, PT, R34, UR9, !P3 ;  /* 0x0000000922007c0c */ /* 0x001fe2000dfc1270 */
[----:B------:R-:W0:Y:S02]  /*24280*/  LDCU UR6, c[0x0][0x398] ;  /* 0x00007300ff0677ac */ /* 0x000e240008000800 */
[----:B------:R-:W3:Y:S01]  /*24290*/  LDL.LU R30, [R1+0x38c] ;  /* 0x00038c00011e7983 */ /* 0x000ee20000300800 */
[----:B------:R-:W0:Y:S01]  /*242a0*/  LDCU UR9, c[0x0][0x398] ;  /* 0x00007300ff0977ac */ /* 0x000e220008000800 */
[----:B-1----:R-:W-:Y:S02]  /*242b0*/  PRMT R26, R36, 0x9910, RZ ;  /* 0x00009910241a7816 */ /* 0x002fe400000000ff */
[----:B------:R-:W3:Y:S01]  /*242c0*/  LDL.LU R31, [R1+0x188] ;  /* 0x00018800011f7983 */ /* 0x000ee20000300800 */
[----:B----4-:R-:W-:-:S03]  /*242d0*/  PRMT R0, R27, 0x9910, RZ ;  /* 0x000099101b007816 */ /* 0x010fc600000000ff */
[----:B------:R-:W4:Y:S01]  /*242e0*/  LDL.LU R70, [R1+0x18c] ;  /* 0x00018c0001467983 */ /* 0x000f220000300800 */
[----:B------:R-:W-:Y:S02]  /*242f0*/  SHF.R.S32.HI R26, RZ, 0x8, R26 ;  /* 0x00000008ff1a7819 */ /* 0x000fe4000001141a */
[----:B------:R-:W-:Y:S01]  /*24300*/  SHF.R.S32.HI R0, RZ, 0x8, R0 ;  /* 0x00000008ff007819 */ /* 0x000fe20000011400 */
[----:B------:R-:W4:Y:S04]  /*24310*/  LDL.LU.64 R72, [R1+0x440] ;  /* 0x0004400001487983 */ /* 0x000f280000300a00 */
[----:B------:R-:W4:Y:S04]  /*24320*/  LDL.LU.64 R68, [R1+0x438] ;  /* 0x0004380001447983 */ /* 0x000f280000300a00 */
[----:B------:R-:W4:Y:S04]  /*24330*/  LDL.LU R27, [R1+0x590] ;  /* 0x00059000011b7983 */ /* 0x000f280000300800 */
[----:B------:R-:W4:Y:S04]  /*24340*/  LDL.LU.64 R36, [R1+0x430] ;  /* 0x0004300001247983 */ /* 0x000f280000300a00 */
[----:B------:R1:W-:Y:S04]  /*24350*/  @P5 STG.E.U8 desc[UR22][R32.64], R0 ;  /* 0x0000000020005986 */ /* 0x0003e8000c101116 */
[----:B--2---:R2:W-:Y:S01]  /*24360*/  @P6 STG.E.U8 desc[UR22][R38.64], R26 ;  /* 0x0000001a26006986 */ /* 0x0045e2000c101116 */
[----:B---3--:R-:W-:-:S03]  /*24370*/  F2FP.SATFINITE.E4M3.F32.PACK_AB_MERGE_C R28, R28, R40, RZ ;  /* 0x000000281c1c723e */ /* 0x008fc600048070ff */
[----:B------:R-:W3:Y:S04]  /*24380*/  LDL.LU R40, [R1+0x7e0] ;  /* 0x0007e00001287983 */ /* 0x000ee80000300800 */
[----:B-1----:R-:W3:Y:S04]  /*24390*/  LDL.LU.64 R32, [R1+0x428] ;  /* 0x0004280001207983 */ /* 0x002ee80000300a00 */
[----:B--2---:R-:W2:Y:S01]  /*243a0*/  LDL.LU.64 R38, [R1+0x7d8] ;  /* 0x0007d80001267983 */ /* 0x004ea20000300a00 */
[----:B------:R-:W-:Y:S01]  /*243b0*/  ISETP.LT.AND P3, PT, R67, UR10, !P2 ;  /* 0x0000000a43007c0c */ /* 0x000fe2000d761270 */
[----:B------:R-:W1:-:S12]  /*243c0*/  LDCU UR10, c[0x0][0x398] ;  /* 0x00007300ff0a77ac */ /* 0x000e580008000800 */
[----:B--2---:R2:W-:Y:S04]  /*243d0*/  @P3 STG.E.U8 desc[UR22][R38.64], R28 ;  /* 0x0000001c26003986 */ /* 0x0045e8000c101116 */
[----:B--2---:R-:W2:Y:S01]  /*243e0*/  LDL.LU.64 R38, [R1+0x7d0] ;  /* 0x0007d00001267983 */ /* 0x004ea20000300a00 */
[----:B0-----:R-:W-:Y:S02]  /*243f0*/  ISETP.LT.AND P3, PT, R41, UR6, !P2 ;  /* 0x0000000629007c0c */ /* 0x001fe4000d761270 */
[----:B----4-:R-:W-:Y:S01]  /*24400*/  F2FP.SATFINITE.E4M3.F32.PACK_AB_MERGE_C R29, R29, R27, RZ ;  /* 0x0000001b1d1d723e */ /* 0x010fe200048070ff */
[----:B------:R-:W4:Y:S01]  /*24410*/  LDL.LU R41, [R1+0x7c8] ;  /* 0x0007c80001297983 */ /* 0x000f220000300800 */
[----:B------:R-:W-:Y:S01]  /*24420*/  F2FP.SATFINITE.E4M3.F32.PACK_AB_MERGE_C R27, R30, R35, RZ ;  /* 0x000000231e1b723e */ /* 0x000fe200048070ff */
[----:B------:R-:W-:Y:S01]  /*24430*/  VIADD R0, R66, 0x64 ;  /* 0x0000006442007836 */ /* 0x000fe20000000000 */
[----:B------:R-:W-:Y:S01]  /*24440*/  F2FP.SATFINITE.E4M3.F32.PACK_AB_MERGE_C R26, R70, R31, RZ ;  /* 0x0000001f461a723e */ /* 0x000fe200048070ff */
[----:B------:R-:W0:Y:S01]  /*24450*/  LDCU UR6, c[0x0][0x39c] ;  /* 0x00007380ff0677ac */ /* 0x000e220008000800 */
[----:B------:R-:W-:Y:S01]  /*24460*/  ISETP.LT.AND P6, PT, R71, UR12, !P2 ;  /* 0x0000000c47007c0c */ /* 0x000fe2000d7c1270 */
[----:B------:R-:W3:Y:S01]  /*24470*/  LDL.LU.64 R30, [R1+0x420] ;  /* 0x00042000011e7983 */ /* 0x000ee20000300a00 */
[----:B------:R-:W0:Y:S11]  /*24480*/  LDCU UR12, c[0x0][0x398] ;  /* 0x00007300ff0c77ac */ /* 0x000e360008000800 */
[----:B------:R0:W-:Y:S04]  /*24490*/  @P6 STG.E.U8 desc[UR22][R72.64], R27 ;  /* 0x0000001b48006986 */ /* 0x0001e8000c101116 */
[----:B------:R0:W-:Y:S01]  /*244a0*/  @P3 STG.E.U8 desc[UR22][R68.64], R26 ;  /* 0x0000001a44003986 */ /* 0x0001e2000c101116 */
[----:B--2---:R-:W-:-:S03]  /*244b0*/  F2FP.SATFINITE.E4M3.F32.PACK_AB_MERGE_C R38, R39, R38, RZ ;  /* 0x000000262726723e */ /* 0x004fc600048070ff */
[----:B------:R-:W2:Y:S04]  /*244c0*/  LDL.LU R39, [R1+0x708] ;  /* 0x0007080001277983 */ /* 0x000ea80000300800 */
[----:B0-----:R-:W4:Y:S04]  /*244d0*/  LDL.LU.64 R72, [R1+0x418] ;  /* 0x0004180001487983 */ /* 0x001f280000300a00 */
[----:B------:R-:W4:Y:S01]  /*244e0*/  LDL.LU.64 R68, [R1+0x410] ;  /* 0x0004100001447983 */ /* 0x000f220000300a00 */
[----:B------:R-:W-:Y:S01]  /*244f0*/  ISETP.LT.AND P2, PT, R34, UR9, !P2 ;  /* 0x0000000922007c0c */ /* 0x000fe2000d741270 */
[----:B------:R-:W2:Y:S01]  /*24500*/  LDCU UR9, c[0x0][0x398] ;  /* 0x00007300ff0977ac */ /* 0x000ea20008000800 */
[----:B-1----:R-:W-:-:S02]  /*24510*/  ISETP.LT.AND P6, PT, R67, UR10, !P4 ;  /* 0x0000000a43007c0c */ /* 0x002fc4000e7c1270 */
[----:B------:R-:W-:Y:S01]  /*24520*/  ISETP.GE.AND P5, PT, R0, UR4, PT ;  /* 0x0000000400007c0c */ /* 0x000fe2000bfa6270 */
[----:B------:R-:W0:Y:S01]  /*24530*/  LDCU UR10, c[0x0][0x398] ;  /* 0x00007300ff0a77ac */ /* 0x000e220008000800 */
[----:B------:R-:W-:Y:S02]  /*24540*/  PRMT R0, R28, 0x9910, RZ ;  /* 0x000099101c007816 */ /* 0x000fe400000000ff */
[----:B------:R-:W-:Y:S01]  /*24550*/  PRMT R27, R27, 0x9910, RZ ;  /* 0x000099101b1b7816 */ /* 0x000fe200000000ff */
[----:B------:R-:W4:Y:S01]  /*24560*/  LDL.LU R28, [R1+0x394] ;  /* 0x00039400011c7983 */ /* 0x000f220000300800 */
[----:B------:R-:W-:Y:S01]  /*24570*/  SHF.R.S32.HI R0, RZ, 0x8, R0 ;  /* 0x00000008ff007819 */ /* 0x000fe20000011400 */
[----:B------:R-:W1:Y:S02]  /*24580*/  LDCU UR4, c[0x0][0x39c] ;  /* 0x00007380ff0477ac */ /* 0x000e640008000800 */
[----:B------:R-:W-:Y:S01]  /*24590*/  @P2 STG.E.U8 desc[UR22][R36.64], R38 ;  /* 0x0000002624002986 */ /* 0x000fe2000c101116 */
[----:B------:R-:W-:Y:S01]  /*245a0*/  ISETP.LT.AND P2, PT, R71, UR12, !P4 ;  /* 0x0000000c47007c0c */ /* 0x000fe2000e741270 */
[----:B------:R-:W0:Y:S02]  /*245b0*/  LDCU UR12, c[0x0][0x398] ;  /* 0x00007300ff0c77ac */ /* 0x000e240008000800 */
[----:B---3--:R3:W-:Y:S01]  /*245c0*/  @P6 STG.E.U8 desc[UR22][R32.64], R0 ;  /* 0x0000000020006986 */ /* 0x0087e2000c101116 */
[----:B------:R-:W-:-:S03]  /*245d0*/  PRMT R26, R26, 0x9910, RZ ;  /* 0x000099101a1a7816 */ /* 0x000fc600000000ff */
[----:B------:R-:W4:Y:S01]  /*245e0*/  LDL.LU R35, [R1+0x190] ;  /* 0x0001900001237983 */ /* 0x000f220000300800 */
[----:B---3--:R-:W-:Y:S01]  /*245f0*/  IMAD.MOV.U32 R0, RZ, RZ, R27 ;  /* 0x000000ffff007224 */ /* 0x008fe200078e001b */
[----:B------:R-:W-:Y:S02]  /*24600*/  PRMT R38, R38, 0x9910, RZ ;  /* 0x0000991026267816 */ /* 0x000fe400000000ff */
[----:B------:R-:W3:Y:S02]  /*24610*/  LDL.LU R70, [R1+0x194] ;  /* 0x0001940001467983 */ /* 0x000ee40000300800 */
[----:B------:R-:W-:Y:S02]  /*24620*/  SHF.R.S32.HI R0, RZ, 0x8, R0 ;  /* 0x00000008ff007819 */ /* 0x000fe40000011400 */
[----:B------:R-:W3:Y:S04]  /*24630*/  LDL.LU.64 R36, [R1+0x400] ;  /* 0x0004000001247983 */ /* 0x000ee80000300a00 */
[----:B------:R1:W-:Y:S01]  /*24640*/  @P2 STG.E.U8 desc[UR22][R30.64], R0 ;  /* 0x000000001e002986 */ /* 0x0003e2000c101116 */
[----:B0-----:R-:W-:Y:S01]  /*24650*/  ISETP.LT.AND P2, PT, R67, UR10, !P5 ;  /* 0x0000000a43007c0c */ /* 0x001fe2000ef41270 */
[----:B------:R-:W0:Y:S01]  /*24660*/  LDCU UR10, c[0x0][0x398] ;  /* 0x00007300ff0a77ac */ /* 0x000e220008000800 */
[----:B------:R-:W-:Y:S01]  /*24670*/  SHF.R.S32.HI R26, RZ, 0x8, R26 ;  /* 0x00000008ff1a7819 */ /* 0x000fe2000001141a */
[----:B------:R-:W3:Y:S04]  /*24680*/  LDL.LU.64 R32, [R1+0x358] ;  /* 0x0003580001207983 */ /* 0x000ee80000300a00 */
[----:B------:R-:W3:Y:S01]  /*24690*/  LDL.LU R27, [R1+0x390] ;  /* 0x00039000011b7983 */ /* 0x000ee20000300800 */
[----:B-1----:R-:W-:-:S03]  /*246a0*/  IMAD.MOV.U32 R0, RZ, RZ, R38 ;  /* 0x000000ffff007224 */ /* 0x002fc600078e0026 */
[----:B------:R-:W3:Y:S02]  /*246b0*/  LDL.LU.64 R30, [R1+0x350] ;  /* 0x00035000011e7983 */ /* 0x000ee40000300a00 */
[----:B------:R-:W-:Y:S02]  /*246c0*/  SHF.R.S32.HI R0, RZ, 0x8, R0 ;  /* 0x00000008ff007819 */ /* 0x000fe40000011400 */
[C---:B--2---:R-:W-:Y:S01]  /*246d0*/  ISETP.LT.AND P3, PT, R39.reuse, UR9, !P4 ;  /* 0x0000000927007c0c */ /* 0x044fe2000e761270 */
[----:B------:R-:W1:Y:S01]  /*246e0*/  LDCU UR9, c[0x0][0x398] ;  /* 0x00007300ff0977ac */ /* 0x000e620008000800 */
[----:B------:R-:W-:Y:S02]  /*246f0*/  ISETP.LT.AND P4, PT, R34, UR14, !P4 ;  /* 0x0000000e22007c0c */ /* 0x000fe4000e781270 */
[----:B------:R-:W-:Y:S01]  /*24700*/  ISETP.LT.AND P6, PT, R39, UR16, !P5 ;  /* 0x0000001027007c0c */ /* 0x000fe2000efc1270 */
[----:B------:R-:W2:Y:S01]  /*24710*/  LDCU UR14, c[0x0][0x398] ;  /* 0x00007300ff0e77ac */ /* 0x000ea20008000800 */
[----:B------:R-:W0:Y:S07]  /*24720*/  LDCU UR16, c[0x0][0x398] ;  /* 0x00007300ff1077ac */ /* 0x000e2e0008000800 */
[----:B----4-:R4:W-:Y:S04]  /*24730*/  @P3 STG.E.U8 desc[UR22][R72.64], R26 ;  /* 0x0000001a48003986 */ /* 0x0109e8000c101116 */
[----:B------:R0:W-:Y:S04]  /*24740*/  @P4 STG.E.U8 desc[UR22][R68.64], R0 ;  /* 0x0000000044004986 */ /* 0x0001e8000c101116 */
[----:B------:R1:W-:Y:S04]  /*24750*/  @P2 STG.E.U8 desc[UR22][R40.64], R29 ;  /* 0x0000001d28002986 */ /* 0x0003e8000c101116 */
[----:B----4-:R-:W4:Y:S04]  /*24760*/  LDL.LU.64 R72, [R1+0x348] ;  /* 0x0003480001487983 */ /* 0x010f280000300a00 */
[----:B0-----:R-:W2:Y:S04]  /*24770*/  LDL.LU.64 R68, [R1+0x340] ;  /* 0x0003400001447983 */ /* 0x001ea80000300a00 */
[----:B-1----:R-:W2:Y:S01]  /*24780*/  LDL.LU.64 R40, [R1+0x7c0] ;  /* 0x0007c00001287983 */ /* 0x002ea20000300a00 */
[----:B------:R-:W-:Y:S01]  /*24790*/  ISETP.LT.AND P4, PT, R71, UR12, !P5 ;  /* 0x0000000c47007c0c */ /* 0x000fe2000ef81270 */
[----:B------:R-:W0:Y:S01]  /*247a0*/  LDCU UR12, c[0x0][0x398] ;  /* 0x00007300ff0c77ac */ /* 0x000e220008000800 */
[----:B------:R-:W-:-:S02]  /*247b0*/  VIADD R0, R66, 0x65 ;  /* 0x0000006542007836 */ /* 0x000fc40000000000 */
[----:B------:R-:W-:-:S03]  /*247c0*/  VIADD R26, R66, 0x66 ;  /* 0x00000066421a7836 */ /* 0x000fc60000000000 */
[----:B------:R-:W-:Y:S01]  /*247d0*/  ISETP.GE.AND P3, PT, R0, UR4, PT ;  /* 0x0000000400007c0c */ /* 0x000fe2000bf66270 */
[----:B------:R-:W1:Y:S01]  /*247e0*/  LDCU UR4, c[0x0][0x39c] ;  /* 0x00007380ff0477ac */ /* 0x000e620008000800 */
[----:B------:R-:W-:Y:S02]  /*247f0*/  ISETP.GE.AND P2, PT, R26, UR6, PT ;  /* 0x000000061a007c0c */ /* 0x000fe4000bf46270 */
[----:B------:R-:W-:Y:S01]  /*24800*/  PRMT R26, R29, 0x9910, RZ ;  /* 0x000099101d1a7816 */ /* 0x000fe200000000ff */
[----:B------:R-:W0:Y:S01]  /*24810*/  LDCU UR6, c[0x0][0x398] ;  /* 0x00007300ff0677ac */ /* 0x000e220008000800 */
[----:B------:R-:W4:Y:S01]  /*24820*/  LDL.LU R29, [R1+0x598] ;  /* 0x00059800011d7983 */ /* 0x000f220000300800 */
[----:B---3--:R-:W-:Y:S02]  /*24830*/  F2FP.SATFINITE.E4M3.F32.PACK_AB_MERGE_C R0, R28, R27, RZ ;  /* 0x0000001b1c00723e */ /* 0x008fe400048070ff */
[----:B------:R-:W-:-:S03]  /*24840*/  F2FP.SATFINITE.E4M3.F32.PACK_AB_MERGE_C R27, R70, R35, RZ ;  /* 0x00000023461b723e */ /* 0x000fc600048070ff */
[----:B------:R3:W-:Y:S04]  /*24850*/  @P4 STG.E.U8 desc[UR22][R36.64], R0 ;  /* 0x0000000024004986 */ /* 0x0007e8000c101116 */
[----:B------:R-:W-:Y:S01]  /*24860*/  @P6 STG.E.U8 desc[UR22][R32.64], R27 ;  /* 0x0000001b20006986 */ /* 0x000fe2000c101116 */
[----:B0-----:R-:W-:Y:S01]  /*24870*/  ISETP.LT.AND P6, PT, R71, UR12, !P3 ;  /* 0x0000000c47007c0c */ /* 0x001fe2000dfc1270 */
[----:B------:R-:W0:Y:S01]  /*24880*/  LDCU UR12, c[0x0][0x398] ;  /* 0x00007300ff0c77ac */ /* 0x000e220008000800 */
[----:B--2---:R-:W-:Y:S02]  /*24890*/  F2FP.SATFINITE.E4M3.F32.PACK_AB_MERGE_C R40, R41, R40, RZ ;  /* 0x000000282928723e */ /* 0x004fe400048070ff */
[----:B------:R-:W2:Y:S04]  /*248a0*/  LDL.LU R41, [R1+0x59c] ;  /* 0x00059c0001297983 */ /* 0x000ea80000300800 */
[----:B------:R-:W2:Y:S01]  /*248b0*/  LDL.LU.64 R70, [R1+0x338] ;  /* 0x0003380001467983 */ /* 0x000ea20000300a00 */
[----:B------:R-:W-:Y:S01]  /*248c0*/  ISETP.LT.AND P4, PT, R34, UR9, !P5 ;  /* 0x0000000922007c0c */ /* 0x000fe2000ef81270 */
[----:B------:R-:W0:Y:S01]  /*248d0*/  LDCU UR9, c[0x0][0x398] ;  /* 0x00007300ff0977ac */ /* 0x000e220008000800 */
[----:B------:R-:W-:Y:S01]  /*248e0*/  ISETP.LT.AND P5, PT, R67, UR10, !P3 ;  /* 0x0000000a43007c0c */ /* 0x000fe2000dfa1270 */
[----:B------:R-:W2:Y:S01]  /*248f0*/  LDL.LU R38, [R1+0x5a0] ;  /* 0x0005a00001267983 */ /* 0x000ea20000300800 */
[----:B------:R-:W-:Y:S01]  /*24900*/  PRMT R28, R0, 0x9910, RZ ;  /* 0x00009910001c7816 */ /* 0x000fe200000000ff */
[----:B---3--:R-:W-:Y:S01]  /*24910*/  VIADD R0, R66, 0x67 ;  /* 0x0000006742007836 */ /* 0x008fe20000000000 */
[----:B------:R-:W-:Y:S01]  /*24920*/  SHF.R.S32.HI R26, RZ, 0x8, R26 ;  /* 0x00000008ff1a7819 */ /* 0x000fe2000001141a */
[----:B------:R-:W3:Y:S01]  /*24930*/  LDL.LU R36, [R1+0x5a4] ;  /* 0x0005a40001247983 */ /* 0x000ee20000300800 */
[----:B------:R-:W2:Y:S03]  /*24940*/  LDCU UR10, c[0x0][0x398] ;  /* 0x00007300ff0a77ac */ /* 0x000ea60008000800 */
[----:B------:R-:W3:Y:S04]  /*24950*/  LDL.LU R37, [R1+0x398] ;  /* 0x0003980001257983 */ /* 0x000ee80000300800 */
[----:B------:R-:W-:Y:S01]  /*24960*/  @P4 STG.E.U8 desc[UR22][R30.64], R40 ;  /* 0x000000281e004986 */ /* 0x000fe2000c101116 */
[----:B-1----:R-:W-:Y:S01]  /*24970*/  ISETP.GE.AND P4, PT, R0, UR4, PT ;  /* 0x0000000400007c0c */ /* 0x002fe2000bf86270 */
[----:B------:R-:W1:Y:S01]  /*24980*/  LDCU UR4, c[0x0][0x39c] ;  /* 0x00007380ff0477ac */ /* 0x000e620008000800 */
[----:B------:R-:W-:Y:S01]  /*24990*/  SHF.R.S32.HI R0, RZ, 0x8, R28 ;  /* 0x00000008ff007819 */ /* 0x000fe2000001141c */
[----:B----4-:R4:W-:Y:S01]  /*249a0*/  @P5 STG.E.U8 desc[UR22][R72.64], R26 ;  /* 0x0000001a48005986 */ /* 0x0109e2000c101116 */
[----:B------:R-:W-:Y:S01]  /*249b0*/  ISETP.LT.AND P5, PT, R39, UR6, !P3 ;  /* 0x0000000627007c0c */ /* 0x000fe2000dfa1270 */
[----:B------:R-:W1:Y:S02]  /*249c0*/  LDCU UR6, c[0x0][0x398] ;  /* 0x00007300ff0677ac */ /* 0x000e640008000800 */
[----:B------:R1:W-:Y:S01]  /*249d0*/  @P6 STG.E.U8 desc[UR22][R68.64], R0 ;  /* 0x0000000044006986 */ /* 0x0003e2000c101116 */
[----:B0-----:R-:W-:Y:S01]  /*249e0*/  ISETP.LT.AND P6, PT, R34, UR9, !P3 ;  /* 0x0000000922007c0c */ /* 0x001fe2000dfc1270 */
[----:B------:R-:W0:Y:S02]  /*249f0*/  LDCU UR9, c[0x0][0x398] ;  /* 0x00007300ff0977ac */ /* 0x000e240008000800 */
[----:B------:R-:W3:Y:S01]  /*24a00*/  LDL.LU R35, [R1+0x39c] ;  /* 0x00039c0001237983 */ /* 0x000ee20000300800 */
[----:B----4-:R-:W-:-:S03]  /*24a10*/  PRMT R26, R40, 0x9910, RZ ;  /* 0x00009910281a7816 */ /* 0x010fc600000000ff */
[----:B------:R-:W4:Y:S01]  /*24a20*/  LDL.LU R73, [R1+0x198] ;  /* 0x0001980001497983 */ /* 0x000f220000300800 */
[----:B-1----:R-:W-:-:S03]  /*24a30*/  PRMT R0, R27, 0x9910, RZ ;  /* 0x000099101b007816 */ /* 0x002fc600000000ff */
[----:B------:R-:W4:Y:S01]  /*24a40*/  LDL.LU R72, [R1+0x19c] ;  /* 0x00019c0001487983 */ /* 0x000f220000300800 */
[----:B------:R-:W-:Y:S02]  /*24a50*/  SHF.R.S32.HI R26, RZ, 0x8, R26 ;  /* 0x00000008ff1a7819 */ /* 0x000fe4000001141a */
[----:B------:R-:W-:Y:S01]  /*24a60*/  SHF.R.S32.HI R0, RZ, 0x8, R0 ;  /* 0x00000008ff007819 */ /* 0x000fe20000011400 */
[----:B------:R-:W3:Y:S04]  /*24a70*/  LDL.LU.64 R32, [R1+0x320] ;  /* 0x0003200001207983 */ /* 0x000ee80000300a00 */
[----:B------:R-:W3:Y:S04]  /*24a80*/  LDL.LU.64 R68, [R1+0x318] ;  /* 0x0003180001447983 */ /* 0x000ee80000300a00 */
[----:B------:R-:W3:Y:S04]  /*24a90*/  LDL.LU.64 R30, [R1+0x310] ;  /* 0x00031000011e7983 */ /* 0x000ee80000300a00 */
[----:B------:R-:W3:Y:S04]  /*24aa0*/  LDL.LU R40, [R1+0x710] ;  /* 0x0007100001287983 */ /* 0x000ee80000300800 */
[----:B--2---:R1:W-:Y:S04]  /*24ab0*/  @P5 STG.E.U8 desc[UR22][R70.64], R0 ;  /* 0x0000000046005986 */ /* 0x0043e8000c101116 */
[----:B------:R2:W-:Y:S04]  /*24ac0*/  @P6 STG.E.U8 desc[UR22][R42.64], R26 ;  /* 0x0000001a2a006986 */ /* 0x0005e8000c101116 */
[----:B-1----:R-:W4:Y:S04]  /*24ad0*/  LDL.LU.64 R70, [R1+0x308] ;  /* 0x0003080001467983 */ /* 0x002f280000300a00 */
[----:B--2---:R-:W2:Y:S04]  /*24ae0*/  LDL.LU.64 R42, [R1+0x7b8] ;  /* 0x0007b800012a7983 */ /* 0x004ea80000300a00 */
[----:B------:R-:W2:Y:S01]  /*24af0*/  LDL.LU.64 R26, [R1+0x328] ;  /* 0x00032800011a7983 */ /* 0x000ea20000300a00 */
[----:B------:R-:W-:Y:S01]  /*24b00*/  ISETP.LT.AND P3, PT, R67, UR10, !P2 ;  /* 0x0000000a43007c0c */ /* 0x000fe2000d761270 */
[----:B------:R-:W1:Y:S01]  /*24b10*/  LDCU UR10, c[0x0][0x398] ;  /* 0x00007300ff0a77ac */ /* 0x000e620008000800 */
[----:B------:R-:W-:-:S02]  /*24b20*/  F2FP.SATFINITE.E4M3.F32.PACK_AB_MERGE_C R28, R41, R29, RZ ;  /* 0x0000001d291c723e */ /* 0x000fc400048070ff */
[----:B---3--:R-:W-:Y:S01]  /*24b30*/  ISETP.LT.AND P6, PT, R40, UR12, !P2 ;  /* 0x0000000c28007c0c */ /* 0x008fe2000d7c1270 */
[----:B------:R-:W3:Y:S08]  /*24b40*/  LDCU UR12, c[0x0][0x398] ;  /* 0x00007300ff0c77ac */ /* 0x000ef00008000800 */
[----:B--2---:R4:W-:Y:S01]  /*24b50*/  @P3 STG.E.U8 desc[UR22][R26.64], R28 ;  /* 0x0000001c1a003986 */ /* 0x0049e2000c101116 */
[----:B------:R-:W-:Y:S01]  /*24b60*/  ISETP.LT.AND P3, PT, R39, UR6, !P2 ;  /* 0x0000000627007c0c */ /* 0x000fe2000d761270 */
[----:B------:R-:W-:Y:S01]  /*24b70*/  VIADD R0, R66, 0x68 ;  /* 0x0000006842007836 */ /* 0x000fe20000000000 */
[----:B----4-:R-:W-:Y:S01]  /*24b80*/  F2FP.SATFINITE.E4M3.F32.PACK_AB_MERGE_C R26, R72, R73, RZ ;  /* 0x00000049481a723e */ /* 0x010fe200048070ff */
[----:B------:R-:W2:Y:S01]  /*24b90*/  LDCU UR6, c[0x0][0x39c] ;  /* 0x00007380ff0677ac */ /* 0x000ea20008000800 */
[----:B------:R-:W4:Y:S01]  /*24ba0*/  LDL.LU.64 R72, [R1+0x300] ;  /* 0x0003000001487983 */ /* 0x000f220000300a00 */
[----:B------:R-:W-:-:S05]  /*24bb0*/  F2FP.SATFINITE.E4M3.F32.PACK_AB_MERGE_C R27, R35, R37, RZ ;  /* 0x00000025231b723e */ /* 0x000fca00048070ff */
[----:B------:R-:W-:Y:S04]  /*24bc0*/  @P6 STG.E.U8 desc[UR22][R32.64], R27 ;  /* 0x0000001b20006986 */ /* 0x000fe8000c101116 */
[----:B------:R0:W-:Y:S04]  /*24bd0*/  @P3 STG.E.U8 desc[UR22][R68.64], R26 ;  /* 0x0000001a44003986 */ /* 0x0001e8000c101116 */
[----:B0-----:R-:W2:Y:S01]  /*24be0*/  LDL.LU.64 R68, [R1+0x2f8] ;  /* 0x0002f80001447983 */ /* 0x001ea20000300a00 */
[----:B------:R-:W-:Y:S01]  /*24bf0*/  ISETP.LT.AND P2, PT, R34, UR9, !P2 ;  /* 0x0000000922007c0c */ /* 0x000fe2000d741270 */
[----:B------:R-:W0:Y:S01]  /*24c00*/  LDCU UR9, c[0x0][0x398] ;  /* 0x00007300ff0977ac */ /* 0x000e220008000800 */
[----:B-1----:R-:W-:-:S02]  /*24c10*/  ISETP.LT.AND P6, PT, R67, UR10, !P4 ;  /* 0x0000000a43007c0c */ /* 0x002fc4000e7c1270 */
[----:B------:R-:W-:Y:S01]  /*24c20*/  ISETP.GE.AND P5, PT, R0, UR4, PT ;  /* 0x0000000400007c0c */ /* 0x000fe2000bfa6270 */
[----:B------:R-:W1:Y:S01]  /*24c30*/  LDCU UR4, c[0x0][0x39c] ;  /* 0x00007380ff0477ac */ /* 0x000e620008000800 */
[----:B------:R-:W-:Y:S02]  /*24c40*/  PRMT R0, R28, 0x9910, RZ ;  /* 0x000099101c007816 */ /* 0x000fe400000000ff */
[----:B------:R-:W-:Y:S01]  /*24c50*/  F2FP.SATFINITE.E4M3.F32.PACK_AB_MERGE_C R42, R43, R42, RZ ;  /* 0x0000002a2b2a723e */ /* 0x000fe200048070ff */
[----:B------:R-:W1:Y:S01]  /*24c60*/  LDCU UR10, c[0x0][0x398] ;  /* 0x00007300ff0a77ac */ /* 0x000e620008000800 */
[----:B------:R-:W-:Y:S02]  /*24c70*/  SHF.R.S32.HI R0, RZ, 0x8, R0 ;  /* 0x00000008ff007819 */ /* 0x000fe40000011400 */
[----:B------:R-:W-:Y:S01]  /*24c80*/  PRMT R27, R27, 0x9910, RZ ;  /* 0x000099101b1b7816 */ /* 0x000fe200000000ff */
[----:B------:R-:W-:Y:S01]  /*24c90*/  @P2 STG.E.U8 desc[UR22][R30.64], R42 ;  /* 0x0000002a1e002986 */ /* 0x000fe2000c101116 */
[----:B---3--:R-:W-:Y:S01]  /*24ca0*/  ISETP.LT.AND P3, PT, R40, UR12, !P4 ;  /* 0x0000000c28007c0c */ /* 0x008fe2000e761270 */
[----:B------:R-:W3:Y:S02]  /*24cb0*/  LDCU UR12, c[0x0][0x398] ;  /* 0x00007300ff0c77ac */ /* 0x000ee40008000800 */
[----:B------:R1:W-:Y:S01]  /*24cc0*/  @P6 STG.E.U8 desc[UR22][R70.64], R0 ;  /* 0x0000000046006986 */ /* 0x0003e2000c101116 */
[----:B------:R-:W-:Y:S01]  /*24cd0*/  ISETP.LT.AND P6, PT, R34, UR14, !P4 ;  /* 0x0000000e22007c0c */ /* 0x000fe2000e7c1270 */
[----:B------:R-:W2:Y:S01]  /*24ce0*/  LDCU UR14, c[0x0][0x398] ;  /* 0x00007300ff0e77ac */ /* 0x000ea20008000800 */
[----:B0-----:R-:W-:-:S02]  /*24cf0*/  ISETP.LT.AND P2, PT, R39, UR9, !P4 ;  /* 0x0000000927007c0c */ /* 0x001fc4000e741270 */
[----:B------:R-:W-:Y:S01]  /*24d00*/  PRMT R26, R26, 0x9910, RZ ;  /* 0x000099101a1a7816 */ /* 0x000fe200000000ff */
[----:B------:R-:W0:Y:S01]  /*24d10*/  LDCU UR9, c[0x0][0x398] ;  /* 0x00007300ff0977ac */ /* 0x000e220008000800 */
[----:B-1----:R-:W-:Y:S01]  /*24d20*/  IMAD.MOV.U32 R0, RZ, RZ, R27 ;  /* 0x000000ffff007224 */ /* 0x002fe200078e001b */
[----:B------:R-:W-:Y:S01]  /*24d30*/  PRMT R42, R42, 0x9910, RZ ;  /* 0x000099102a2a7816 */ /* 0x000fe200000000ff */
[----:B------:R-:W3:Y:S03]  /*24d40*/  LDL.LU R70, [R1+0x3a0] ;  /* 0x0003a00001467983 */ /* 0x000ee60000300800 */
[----:B------:R-:W-:Y:S01]  /*24d50*/  SHF.R.S32.HI R0, RZ, 0x8, R0 ;  /* 0x00000008ff007819 */ /* 0x000fe20000011400 */
[----:B------:R-:W3:Y:S01]  /*24d60*/  LDL.LU R71, [R1+0x3a4] ;  /* 0x0003a40001477983 */ /* 0x000ee20000300800 */
[----:B------:R-:W-:-:S03]  /*24d70*/  SHF.R.S32.HI R26, RZ, 0x8, R26 ;  /* 0x00000008ff1a7819 */ /* 0x000fc6000001141a */
[----:B------:R-:W3:Y:S04]  /*24d80*/  LDL.LU R37, [R1+0x1a0] ;  /* 0x0001a00001257983 */ /* 0x000ee80000300800 */
[----:B------:R-:W3:Y:S04]  /*24d90*/  LDL.LU R35, [R1+0x1a4] ;  /* 0x0001a40001237983 */ /* 0x000ee80000300800 */
[----:B------:R-:W3:Y:S04]  /*24da0*/  LDL.LU.64 R32, [R1+0x2e0] ;  /* 0x0002e00001207983 */ /* 0x000ee80000300a00 */
[----:B------:R-:W3:Y:S04]  /*24db0*/  LDL.LU.64 R30, [R1+0x2d8] ;  /* 0x0002d800011e7983 */ /* 0x000ee80000300a00 */
[----:B----4-:R1:W-:Y:S02]  /*24dc0*/  @P3 STG.E.U8 desc[UR22][R72.64], R0 ;  /* 0x0000000048003986 */ /* 0x0103e4000c101116 */
[----:B-1----:R-:W-:-:S02]  /*24dd0*/  IMAD.MOV.U32 R0, RZ, RZ, R42 ;  /* 0x000000ffff007224 */ /* 0x002fc400078e002a */
[----:B------:R-:W4:Y:S03]  /*24de0*/  LDL.LU.64 R42, [R1+0x2e8] ;  /* 0x0002e800012a7983 */ /* 0x000f260000300a00 */
[----:B------:R-:W-:Y:S01]  /*24df0*/  SHF.R.S32.HI R0, RZ, 0x8, R0 ;  /* 0x00000008ff007819 */ /* 0x000fe20000011400 */
[----:B--2---:R-:W-:Y:S04]  /*24e00*/  @P2 STG.E.U8 desc[UR22][R68.64], R26 ;  /* 0x0000001a44002986 */ /* 0x004fe8000c101116 */
[----:B------:R1:W-:Y:S04]  /*24e10*/  @P6 STG.E.U8 desc[UR22][R44.64], R0 ;  /* 0x000000002c006986 */ /* 0x0003e8000c101116 */
[----:B-1----:R-:W2:Y:S04]  /*24e20*/  LDL.LU.64 R44, [R1+0x7b0] ;  /* 0x0007b000012c7983 */ /* 0x002ea80000300a00 */
[----:B------:R-:W2:Y:S01]  /*24e30*/  LDL.LU.64 R68, [R1+0x2d0] ;  /* 0x0002d00001447983 */ /* 0x000ea20000300a00 */
[----:B------:R-:W-:Y:S01]  /*24e40*/  VIADD R0, R66, 0x69 ;  /* 0x0000006942007836 */ /* 0x000fe20000000000 */
[----:B------:R-:W-:Y:S01]  /*24e50*/  ISETP.LT.AND P4, PT, R67, UR10, !P5 ;  /* 0x0000000a43007c0c */ /* 0x000fe2000ef81270 */
[----:B------:R-:W1:Y:S01]  /*24e60*/  LDCU UR10, c[0x0][0x398] ;  /* 0x00007300ff0a77ac */ /* 0x000e620008000800 */
[----:B------:R-:W2:Y:S01]  /*24e70*/  LDL.LU.64 R72, [R1+0x2c8] ;  /* 0x0002c80001487983 */ /* 0x000ea20000300a00 */
[----:B---3--:R-:W-:-:S02]  /*24e80*/  ISETP.LT.AND P6, PT, R40, UR12, !P5 ;  /* 0x0000000c28007c0c */ /* 0x008fc4000efc1270 */
[----:B------:R-:W-:Y:S01]  /*24e90*/  ISETP.GE.AND P3, PT, R0, UR4, PT ;  /* 0x0000000400007c0c */ /* 0x000fe2000bf66270 */
[----:B------:R-:W3:Y:S01]  /*24ea0*/  LDCU UR12, c[0x0][0x398] ;  /* 0x00007300ff0c77ac */ /* 0x000ee20008000800 */
[----:B------:R-:W-:Y:S02]  /*24eb0*/  ISETP.LT.AND P2, PT, R39, UR16, !P5 ;  /* 0x0000001027007c0c */ /* 0x000fe4000ef41270 */
[----:B0-----:R-:W-:Y:S01]  /*24ec0*/  ISETP.LT.AND P5, PT, R34, UR9, !P5 ;  /* 0x0000000922007c0c */ /* 0x001fe2000efa1270 */
[----:B------:R-:W0:Y:S01]  /*24ed0*/  LDCU UR4, c[0x0][0x39c] ;  /* 0x00007380ff0477ac */ /* 0x000e220008000800 */
[----:B------:R-:W-:Y:S02]  /*24ee0*/  F2FP.SATFINITE.E4M3.F32.PACK_AB_MERGE_C R0, R71, R70, RZ ;  /* 0x000000464700723e */ /* 0x000fe400048070ff */
[----:B------:R-:W-:Y:S01]  /*24ef0*/  F2FP.SATFINITE.E4M3.F32.PACK_AB_MERGE_C R29, R36, R38, RZ ;  /* 0x00000026241d723e */ /* 0x000fe200048070ff */
[----:B------:R-:W3:Y:S01]  /*24f00*/  LDL.LU.64 R70, [R1+0x2c0] ;  /* 0x0002c00001467983 */ /* 0x000ee20000300a00 */
[----:B------:R-:W-:Y:S01]  /*24f10*/  F2FP.SATFINITE.E4M3.F32.PACK_AB_MERGE_C R27, R35, R37, RZ ;  /* 0x00000025231b723e */ /* 0x000fe200048070ff */
[----:B------:R-:W-:Y:S01]  /*24f20*/  VIADD R26, R66, 0x6a ;  /* 0x0000006a421a7836 */ /* 0x000fe20000000000 */
[----:B------:R-:W0:Y:S01]  /*24f30*/  LDCU UR9, c[0x0][0x398] ;  /* 0x00007300ff0977ac */ /* 0x000e220008000800 */
[----:B------:R-:W0:Y:S01]  /*24f40*/  LDCU UR16, c[0x0][0x398] ;  /* 0x00007300ff1077ac */ /* 0x000e220008000800 */
[----:B----4-:R4:W-:Y:S04]  /*24f50*/  @P4 STG.E.U8 desc[UR22][R42.64], R29 ;  /* 0x0000001d2a004986 */ /* 0x0109e8000c101116 */
[----:B------:R-:W-:Y:S04]  /*24f60*/  @P6 STG.E.U8 desc[UR22][R32.64], R0 ;  /* 0x0000000020006986 */ /* 0x000fe8000c101116 */
[----:B------:R-:W-:Y:S01]  /*24f70*/  @P2 STG.E.U8 desc[UR22][R30.64], R27 ;  /* 0x0000001b1e002986 */ /* 0x000fe2000c101116 */
[----:B--2---:R-:W-:-:S03]  /*24f80*/  F2FP.SATFINITE.E4M3.F32.PACK_AB_MERGE_C R44, R45, R44, RZ ;  /* 0x0000002c2d2c723e */ /* 0x004fc600048070ff */
[----:B------:R-:W2:Y:S04]  /*24f90*/  LDL.LU R45, [R1+0x5a8] ;  /* 0x0005a800012d7983 */ /* 0x000ea80000300800 */
[----:B------:R-:W2:Y:S04]  /*24fa0*/  LDL.LU R41, [R1+0x5ac] ;  /* 0x0005ac0001297983 */ /* 0x000ea80000300800 */
[----:B----4-:R-:W4:Y:S04]  /*24fb0*/  LDL.LU.64 R42, [R1+0x2b8] ;  /* 0x0002b800012a7983 */ /* 0x010f280000300a00 */
[----:B------:R0:W-:Y:S04]  /*24fc0*/  @P5 STG.E.U8 desc[UR22][R68.64], R44 ;  /* 0x0000002c44005986 */ /* 0x0001e8000c101116 */
[----:B0-----:R-:W4:Y:S01]  /*24fd0*/  LDL.LU.64 R68, [R1+0x2b0] ;  /* 0x0002b00001447983 */ /* 0x001f220000300a00 */
[----:B------:R-:W-:Y:S01]  /*24fe0*/  ISETP.GE.AND P4, PT, R26, UR6, PT ;  /* 0x000000061a007c0c */ /* 0x000fe2000bf86270 */
[----:B------:R-:W0:Y:S01]  /*24ff0*/  LDCU UR6, c[0x0][0x398] ;  /* 0x00007300ff0677ac */ /* 0x000e220008000800 */
[----:B-1----:R-:W-:Y:S01]  /*25000*/  ISETP.LT.AND P2, PT, R67, UR10, !P3 ;  /* 0x0000000a43007c0c */ /* 0x002fe2000df41270 */
[----:B------:R-:W4:Y:S01]  /*25010*/  LDL.LU R38, [R1+0x3a8] ;  /* 0x0003a80001267983 */ /* 0x000f220000300800 */
[----:B------:R-:W1:Y:S01]  /*25020*/  LDCU UR10, c[0x0][0x398] ;  /* 0x00007300ff0a77ac */ /* 0x000e620008000800 */
[----:B---3--:R-:W-:-:S02]  /*25030*/  ISETP.LT.AND P6, PT, R40, UR12, !P3 ;  /* 0x0000000c28007c0c */ /* 0x008fc4000dfc1270 */
[----:B------:R-:W3:Y:S01]  /*25040*/  LDL.LU R36, [R1+0x3ac] ;  /* 0x0003ac0001247983 */ /* 0x000ee20000300800 */
[----:B------:R-:W-:Y:S01]  /*25050*/  PRMT R28, R0, 0x9910, RZ ;  /* 0x00009910001c7816 */ /* 0x000fe200000000ff */
[----:B------:R-:W-:Y:S01]  /*25060*/  VIADD R0, R66, 0x6b ;  /* 0x0000006b42007836 */ /* 0x000fe20000000000 */
[----:B------:R-:W-:Y:S01]  /*25070*/  PRMT R26, R29, 0x9910, RZ ;  /* 0x000099101d1a7816 */ /* 0x000fe200000000ff */
[----:B------:R-:W3:Y:S01]  /*25080*/  LDL.LU R37, [R1+0x1a8] ;  /* 0x0001a80001257983 */ /* 0x000ee20000300800 */
[----:B------:R-:W2:Y:S02]  /*25090*/  LDCU UR12, c[0x0][0x398] ;  /* 0x00007300ff0c77ac */ /* 0x000ea40008000800 */
[----:B------:R-:W-:Y:S01]  /*250a0*/  SHF.R.S32.HI R26, RZ, 0x8, R26 ;  /* 0x00000008ff1a7819 */ /* 0x000fe2000001141a */
[----:B------:R-:W3:Y:S01]  /*250b0*/  LDL.LU R35, [R1+0x1ac] ;  /* 0x0001ac0001237983 */ /* 0x000ee20000300800 */
[----:B------:R-:W-:Y:S01]  /*250c0*/  ISETP.GE.AND P5, PT, R0, UR4, PT ;  /* 0x0000000400007c0c */ /* 0x000fe2000bfa6270 */
[----:B------:R-:W2:Y:S01]  /*250d0*/  LDCU UR4, c[0x0][0x39c] ;  /* 0x00007380ff0477ac */ /* 0x000ea20008000800 */
[----:B------:R-:W-:Y:S01]  /*250e0*/  SHF.R.S32.HI R0, RZ, 0x8, R28 ;  /* 0x00000008ff007819 */ /* 0x000fe2000001141c */
[----:B------:R1:W-:Y:S04]  /*250f0*/  @P2 STG.E.U8 desc[UR22][R72.64], R26 ;  /* 0x0000001a48002986 */ /* 0x0003e8000c101116 */
[----:B------:R1:W-:Y:S01]  /*25100*/  @P6 STG.E.U8 desc[UR22][R70.64], R0 ;  /* 0x0000000046006986 */ /* 0x0003e2000c101116 */
[----:B0-----:R-:W-:Y:S01]  /*25110*/  ISETP.LT.AND P6, PT, R39, UR6, !P3 ;  /* 0x0000000627007c0c */ /* 0x001fe2000dfc1270 */
[----:B------:R-:W0:Y:S01]  /*25120*/  LDCU UR6, c[0x0][0x39c] ;  /* 0x00007380ff0677ac */ /* 0x000e220008000800 */
[----:B------:R-:W-:Y:S01]  /*25130*/  ISETP.LT.AND P3, PT, R34, UR9, !P3 ;  /* 0x0000000922007c0c */ /* 0x000fe2000df61270 */
[----:B------:R-:W3:Y:S01]  /*25140*/  LDL.LU.64 R32, [R1+0x2a0] ;  /* 0x0002a00001207983 */ /* 0x000ee20000300a00 */
[----:B-1----:R-:W-:Y:S01]  /*25150*/  ISETP.LT.AND P2, PT, R67, UR10, !P4 ;  /* 0x0000000a43007c0c */ /* 0x002fe2000e741270 */
[----:B------:R-:W1:Y:S01]  /*25160*/  LDCU UR9, c[0x0][0x398] ;  /* 0x00007300ff0977ac */ /* 0x000e620008000800 */
[----:B------:R-:W-:Y:S01]  /*25170*/  PRMT R26, R27, 0x9910, RZ ;  /* 0x000099101b1a7816 */ /* 0x000fe200000000ff */
[----:B------:R-:W3:Y:S01]  /*25180*/  LDL.LU.64 R30, [R1+0x298] ;  /* 0x00029800011e7983 */ /* 0x000ee20000300a00 */
[----:B------:R-:W0:Y:S01]  /*25190*/  LDCU UR10, c[0x0][0x398] ;  /* 0x00007300ff0a77ac */ /* 0x000e220008000800 */
[----:B------:R-:W-:-:S02]  /*251a0*/  PRMT R0, R44, 0x9910, RZ ;  /* 0x000099102c007816 */ /* 0x000fc400000000ff */
[----:B------:R-:W3:Y:S01]  /*251b0*/  LDL.LU R73, [R1+0x5b0] ;  /* 0x0005b00001497983 */ /* 0x000ee20000300800 */
[----:B------:R-:W-:Y:S02]  /*251c0*/  SHF.R.S32.HI R26, RZ, 0x8, R26 ;  /* 0x00000008ff1a7819 */ /* 0x000fe4000001141a */
[----:B------:R-:W-:Y:S01]  /*251d0*/  SHF.R.S32.HI R0, RZ, 0x8, R0 ;  /* 0x00000008ff007819 */ /* 0x000fe20000011400 */
[----:B------:R-:W3:Y:S04]  /*251e0*/  LDL.LU R72, [R1+0x5b4] ;  /* 0x0005b40001487983 */ /* 0x000ee80000300800 */
[----:B------:R-:W3:Y:S01]  /*251f0*/  LDL.LU.64 R70, [R1+0x290] ;  /* 0x0002900001467983 */ /* 0x000ee20000300a00 */
[----:B--2---:R-:W-:-:S03]  /*25200*/  F2FP.SATFINITE.E4M3.F32.PACK_AB_MERGE_C R28, R41, R45, RZ ;  /* 0x0000002d291c723e */ /* 0x004fc600048070ff */
[----:B----4-:R-:W-:Y:S04]  /*25210*/  @P6 STG.E.U8 desc[UR22][R42.64], R26 ;  /* 0x0000001a2a006986 */ /* 0x010fe8000c101116 */
[----:B------:R2:W-:Y:S04]  /*25220*/  @P3 STG.E.U8 desc[UR22][R68.64], R0 ;  /* 0x0000000044003986 */ /* 0x0005e8000c101116 */
[----:B------:R4:W-:Y:S04]  /*25230*/  @P2 STG.E.U8 desc[UR22][R46.64], R28 ;  /* 0x0000001c2e002986 */ /* 0x0009e8000c101116 */
[----:B--2---:R-:W2:Y:S04]  /*25240*/  LDL.LU.64 R68, [R1+0x288] ;  /* 0x0002880001447983 */ /* 0x004ea80000300a00 */
[----:B----4-:R-:W4:Y:S01]  /*25250*/  LDL.LU.64 R46, [R1+0x7a8] ;  /* 0x0007a800012e7983 */ /* 0x010f220000300a00 */
[----:B------:R-:W-:Y:S01]  /*25260*/  ISETP.LT.AND P6, PT, R40, UR12, !P4 ;  /* 0x0000000c28007c0c */ /* 0x000fe2000e7c1270 */
[----:B------:R-:W-:Y:S01]  /*25270*/  VIADD R0, R66, 0x6c ;  /* 0x0000006c42007836 */ /* 0x000fe20000000000 */
[----:B------:R-:W-:Y:S01]  /*25280*/  ISETP.LT.AND P3, PT, R39, UR14, !P4 ;  /* 0x0000000e27007c0c */ /* 0x000fe2000e761270 */
[----:B------:R-:W2:Y:S01]  /*25290*/  LDL.LU.64 R42, [R1+0x280] ;  /* 0x00028000012a7983 */ /* 0x000ea20000300a00 */
[----:B---3--:R-:W-:Y:S01]  /*252a0*/  F2FP.SATFINITE.E4M3.F32.PACK_AB_MERGE_C R27, R36, R38, RZ ;  /* 0x00000026241b723e */ /* 0x008fe200048070ff */
[----:B------:R-:W3:Y:S01]  /*252b0*/  LDCU UR12, c[0x0][0x398] ;  /* 0x00007300ff0c77ac */ /* 0x000ee20008000800 */
[----:B------:R-:W-:-:S02]  /*252c0*/  F2FP.SATFINITE.E4M3.F32.PACK_AB_MERGE_C R26, R35, R37, RZ ;  /* 0x00000025231a723e */ /* 0x000fc400048070ff */
[----:B------:R-:W-:Y:S01]  /*252d0*/  ISETP.GE.AND P2, PT, R0, UR4, PT ;  /* 0x0000000400007c0c */ /* 0x000fe2000bf46270 */
[----:B------:R-:W-:Y:S01]  /*252e0*/  VIADD R0, R66, 0x6d ;  /* 0x0000006d42007836 */ /* 0x000fe20000000000 */
[----:B-1----:R-:W-:Y:S01]  /*252f0*/  ISETP.LT.AND P4, PT, R34, UR9, !P4 ;  /* 0x0000000922007c0c */ /* 0x002fe2000e781270 */
[----:B------:R-:W1:Y:S02]  /*25300*/  LDCU UR9, c[0x0][0x398] ;  /* 0x00007300ff0977ac */ /* 0x000e640008000800 */
[----:B------:R-:W-:Y:S01]  /*25310*/  @P6 STG.E.U8 desc[UR22][R32.64], R27 ;  /* 0x0000001b20006986 */ /* 0x000fe2000c101116 */
[----:B------:R-:W1:Y:S03]  /*25320*/  LDCU UR14, c[0x0][0x398] ;  /* 0x00007300ff0e77ac */ /* 0x000e660008000800 */
[----:B------:R3:W-:Y:S01]  /*25330*/  @P3 STG.E.U8 desc[UR22][R30.64], R26 ;  /* 0x0000001a1e003986 */ /* 0x0007e2000c101116 */
[----:B0-----:R-:W-:Y:S01]  /*25340*/  ISETP.GE.AND P6, PT, R0, UR6, PT ;  /* 0x0000000600007c0c */ /* 0x001fe2000bfc6270 */
[----:B------:R-:W0:Y:S01]  /*25350*/  LDCU UR6, c[0x0][0x398] ;  /* 0x00007300ff0677ac */ /* 0x000e220008000800 */
[----:B------:R-:W-:Y:S01]  /*25360*/  PRMT R0, R28, 0x9910, RZ ;  /* 0x000099101c007816 */ /* 0x000fe200000000ff */
[----:B------:R-:W0:Y:S01]  /*25370*/  LDCU UR4, c[0x0][0x39c] ;  /* 0x00007380ff0477ac */ /* 0x000e220008000800 */
[----:B---3--:R-:W3:Y:S01]  /*25380*/  LDL.LU.64 R30, [R1+0x278] ;  /* 0x00027800011e7983 */ /* 0x008ee20000300a00 */
[----:B------:R-:W-:-:S03]  /*25390*/  F2FP.SATFINITE.E4M3.F32.PACK_AB_MERGE_C R28, R72, R73, RZ ;  /* 0x00000049481c723e */ /* 0x000fc600048070ff */
[----:B------:R-:W3:Y:S04]  /*253a0*/  LDL.LU.64 R72, [R1+0x270] ;  /* 0x0002700001487983 */ /* 0x000ee80000300a00 */
[----:B------:R-:W3:Y:S04]  /*253b0*/  LDL.LU R37, [R1+0x3b0] ;  /* 0x0003b00001257983 */ /* 0x000ee80000300800 */
[----:B------:R-:W3:Y:S01]  /*253c0*/  LDL.LU R35, [R1+0x3b4] ;  /* 0x0003b40001237983 */ /* 0x000ee20000300800 */
[----:B----4-:R-:W-:-:S05]  /*253d0*/  F2FP.SATFINITE.E4M3.F32.PACK_AB_MERGE_C R46, R47, R46, RZ ;  /* 0x0000002e2f2e723e */ /* 0x010fca00048070ff */
[----:B------:R4:W-:Y:S04]  /*253e0*/  @P4 STG.E.U8 desc[UR22][R70.64], R46 ;  /* 0x0000002e46004986 */ /* 0x0009e8000c101116 */
[----:B----4-:R-:W4:Y:S01]  /*253f0*/  LDL.LU.64 R70, [R1+0x268] ;  /* 0x0002680001467983 */ /* 0x010f220000300a00 */
[----:B------:R-:W-:Y:S01]  /*25400*/  ISETP.LT.AND P3, PT, R67, UR10, !P5 ;  /* 0x0000000a43007c0c */ /* 0x000fe2000ef61270 */
[----:B------:R-:W0:Y:S01]  /*25410*/  LDCU UR10, c[0x0][0x398] ;  /* 0x00007300ff0a77ac */ /* 0x000e220008000800 */
[----:B------:R-:W-:Y:S01]  /*25420*/  SHF.R.S32.HI R0, RZ, 0x8, R0 ;  /* 0x00000008ff007819 */ /* 0x000fe20000011400 */
[----:B------:R-:W4:Y:S01]  /*25430*/  LDL.LU R32, [R1+0x1b0] ;  /* 0x0001b00001207983 */ /* 0x000f220000300800 */
[----:B------:R-:W-:Y:S01]  /*25440*/  ISETP.LT.AND P4, PT, R40, UR12, !P5 ;  /* 0x0000000c28007c0c */ /* 0x000fe2000ef81270 */
[----:B------:R-:W0:Y:S01]  /*25450*/  LDCU UR12, c[0x0][0x398] ;  /* 0x00007300ff0c77ac */ /* 0x000e220008000800 */
[----:B------:R-:W-:Y:S01]  /*25460*/  PRMT R27, R27, 0x9910, RZ ;  /* 0x000099101b1b7816 */ /* 0x000fe200000000ff */
[----:B------:R-:W4:Y:S01]  /*25470*/  LDL.LU R33, [R1+0x1b4] ;  /* 0x0001b40001217983 */ /* 0x000f220000300800 */
[----:B------:R-:W-:-:S05]  /*25480*/  PRMT R26, R26, 0x9910, RZ ;  /* 0x000099101a1a7816 */ /* 0x000fca00000000ff */
[----:B--2---:R2:W-:Y:S01]  /*25490*/  @P3 STG.E.U8 desc[UR22][R68.64], R0 ;  /* 0x0000000044003986 */ /* 0x0045e2000c101116 */
[----:B-1----:R-:W-:Y:S01]  /*254a0*/  ISETP.LT.AND P3, PT, R39, UR9, !P5 ;  /* 0x0000000927007c0c */ /* 0x002fe2000ef61270 */
[----:B------:R-:W1:Y:S01]  /*254b0*/  LDCU UR9, c[0x0][0x398] ;  /* 0x00007300ff0977ac */ /* 0x000e620008000800 */
[----:B------:R-:W-:Y:S01]  /*254c0*/  SHF.R.S32.HI R26, RZ, 0x8, R26 ;  /* 0x00000008ff1a7819 */ /* 0x000fe2000001141a */
[----:B--2---:R-:W-:Y:S01]  /*254d0*/  IMAD.MOV.U32 R0, RZ, RZ, R27 ;  /* 0x000000ffff007224 */ /* 0x004fe200078e001b */
[----:B------:R-:W-:Y:S01]  /*254e0*/  PRMT R46, R46, 0x9910, RZ ;  /* 0x000099102e2e7816 */ /* 0x000fe200000000ff */
[----:B------:R-:W2:Y:S03]  /*254f0*/  LDL.LU.64 R68, [R1+0x258] ;  /* 0x0002580001447983 */ /* 0x000ea60000300a00 */
[----:B------:R-:W-:Y:S02]  /*25500*/  SHF.R.S32.HI R0, RZ, 0x8, R0 ;  /* 0x00000008ff007819 */ /* 0x000fe40000011400 */
[----:B0-----:R-:W-:Y:S01]  /*25510*/  ISETP.LT.AND P5, PT, R34, UR6, !P5 ;  /* 0x0000000622007c0c */ /* 0x001fe2000efa1270 */
[----:B------:R-:W0:Y:S02]  /*25520*/  LDCU UR6, c[0x0][0x39c] ;  /* 0x00007380ff0677ac */ /* 0x000e240008000800 */
[----:B------:R1:W-:Y:S01]  /*25530*/  @P4 STG.E.U8 desc[UR22][R42.64], R0 ;  /* 0x000000002a004986 */ /* 0x0003e2000c101116 */
[----:B------:R-:W-:Y:S01]  /*25540*/  ISETP.LT.AND P4, PT, R67, UR10, !P2 ;  /* 0x0000000a43007c0c */ /* 0x000fe2000d781270 */
[----:B------:R-:W0:Y:S02]  /*25550*/  LDCU UR10, c[0x0][0x398] ;  /* 0x00007300ff0a77ac */ /* 0x000e240008000800 */
[----:B---3--:R3:W-:Y:S01]  /*25560*/  @P3 STG.E.U8 desc[UR22][R30.64], R26 ;  /* 0x0000001a1e003986 */ /* 0x0087e2000c101116 */
[----:B------:R-:W-:Y:S01]  /*25570*/  ISETP.LT.AND P3, PT, R40, UR12, !P2 ;  /* 0x0000000c28007c0c */ /* 0x000fe2000d761270 */
[----:B------:R-:W0:Y:S01]  /*25580*/  LDCU UR12, c[0x0][0x398] ;  /* 0x00007300ff0c77ac */ /* 0x000e220008000800 */
[----:B-1----:R-:W-:Y:S01]  /*25590*/  IMAD.MOV.U32 R0, RZ, RZ, R46 ;  /* 0x000000ffff007224 */ /* 0x002fe200078e002e */
[----:B---3--:R-:W-:Y:S01]  /*255a0*/  F2FP.SATFINITE.E4M3.F32.PACK_AB_MERGE_C R26, R35, R37, RZ ;  /* 0x00000025231a723e */ /* 0x008fe200048070ff */
[----:B------:R-:W3:Y:S03]  /*255b0*/  LDL.LU.64 R30, [R1+0x250] ;  /* 0x00025000011e7983 */ /* 0x000ee60000300a00 */
[----:B------:R-:W-:-:S05]  /*255c0*/  SHF.R.S32.HI R0, RZ, 0x8, R0 ;  /* 0x00000008ff007819 */ /* 0x000fca0000011400 */
[----:B------:R1:W-:Y:S04]  /*255d0*/  @P5 STG.E.U8 desc[UR22][R72.64], R0 ;  /* 0x0000000048005986 */ /* 0x0003e8000c101116 */
[----:B-1----:R-:W3:Y:S04]  /*255e0*/  LDL.LU.64 R72, [R1+0x248] ;  /* 0x0002480001487983 */ /* 0x002ee80000300a00 */
[----:B----4-:R1:W-:Y:S04]  /*255f0*/  @P4 STG.E.U8 desc[UR22][R70.64], R28 ;  /* 0x0000001c46004986 */ /* 0x0103e8000c101116 */
[----:B------:R4:W-:Y:S04]  /*25600*/  @P3 STG.E.U8 desc[UR22][R48.64], R26 ;  /* 0x0000001a30003986 */ /* 0x0009e8000c101116 */
[----:B-1----:R-:W3:Y:S04]  /*25610*/  LDL.LU.64 R70, [R1+0x240] ;  /* 0x0002400001467983 */ /* 0x002ee80000300a00 */
[----:B----4-:R-:W4:Y:S01]  /*25620*/  LDL.LU.64 R48, [R1+0x7a0] ;  /* 0x0007a00001307983 */ /* 0x010f220000300a00 */
[----:B------:R-:W-:-:S02]  /*25630*/  ISETP.LT.AND P5, PT, R39, UR14, !P2 ;  /* 0x0000000e27007c0c */ /* 0x000fc4000d7a1270 */
[----:B------:R-:W-:Y:S01]  /*25640*/  F2FP.SATFINITE.E4M3.F32.PACK_AB_MERGE_C R27, R33, R32, RZ ;  /* 0x00000020211b723e */ /* 0x000fe200048070ff */
[----:B------:R-:W-:Y:S01]  /*25650*/  VIADD R0, R66, 0x6e ;  /* 0x0000006e42007836 */ /* 0x000fe20000000000 */
[----:B------:R-:W-:Y:S01]  /*25660*/  ISETP.LT.AND P2, PT, R34, UR9, !P2 ;  /* 0x0000000922007c0c */ /* 0x000fe2000d741270 */
[----:B------:R-:W1:Y:S03]  /*25670*/  LDCU UR14, c[0x0][0x398] ;  /* 0x00007300ff0e77ac */ /* 0x000e660008000800 */
[----:B------:R-:W-:Y:S01]  /*25680*/  ISETP.GE.AND P4, PT, R0, UR4, PT ;  /* 0x0000000400007c0c */ /* 0x000fe2000bf86270 */
[----:B------:R-:W1:Y:S04]  /*25690*/  LDCU UR9, c[0x0][0x398] ;  /* 0x00007300ff0977ac */ /* 0x000e680008000800 */
[----:B--2---:R2:W-:Y:S01]  /*256a0*/  @P5 STG.E.U8 desc[UR22][R68.64], R27 ;  /* 0x0000001b44005986 */ /* 0x0045e2000c101116 */
[----:B------:R-:W-:Y:S01]  /*256b0*/  PRMT R0, R28, 0x9910, RZ ;  /* 0x000099101c007816 */ /* 0x000fe200000000ff */
[----:B------:R-:W1:Y:S01]  /*256c0*/  LDCU UR4, c[0x0][0x39c] ;  /* 0x00007380ff0477ac */ /* 0x000e620008000800 */
[----:B------:R-:W-:-:S02]  /*256d0*/  PRMT R28, R26, 0x9910, RZ ;  /* 0x000099101a1c7816 */ /* 0x000fc400000000ff */
[----:B0-----:R-:W-:Y:S01]  /*256e0*/  ISETP.LT.AND P3, PT, R67, UR10, !P6 ;  /* 0x0000000a43007c0c */ /* 0x001fe2000f761270 */
[----:B------:R-:W0:Y:S01]  /*256f0*/  LDCU UR10, c[0x0][0x398] ;  /* 0x00007300ff0a77ac */ /* 0x000e220008000800 */
[----:B--2---:R-:W2:Y:S04]  /*25700*/  LDL.LU R68, [R1+0x5b8] ;  /* 0x0005b80001447983 */ /* 0x004ea80000300800 */
[----:B------:R-:W2:Y:S01]  /*25710*/  LDL.LU R69, [R1+0x5bc] ;  /* 0x0005bc0001457983 */ /* 0x000ea20000300800 */
[----:B------:R-:W-:Y:S01]  /*25720*/  ISETP.LT.AND P5, PT, R40, UR12, !P6 ;  /* 0x0000000c28007c0c */ /* 0x000fe2000f7a1270 */
[----:B------:R-:W0:Y:S01]  /*25730*/  LDCU UR12, c[0x0][0x398] ;  /* 0x00007300ff0c77ac */ /* 0x000e220008000800 */
[----:B------:R-:W-:Y:S01]  /*25740*/  SHF.R.S32.HI R26, RZ, 0x8, R0 ;  /* 0x00000008ff1a7819 */ /* 0x000fe20000011400 */
[----:B------:R-:W-:Y:S01]  /*25750*/  IMAD.MOV.U32 R0, RZ, RZ, R28 ;  /* 0x000000ffff007224 */ /* 0x000fe200078e001c */
[----:B------:R-:W2:Y:S04]  /*25760*/  LDL.LU.64 R44, [R1+0x230] ;  /* 0x00023000012c7983 */ /* 0x000ea80000300a00 */
[----:B------:R-:W2:Y:S01]  /*25770*/  LDL.LU.64 R42, [R1+0x228] ;  /* 0x00022800012a7983 */ /* 0x000ea20000300a00 */
[----:B------:R-:W-:-:S03]  /*25780*/  SHF.R.S32.HI R0, RZ, 0x8, R0 ;  /* 0x00000008ff007819 */ /* 0x000fc60000011400 */
[----:B------:R-:W2:Y:S04]  /*25790*/  LDL.LU R37, [R1+0x3b8] ;  /* 0x0003b80001257983 */ /* 0x000ea80000300800 */
[----:B------:R-:W2:Y:S04]  /*257a0*/  LDL.LU R35, [R1+0x3bc] ;  /* 0x0003bc0001237983 */ /* 0x000ea80000300800 */
[----:B------:R-:W2:Y:S04]  /*257b0*/  LDL.LU R32, [R1+0x1b8] ;  /* 0x0001b80001207983 */ /* 0x000ea80000300800 */
[----:B------:R-:W2:Y:S01]  /*257c0*/  LDL.LU R33, [R1+0x1bc] ;  /* 0x0001bc0001217983 */ /* 0x000ea20000300800 */
[----:B----4-:R-:W-:-:S05]  /*257d0*/  F2FP.SATFINITE.E4M3.F32.PACK_AB_MERGE_C R48, R49, R48, RZ ;  /* 0x000000303130723e */ /* 0x010fca00048070ff */
[----:B---3--:R-:W-:Y:S04]  /*257e0*/  @P2 STG.E.U8 desc[UR22][R30.64], R48 ;  /* 0x000000301e002986 */ /* 0x008fe8000c101116 */
[----:B------:R-:W-:Y:S04]  /*257f0*/  @P3 STG.E.U8 desc[UR22][R72.64], R26 ;  /* 0x0000001a48003986 */ /* 0x000fe8000c101116 */
[----:B------:R3:W-:Y:S04]  /*25800*/  @P5 STG.E.U8 desc[UR22][R70.64], R0 ;  /* 0x0000000046005986 */ /* 0x0007e8000c101116 */
[----:B---3--:R-:W3:Y:S01]  /*25810*/  LDL.LU.64 R70, [R1+0x220] ;  /* 0x0002200001467983 */ /* 0x008ee20000300a00 */
[----:B-1----:R-:W-:-:S02]  /*25820*/  ISETP.LT.AND P3, PT, R39, UR14, !P6 ;  /* 0x0000000e27007c0c */ /* 0x002fc4000f761270 */
[----:B------:R-:W-:Y:S01]  /*25830*/  PRMT R26, R27, 0x9910, RZ ;  /* 0x000099101b1a7816 */ /* 0x000fe200000000ff */
[----:B------:R-:W4:Y:S01]  /*25840*/  LDL.LU.64 R30, [R1+0x218] ;  /* 0x00021800011e7983 */ /* 0x000f220000300a00 */
[----:B0-----:R-:W-:Y:S01]  /*25850*/  ISETP.LT.AND P2, PT, R67, UR10, !P4 ;  /* 0x0000000a43007c0c */ /* 0x001fe2000e741270 */
[----:B------:R-:W-:Y:S01]  /*25860*/  VIADD R0, R66, 0x6f ;  /* 0x0000006f42007836 */ /* 0x000fe20000000000 */
[----:B------:R-:W-:Y:S01]  /*25870*/  SHF.R.S32.HI R26, RZ, 0x8, R26 ;  /* 0x00000008ff1a7819 */ /* 0x000fe2000001141a */
[----:B------:R-:W4:Y:S01]  /*25880*/  LDL.LU.64 R72, [R1+0x210] ;  /* 0x0002100001487983 */ /* 0x000f220000300a00 */
[----:B--2---:R-:W-:Y:S01]  /*25890*/  F2FP.SATFINITE.E4M3.F32.PACK_AB_MERGE_C R27, R69, R68, RZ ;  /* 0x00000044451b723e */ /* 0x004fe200048070ff */
[----:B------:R-:W0:Y:S02]  /*258a0*/  LDCU UR14, c[0x0][0x398] ;  /* 0x00007300ff0e77ac */ /* 0x000e240008000800 */
[----:B------:R-:W2:Y:S01]  /*258b0*/  LDL.LU.64 R68, [R1+0x208] ;  /* 0x0002080001447983 */ /* 0x000ea20000300a00 */
[----:B------:R-:W-:Y:S01]  /*258c0*/  ISETP.LT.AND P6, PT, R34, UR9, !P6 ;  /* 0x0000000922007c0c */ /* 0x000fe2000f7c1270 */
[----:B------:R-:W1:Y:S02]  /*258d0*/  LDCU UR9, c[0x0][0x398] ;  /* 0x00007300ff0977ac */ /* 0x000e640008000800 */
[----:B------:R0:W-:Y:S01]  /*258e0*/  @P3 STG.E.U8 desc[UR22][R50.64], R26 ;  /* 0x0000001a32003986 */ /* 0x0001e2000c101116 */
[----:B------:R-:W-:Y:S01]  /*258f0*/  ISETP.LT.AND P3, PT, R40, UR12, !P4 ;  /* 0x0000000c28007c0c */ /* 0x000fe2000e761270 */
[----:B------:R-:W1:Y:S01]  /*25900*/  LDCU UR10, c[0x0][0x398] ;  /* 0x00007300ff0a77ac */ /* 0x000e620008000800 */
[----:B------:R-:W-:-:S02]  /*25910*/  PRMT R28, R48, 0x9910, RZ ;  /* 0x00009910301c7816 */ /* 0x000fc400000000ff */
[----:B------:R-:W-:Y:S01]  /*25920*/  ISETP.GE.AND P5, PT, R0, UR6, PT ;  /* 0x0000000600007c0c */ /* 0x000fe2000bfa6270 */
[----:B------:R-:W1:Y:S01]  /*25930*/  LDCU UR6, c[0x0][0x398] ;  /* 0x00007300ff0677ac */ /* 0x000e620008000800 */
[----:B0-----:R-:W2:Y:S01]  /*25940*/  LDL.LU.64 R50, [R1+0x798] ;  /* 0x0007980001327983 */ /* 0x001ea20000300a00 */
[----:B------:R-:W-:Y:S01]  /*25950*/  SHF.R.S32.HI R0, RZ, 0x8, R28 ;  /* 0x00000008ff007819 */ /* 0x000fe2000001141c */
[----:B------:R-:W0:Y:S01]  /*25960*/  LDCU UR12, c[0x0][0x398] ;  /* 0x00007300ff0c77ac */ /* 0x000e220008000800 */
[----:B------:R-:W-:-:S03]  /*25970*/  F2FP.SATFINITE.E4M3.F32.PACK_AB_MERGE_C R26, R35, R37, RZ ;  /* 0x00000025231a723e */ /* 0x000fc600048070ff */
[----:B------:R-:W-:Y:S04]  /*25980*/  @P6 STG.E.U8 desc[UR22][R44.64], R0 ;  /* 0x000000002c006986 */ /* 0x000fe8000c101116 */
[----:B------:R-:W-:Y:S04]  /*25990*/  @P2 STG.E.U8 desc[UR22][R42.64], R27 ;  /* 0x0000001b2a002986 */ /* 0x000fe8000c101116 */
[----:B---3--:R3:W-:Y:S04]  /*259a0*/  @P3 STG.E.U8 desc[UR22][R70.64], R26 ;  /* 0x0000001a46003986 */ /* 0x0087e8000c101116 */
[----:B---3--:R-:W3:Y:S01]  /*259b0*/  LDL.LU.64 R70, [R1+0x200] ;  /* 0x0002000001467983 */ /* 0x008ee20000300a00 */
[----:B------:R-:W-:Y:S01]  /*259c0*/  VIADD R0, R66, 0x70 ;  /* 0x0000007042007836 */ /* 0x000fe20000000000 */
[----:B------:R-:W-:Y:S01]  /*259d0*/  ISETP.LT.AND P6, PT, R39, UR16, !P4 ;  /* 0x0000001027007c0c */ /* 0x000fe2000e7c1270 */
[----:B------:R-:W0:Y:S01]  /*259e0*/  LDCU UR16, c[0x0][0x398] ;  /* 0x00007300ff1077ac */ /* 0x000e220008000800 */
[----:B-1----:R-:W-:Y:S01]  /*259f0*/  ISETP.LT.AND P3, PT, R67, UR6, !P5 ;  /* 0x0000000643007c0c */ /* 0x002fe2000ef61270 */
[----:B------:R-:W3:Y:S01]  /*25a00*/  LDL.LU R47, [R1+0x5c0] ;  /* 0x0005c000012f7983 */ /* 0x000ee20000300800 */
[----:B------:R-:W-:Y:S01]  /*25a10*/  ISETP.GE.AND P2, PT, R0, UR4, PT ;  /* 0x0000000400007c0c */ /* 0x000fe2000bf46270 */
[----:B------:R-:W1:Y:S01]  /*25a20*/  LDCU UR4, c[0x0][0x39c] ;  /* 0x00007380ff0477ac */ /* 0x000e620008000800 */
[----:B------:R-:W-:Y:S01]  /*25a30*/  ISETP.LT.AND P4, PT, R34, UR14, !P4 ;  /* 0x0000000e22007c0c */ /* 0x000fe2000e781270 */
[----:B------:R-:W3:Y:S01]  /*25a40*/  LDL.LU R41, [R1+0x5c4] ;  /* 0x0005c40001297983 */ /* 0x000ee20000300800 */
[----:B------:R-:W-:-:S02]  /*25a50*/  PRMT R27, R27, 0x9910, RZ ;  /* 0x000099101b1b7816 */ /* 0x000fc400000000ff */
[----:B------:R-:W-:Y:S01]  /*25a60*/  F2FP.SATFINITE.E4M3.F32.PACK_AB_MERGE_C R28, R33, R32, RZ ;  /* 0x00000020211c723e */ /* 0x000fe200048070ff */
[----:B------:R-:W3:Y:S01]  /*25a70*/  LDL.LU.64 R44, [R1+0x150] ;  /* 0x00015000012c7983 */ /* 0x000ee20000300a00 */
[----:B------:R-:W-:Y:S02]  /*25a80*/  PRMT R29, R26, 0x9910, RZ ;  /* 0x000099101a1d7816 */ /* 0x000fe400000000ff */
[----:B--2---:R-:W-:Y:S01]  /*25a90*/  F2FP.SATFINITE.E4M3.F32.PACK_AB_MERGE_C R50, R51, R50, RZ ;  /* 0x000000323332723e */ /* 0x004fe200048070ff */
[----:B------:R-:W2:Y:S01]  /*25aa0*/  LDL.LU R38, [R1+0x5c8] ;  /* 0x0005c80001267983 */ /* 0x000ea20000300800 */
[----:B------:R-:W-:Y:S01]  /*25ab0*/  SHF.R.S32.HI R26, RZ, 0x8, R27 ;  /* 0x00000008ff1a7819 */ /* 0x000fe2000001141b */
[----:B------:R-:W-:Y:S01]  /*25ac0*/  VIADD R0, R66, 0x71 ;  /* 0x0000007142007836 */ /* 0x000fe20000000000 */
[----:B------:R-:W0:Y:S01]  /*25ad0*/  LDCU UR6, c[0x0][0x398] ;  /* 0x00007300ff0677ac */ /* 0x000e220008000800 */
[----:B------:R-:W2:Y:S01]  /*25ae0*/  LDL.LU R36, [R1+0x5cc] ;  /* 0x0005cc0001247983 */ /* 0x000ea20000300800 */
[----:B------:R-:W0:Y:S03]  /*25af0*/  LDCU UR14, c[0x0][0x398] ;  /* 0x00007300ff0e77ac */ /* 0x000e260008000800 */
[----:B------:R-:W2:Y:S04]  /*25b00*/  LDL.LU.64 R42, [R1+0x148] ;  /* 0x00014800012a7983 */ /* 0x000ea80000300a00 */
[----:B----4-:R4:W-:Y:S01]  /*25b10*/  @P6 STG.E.U8 desc[UR22][R30.64], R28 ;  /* 0x0000001c1e006986 */ /* 0x0109e2000c101116 */
[----:B------:R-:W-:Y:S01]  /*25b20*/  ISETP.LT.AND P6, PT, R40, UR9, !P5 ;  /* 0x0000000928007c0c */ /* 0x000fe2000efc1270 */
[----:B------:R-:W0:Y:S02]  /*25b30*/  LDCU UR9, c[0x0][0x398] ;  /* 0x00007300ff0977ac */ /* 0x000e240008000800 */
[----:B------:R-:W2:Y:S04]  /*25b40*/  LDL.LU R37, [R1+0x3c0] ;  /* 0x0003c00001257983 */ /* 0x000ea80000300800 */
[----:B------:R-:W-:Y:S01]  /*25b50*/  @P4 STG.E.U8 desc[UR22][R72.64], R50 ;  /* 0x0000003248004986 */ /* 0x000fe2000c101116 */
[----:B-1----:R-:W-:-:S03]  /*25b60*/  ISETP.GE.AND P4, PT, R0, UR4, PT ;  /* 0x0000000400007c0c */ /* 0x002fc6000bf86270 */
[----:B------:R-:W2:Y:S01]  /*25b70*/  LDL.LU R35, [R1+0x3c4] ;  /* 0x0003c40001237983 */ /* 0x000ea20000300800 */
[----:B------:R-:W-:Y:S01]  /*25b80*/  IMAD.MOV.U32 R0, RZ, RZ, R29 ;  /* 0x000000ffff007224 */ /* 0x000fe200078e001d */
[----:B------:R-:W1:Y:S02]  /*25b90*/  LDCU UR4, c[0x0][0x39c] ;  /* 0x00007380ff0477ac */ /* 0x000e640008000800 */
[----:B------:R0:W-:Y:S01]  /*25ba0*/  @P3 STG.E.U8 desc[UR22][R68.64], R26 ;  /* 0x0000001a44003986 */ /* 0x0001e2000c101116 */
[----:B------:R-:W-:Y:S01]  /*25bb0*/  ISETP.LT.AND P3, PT, R39, UR10, !P5 ;  /* 0x0000000a27007c0c */ /* 0x000fe2000ef61270 */
[----:B------:R-:W1:Y:S02]  /*25bc0*/  LDCU UR10, c[0x0][0x398] ;  /* 0x00007300ff0a77ac */ /* 0x000e640008000800 */
[----:B----4-:R-:W4:Y:S04]  /*25bd0*/  LDL.LU R30, [R1+0x1c0] ;  /* 0x0001c000011e7983 */ /* 0x010f280000300800 */
[----:B------:R-:W4:Y:S01]  /*25be0*/  LDL.LU R31, [R1+0x1c4] ;  /* 0x0001c400011f7983 */ /* 0x000f220000300800 */
[----:B------:R-:W-:-:S02]  /*25bf0*/  SHF.R.S32.HI R0, RZ, 0x8, R0 ;  /* 0x00000008ff007819 */ /* 0x000fc40000011400 */
[----:B0-----:R-:W-:Y:S01]  /*25c00*/  PRMT R26, R28, 0x9910, RZ ;  /* 0x000099101c1a7816 */ /* 0x001fe200000000ff */
[----:B------:R-:W4:Y:S03]  /*25c10*/  LDL.LU.64 R72, [R1+0x140] ;  /* 0x0001400001487983 */ /* 0x000f260000300a00 */
[----:B------:R-:W-:Y:S01]  /*25c20*/  SHF.R.S32.HI R26, RZ, 0x8, R26 ;  /* 0x00000008ff1a7819 */ /* 0x000fe2000001141a */
[----:B------:R-:W4:Y:S04]  /*25c30*/  LDL.LU.64 R32, [R1+0x138] ;  /* 0x0001380001207983 */ /* 0x000f280000300a00 */
[----:B---3--:R-:W-:Y:S04]  /*25c40*/  @P6 STG.E.U8 desc[UR22][R70.64], R0 ;  /* 0x0000000046006986 */ /* 0x008fe8000c101116 */
[----:B------:R0:W-:Y:S04]  /*25c50*/  @P3 STG.E.U8 desc[UR22][R52.64], R26 ;  /* 0x0000001a34003986 */ /* 0x0001e8000c101116 */
[----:B0-----:R-:W3:Y:S04]  /*25c60*/  LDL.LU.64 R52, [R1+0x790] ;  /* 0x0007900001347983 */ /* 0x001ee80000300a00 */
[----:B------:R-:W3:Y:S04]  /*25c70*/  LDL.LU.64 R68, [R1+0x130] ;  /* 0x0001300001447983 */ /* 0x000ee80000300a00 */
[----:B------:R-:W3:Y:S01]  /*25c80*/  LDL.LU.64 R70, [R1+0x128] ;  /* 0x0001280001467983 */ /* 0x000ee20000300a00 */
[----:B------:R-:W-:Y:S01]  /*25c90*/  ISETP.LT.AND P5, PT, R34, UR6, !P5 ;  /* 0x0000000622007c0c */ /* 0x000fe2000efa1270 */
[----:B------:R-:W0:Y:S01]  /*25ca0*/  LDCU UR6, c[0x0][0x398] ;  /* 0x00007300ff0677ac */ /* 0x000e220008000800 */
[----:B------:R-:W-:-:S02]  /*25cb0*/  PRMT R27, R50, 0x9910, RZ ;  /* 0x00009910321b7816 */ /* 0x000fc400000000ff */
[----:B------:R-:W-:Y:S01]  /*25cc0*/  ISETP.LT.AND P6, PT, R67, UR9, !P2 ;  /* 0x0000000943007c0c */ /* 0x000fe2000d7c1270 */
[----:B------:R-:W-:Y:S01]  /*25cd0*/  VIADD R0, R66, 0x72 ;  /* 0x0000007242007836 */ /* 0x000fe20000000000 */
[----:B------:R-:W-:Y:S01]  /*25ce0*/  SHF.R.S32.HI R26, RZ, 0x8, R27 ;  /* 0x00000008ff1a7819 */ /* 0x000fe2000001141b */
[----:B------:R-:W0:Y:S03]  /*25cf0*/  LDCU UR9, c[0x0][0x398] ;  /* 0x00007300ff0977ac */ /* 0x000e260008000800 */
[----:B-1----:R-:W-:Y:S01]  /*25d00*/  ISETP.GE.AND P3, PT, R0, UR4, PT ;  /* 0x0000000400007c0c */ /* 0x002fe2000bf66270 */
[----:B------:R-:W1:Y:S02]  /*25d10*/  LDCU UR4, c[0x0][0x39c] ;  /* 0x00007380ff0477ac */ /* 0x000e640008000800 */
[----:B------:R0:W-:Y:S01]  /*25d20*/  @P5 STG.E.U8 desc[UR22][R44.64], R26 ;  /* 0x0000001a2c005986 */ /* 0x0001e2000c101116 */
[----:B------:R-:W-:Y:S01]  /*25d30*/  ISETP.LT.AND P5, PT, R40, UR10, !P2 ;  /* 0x0000000a28007c0c */ /* 0x000fe2000d7a1270 */
[----:B------:R-:W1:Y:S01]  /*25d40*/  LDCU UR10, c[0x0][0x398] ;  /* 0x00007300ff0a77ac */ /* 0x000e620008000800 */
[----:B------:R-:W-:-:S05]  /*25d50*/  F2FP.SATFINITE.E4M3.F32.PACK_AB_MERGE_C R0, R41, R47, RZ ;  /* 0x0000002f2900723e */ /* 0x000fca00048070ff */
[----:B--2---:R-:W-:Y:S01]  /*25d60*/  @P6 STG.E.U8 desc[UR22][R42.64], R0 ;  /* 0x000000002a006986 */ /* 0x004fe2000c101116 */
[----:B------:R-:W-:Y:S01]  /*25d70*/  ISETP.LT.AND P6, PT, R39, UR12, !P2 ;  /* 0x0000000c27007c0c */ /* 0x000fe2000d7c1270 */
[----:B------:R-:W2:Y:S01]  /*25d80*/  LDCU UR12, c[0x0][0x398] ;  /* 0x00007300ff0c77ac */ /* 0x000ea20008000800 */
[----:B----4-:R-:W-:Y:S02]  /*25d90*/  F2FP.SATFINITE.E4M3.F32.PACK_AB_MERGE_C R27, R31, R30, RZ ;  /* 0x0000001e1f1b723e */ /* 0x010fe400048070ff */
[----:B------:R-:W4:Y:S01]  /*25da0*/  LDL.LU.64 R30, [R1+0x120] ;  /* 0x00012000011e7983 */ /* 0x000f220000300a00 */
[----:B0-----:R-:W-:Y:S02]  /*25db0*/  F2FP.SATFINITE.E4M3.F32.PACK_AB_MERGE_C R26, R35, R37, RZ ;  /* 0x00000025231a723e */ /* 0x001fe400048070ff */
[----:B------:R-:W-:Y:S01]  /*25dc0*/  ISETP.LT.AND P2, PT, R34, UR6, !P2 ;  /* 0x0000000622007c0c */ /* 0x000fe2000d741270 */
[----:B------:R-:W0:Y:S02]  /*25dd0*/  LDCU UR6, c[0x0][0x39c] ;  /* 0x00007380ff0677ac */ /* 0x000e240008000800 */
[----:B------:R1:W-:Y:S04]  /*25de0*/  @P5 STG.E.U8 desc[UR22][R72.64], R26 ;  /* 0x0000001a48005986 */ /* 0x0003e8000c101116 */
[----:B------:R-:W-:Y:S04]  /*25df0*/  @P6 STG.E.U8 desc[UR22][R32.64], R27 ;  /* 0x0000001b20006986 */ /* 0x000fe8000c101116 */
[----:B-1----:R-:W2:Y:S04]  /*25e00*/  LDL.LU.64 R72, [R1+0x118] ;  /* 0x0001180001487983 */ /* 0x002ea80000300a00 */
[----:B------:R-:W4:Y:S01]  /*25e10*/  LDL.LU.64 R42, [R1+0x110] ;  /* 0x00011000012a7983 */ /* 0x000f220000300a00 */
[----:B------:R-:W-:-:S02]  /*25e20*/  F2FP.SATFINITE.E4M3.F32.PACK_AB_MERGE_C R28, R36, R38, RZ ;  /* 0x00000026241c723e */ /* 0x000fc400048070ff */
[----:B------:R-:W-:Y:S01]  /*25e30*/  ISETP.LT.AND P5, PT, R67, UR9, !P4 ;  /* 0x0000000943007c0c */ /* 0x000fe2000e7a1270 */
[----:B------:R-:W1:Y:S01]  /*25e40*/  LDCU UR9, c[0x0][0x398] ;  /* 0x00007300ff0977ac */ /* 0x000e620008000800 */
[----:B------:R-:W-:-:S04]  /*25e50*/  PRMT R0, R0, 0x9910, RZ ;  /* 0x0000991000007816 */ /* 0x000fc800000000ff */
[----:B------:R-:W-:Y:S02]  /*25e60*/  SHF.R.S32.HI R0, RZ, 0x8, R0 ;  /* 0x00000008ff007819 */ /* 0x000fe40000011400 */
[----:B---3--:R-:W-:-:S05]  /*25e70*/  F2FP.SATFINITE.E4M3.F32.PACK_AB_MERGE_C R52, R53, R52, RZ ;  /* 0x000000343534723e */ /* 0x008fca00048070ff */
[----:B------:R3:W-:Y:S04]  /*25e80*/  @P2 STG.E.U8 desc[UR22][R68.64], R52 ;  /* 0x0000003444002986 */ /* 0x0007e8000c101116 */
[----:B---3--:R-:W3:Y:S04]  /*25e90*/  LDL.LU R68, [R1+0x3c8] ;  /* 0x0003c80001447983 */ /* 0x008ee80000300800 */
[----:B------:R-:W3:Y:S04]  /*25ea0*/  LDL.LU R69, [R1+0x3cc] ;  /* 0x0003cc0001457983 */ /* 0x000ee80000300800 */
[----:B------:R-:W3:Y:S04]  /*25eb0*/  LDL.LU.64 R36, [R1+0x108] ;  /* 0x0001080001247983 */ /* 0x000ee80000300a00 */
[----:B------:R-:W3:Y:S04]  /*25ec0*/  LDL.LU R32, [R1+0x1c8] ;  /* 0x0001c80001207983 */ /* 0x000ee80000300800 */
[----:B------:R-:W3:Y:S04]  /*25ed0*/  LDL.LU R33, [R1+0x1cc] ;  /* 0x0001cc0001217983 */ /* 0x000ee80000300800 */
[----:B------:R0:W-:Y:S04]  /*25ee0*/  @P5 STG.E.U8 desc[UR22][R70.64], R0 ;  /* 0x0000000046005986 */ /* 0x0001e8000c101116 */
[----:B0-----:R-:W3:Y:S01]  /*25ef0*/  LDL.LU.64 R70, [R1+0xf8] ;  /* 0x0000f80001467983 */ /* 0x001ee20000300a00 */
[----:B------:R-:W-:Y:S01]  /*25f00*/  ISETP.LT.AND P6, PT, R40, UR10, !P4 ;  /* 0x0000000a28007c0c */ /* 0x000fe2000e7c1270 */
[----:B------:R-:W0:Y:S01]  /*25f10*/  LDCU UR10, c[0x0][0x398] ;  /* 0x00007300ff0a77ac */ /* 0x000e220008000800 */
[----:B------:R-:W-:-:S02]  /*25f20*/  PRMT R26, R26, 0x9910, RZ ;  /* 0x000099101a1a7816 */ /* 0x000fc400000000ff */
[----:B------:R-:W-:Y:S02]  /*25f30*/  PRMT R27, R27, 0x9910, RZ ;  /* 0x000099101b1b7816 */ /* 0x000fe400000000ff */
[----:B------:R-:W-:Y:S02]  /*25f40*/  SHF.R.S32.HI R0, RZ, 0x8, R26 ;  /* 0x00000008ff007819 */ /* 0x000fe4000001141a */
[----:B--2---:R-:W-:Y:S01]  /*25f50*/  ISETP.LT.AND P5, PT, R39, UR12, !P4 ;  /* 0x0000000c27007c0c */ /* 0x004fe2000e7a1270 */
[----:B------:R-:W2:Y:S04]  /*25f60*/  LDCU UR12, c[0x0][0x398] ;  /* 0x00007300ff0c77ac */ /* 0x000ea80008000800 */
[----:B----4-:R4:W-:Y:S01]  /*25f70*/  @P6 STG.E.U8 desc[UR22][R30.64], R0 ;  /* 0x000000001e006986 */ /* 0x0109e2000c101116 */
[----:B-1----:R-:W-:Y:S01]  /*25f80*/  ISETP.LT.AND P4, PT, R34, UR9, !P4 ;  /* 0x0000000922007c0c */ /* 0x002fe2000e781270 */
[----:B------:R-:W1:Y:S01]  /*25f90*/  LDCU UR9, c[0x0][0x398] ;  /* 0x00007300ff0977ac */ /* 0x000e620008000800 */
[----:B------:R-:W-:Y:S01]  /*25fa0*/  PRMT R26, R52, 0x9910, RZ ;  /* 0x00009910341a7816 */ /* 0x000fe200000000ff */
[----:B----4-:R-:W-:Y:S01]  /*25fb0*/  IMAD.MOV.U32 R0, RZ, RZ, R27 ;  /* 0x000000ffff007224 */ /* 0x010fe200078e001b */
[----:B------:R-:W-:Y:S01]  /*25fc0*/  ISETP.LT.AND P2, PT, R67, UR14, !P3 ;  /* 0x0000000e43007c0c */ /* 0x000fe2000df41270 */
[----:B------:R-:W4:Y:S03]  /*25fd0*/  LDL.LU.64 R30, [R1+0xf0] ;  /* 0x0000f000011e7983 */ /* 0x000f260000300a00 */
[----:B------:R-:W-:-:S02]  /*25fe0*/  SHF.R.S32.HI R0, RZ, 0x8, R0 ;  /* 0x00000008ff007819 */ /* 0x000fc40000011400 */
[----:B------:R-:W-:-:S03]  /*25ff0*/  SHF.R.S32.HI R26, RZ, 0x8, R26 ;  /* 0x00000008ff1a7819 */ /* 0x000fc6000001141a */
[----:B------:R1:W-:Y:S01]  /*26000*/  @P5 STG.E.U8 desc[UR22][R72.64], R0 ;  /* 0x0000000048005986 */ /* 0x0003e2000c101116 */
[----:B0-----:R-:W-:Y:S01]  /*26010*/  ISETP.LT.AND P5, PT, R40, UR10, !P3 ;  /* 0x0000000a28007c0c */ /* 0x001fe2000dfa1270 */
[----:B------:R-:W0:Y:S02]  /*26020*/  LDCU UR10, c[0x0][0x398] ;  /* 0x00007300ff0a77ac */ /* 0x000e240008000800 */
[----:B------:R3:W-:Y:S04]  /*26030*/  @P4 STG.E.U8 desc[UR22][R42.64], R26 ;  /* 0x0000001a2a004986 */ /* 0x0007e8000c101116 */
[----:B-1----:R-:W4:Y:S01]  /*26040*/  LDL.LU.64 R72, [R1+0xe8] ;  /* 0x0000e80001487983 */ /* 0x002f220000300a00 */
[----:B------:R-:W-:Y:S02]  /*26050*/  ISETP.LT.AND P6, PT, R39, UR16, !P3 ;  /* 0x0000001027007c0c */ /* 0x000fe4000dfc1270 */
[----:B---3--:R-:W-:-:S02]  /*26060*/  F2FP.SATFINITE.E4M3.F32.PACK_AB_MERGE_C R26, R69, R68, RZ ;  /* 0x00000044451a723e */ /* 0x008fc400048070ff */
[----:B------:R-:W3:Y:S04]  /*26070*/  LDL.LU.64 R68, [R1+0xe0] ;  /* 0x0000e00001447983 */ /* 0x000ee80000300a00 */
[----:B------:R-:W-:Y:S04]  /*26080*/  @P2 STG.E.U8 desc[UR22][R36.64], R28 ;  /* 0x0000001c24002986 */ /* 0x000fe8000c101116 */
[----:B------:R1:W-:Y:S04]  /*26090*/  @P5 STG.E.U8 desc[UR22][R54.64], R26 ;  /* 0x0000001a36005986 */ /* 0x0003e8000c101116 */
[----:B-1----:R-:W3:Y:S01]  /*260a0*/  LDL.LU.64 R54, [R1+0x788] ;  /* 0x0007880001367983 */ /* 0x002ee20000300a00 */
[----:B------:R-:W-:-:S05]  /*260b0*/  F2FP.SATFINITE.E4M3.F32.PACK_AB_MERGE_C R27, R33, R32, RZ ;  /* 0x00000020211b723e */ /* 0x000fca00048070ff */
[----:B------:R1:W-:Y:S04]  /*260c0*/  @P6 STG.E.U8 desc[UR22][R70.64], R27 ;  /* 0x0000001b46006986 */ /* 0x0003e8000c101116 */
[----:B-1----:R-:W4:Y:S04]  /*260d0*/  LDL.LU R70, [R1+0x5d0] ;  /* 0x0005d00001467983 */ /* 0x002f280000300800 */
[----:B------:R-:W4:Y:S01]  /*260e0*/  LDL.LU R71, [R1+0x5d4] ;  /* 0x0005d40001477983 */ /* 0x000f220000300800 */
[----:B------:R-:W-:Y:S01]  /*260f0*/  VIADD R0, R66, 0x73 ;  /* 0x0000007342007836 */ /* 0x000fe20000000000 */
[----:B--2---:R-:W-:Y:S01]  /*26100*/  ISETP.LT.AND P3, PT, R34, UR12, !P3 ;  /* 0x0000000c22007c0c */ /* 0x004fe2000df61270 */
[----:B------:R-:W1:Y:S01]  /*26110*/  LDCU UR12, c[0x0][0x398] ;  /* 0x00007300ff0c77ac */ /* 0x000e620008000800 */
[----:B------:R-:W2:Y:S02]  /*26120*/  LDL.LU.64 R44, [R1+0xd0] ;  /* 0x0000d000012c7983 */ /* 0x000ea40000300a00 */
[----:B------:R-:W-:Y:S01]  /*26130*/  ISETP.GE.AND P4, PT, R0, UR4, PT ;  /* 0x0000000400007c0c */ /* 0x000fe2000bf86270 */
[----:B------:R-:W-:Y:S01]  /*26140*/  VIADD R0, R66, 0x74 ;  /* 0x0000007442007836 */ /* 0x000fe20000000000 */
[----:B------:R-:W1:Y:S01]  /*26150*/  LDCU UR4, c[0x0][0x398] ;  /* 0x00007300ff0477ac */ /* 0x000e620008000800 */
[----:B------:R-:W2:Y:S01]  /*26160*/  LDL.LU.64 R42, [R1+0xc8] ;  /* 0x0000c800012a7983 */ /* 0x000ea20000300a00 */
[----:B------:R-:W-:-:S02]  /*26170*/  ISETP.LT.AND P5, PT, R67, UR9, !P4 ;  /* 0x0000000943007c0c */ /* 0x000fc4000e7a1270 */
[----:B------:R-:W-:Y:S01]  /*26180*/  ISETP.GE.AND P2, PT, R0, UR6, PT ;  /* 0x0000000600007c0c */ /* 0x000fe2000bf46270 */
[----:B------:R-:W2:Y:S01]  /*26190*/  LDL.LU R37, [R1+0x3d0] ;  /* 0x0003d00001257983 */ /* 0x000ea20000300800 */
[----:B------:R-:W-:Y:S01]  /*261a0*/  PRMT R0, R28, 0x9910, RZ ;  /* 0x000099101c007816 */ /* 0x000fe200000000ff */
[----:B------:R-:W1:Y:S01]  /*261b0*/  LDCU UR6, c[0x0][0x398] ;  /* 0x00007300ff0677ac */ /* 0x000e620008000800 */
[----:B------:R-:W-:Y:S01]  /*261c0*/  PRMT R28, R26, 0x9910, RZ ;  /* 0x000099101a1c7816 */ /* 0x000fe200000000ff */
[----:B------:R-:W2:Y:S01]  /*261d0*/  LDL.LU R35, [R1+0x3d4] ;  /* 0x0003d40001237983 */ /* 0x000ea20000300800 */
[----:B0-----:R-:W-:Y:S01]  /*261e0*/  ISETP.LT.AND P6, PT, R40, UR10, !P4 ;  /* 0x0000000a28007c0c */ /* 0x001fe2000e7c1270 */
[----:B------:R-:W0:Y:S01]  /*261f0*/  LDCU UR9, c[0x0][0x398] ;  /* 0x00007300ff0977ac */ /* 0x000e220008000800 */
[----:B------:R-:W-:Y:S01]  /*26200*/  SHF.R.S32.HI R26, RZ, 0x8, R0 ;  /* 0x00000008ff1a7819 */ /* 0x000fe20000011400 */
[----:B------:R-:W-:Y:S01]  /*26210*/  IMAD.MOV.U32 R0, RZ, RZ, R28 ;  /* 0x000000ffff007224 */ /* 0x000fe200078e001c */
[----:B------:R-:W2:Y:S01]  /*26220*/  LDL.LU R32, [R1+0x1d0] ;  /* 0x0001d00001207983 */ /* 0x000ea20000300800 */
[----:B------:R-:W0:Y:S03]  /*26230*/  LDCU UR10, c[0x0][0x398] ;  /* 0x00007300ff0a77ac */ /* 0x000e260008000800 */
[----:B------:R-:W-:Y:S01]  /*26240*/  SHF.R.S32.HI R0, RZ, 0x8, R0 ;  /* 0x00000008ff007819 */ /* 0x000fe20000011400 */
[----:B------:R-:W2:Y:S01]  /*26250*/  LDL.LU R33, [R1+0x1d4] ;  /* 0x0001d40001217983 */ /* 0x000ea20000300800 */
[----:B---3--:R-:W-:-:S05]  /*26260*/  F2FP.SATFINITE.E4M3.F32.PACK_AB_MERGE_C R54, R55, R54, RZ ;  /* 0x000000363736723e */ /* 0x008fca00048070ff */
[----:B----4-:R3:W-:Y:S04]  /*26270*/  @P3 STG.E.U8 desc[UR22][R30.64], R54 ;  /* 0x000000361e003986 */ /* 0x0107e8000c101116 */
[----:B------:R4:W-:Y:S01]  /*26280*/  @P5 STG.E.U8 desc[UR22][R72.64], R26 ;  /* 0x0000001a48005986 */ /* 0x0009e2000c101116 */
[----:B-1----:R-:W-:Y:S01]  /*26290*/  ISETP.LT.AND P5, PT, R39, UR4, !P4 ;  /* 0x0000000427007c0c */ /* 0x002fe2000e7a1270 */
[----:B------:R-:W1:Y:S02]  /*262a0*/  LDCU UR4, c[0x0][0x398] ;  /* 0x00007300ff0477ac */ /* 0x000e640008000800 */
[----:B------:R0:W-:Y:S04]  /*262b0*/  @P6 STG.E.U8 desc[UR22][R68.64], R0 ;  /* 0x0000000044006986 */ /* 0x0001e8000c101116 */
[----:B---3--:R-:W3:Y:S01]  /*262c0*/  LDL.LU.64 R30, [R1+0xc0] ;  /* 0x0000c000011e7983 */ /* 0x008ee20000300a00 */
[----:B----4-:R-:W-:-:S03]  /*262d0*/  PRMT R26, R27, 0x9910, RZ ;  /* 0x000099101b1a7816 */ /* 0x010fc600000000ff */
[----:B0-----:R-:W4:Y:S01]  /*262e0*/  LDL.LU.64 R68, [R1+0xb8] ;  /* 0x0000b80001447983 */ /* 0x001f220000300a00 */
[----:B------:R-:W-:-:S03]  /*262f0*/  SHF.R.S32.HI R26, RZ, 0x8, R26 ;  /* 0x00000008ff1a7819 */ /* 0x000fc6000001141a */
[----:B------:R-:W4:Y:S04]  /*26300*/  LDL.LU.64 R72, [R1+0xb0] ;  /* 0x0000b00001487983 */ /* 0x000f280000300a00 */
[----:B------:R0:W-:Y:S01]  /*26310*/  @P5 STG.E.U8 desc[UR22][R56.64], R26 ;  /* 0x0000001a38005986 */ /* 0x0001e2000c101116 */
[----:B------:R-:W-:-:S03]  /*26320*/  F2FP.SATFINITE.E4M3.F32.PACK_AB_MERGE_C R29, R71, R70, RZ ;  /* 0x00000046471d723e */ /* 0x000fc600048070ff */
[----:B0-----:R-:W4:Y:S04]  /*26330*/  LDL.LU.64 R56, [R1+0x780] ;  /* 0x0007800001387983 */ /* 0x001f280000300a00 */
[----:B------:R-:W4:Y:S01]  /*26340*/  LDL.LU.64 R70, [R1+0x98] ;  /* 0x0000980001467983 */ /* 0x000f220000300a00 */
[----:B------:R-:W-:Y:S01]  /*26350*/  ISETP.LT.AND P4, PT, R34, UR6, !P4 ;  /* 0x0000000622007c0c */ /* 0x000fe2000e781270 */
[----:B------:R-:W-:Y:S01]  /*26360*/  VIADD R0, R66, 0x78 ;  /* 0x0000007842007836 */ /* 0x000fe20000000000 */
[----:B------:R-:W-:Y:S01]  /*26370*/  PRMT R27, R54, 0x9910, RZ ;  /* 0x00009910361b7816 */ /* 0x000fe200000000ff */
[----:B------:R-:W0:Y:S03]  /*26380*/  LDCU UR6, c[0x0][0x398] ;  /* 0x00007300ff0677ac */ /* 0x000e260008000800 */
[----:B------:R-:W-:-:S02]  /*26390*/  ISETP.GE.AND P3, PT, R0, UR13, PT ;  /* 0x0000000d00007c0c */ /* 0x000fc4000bf66270 */
[----:B------:R-:W-:Y:S02]  /*263a0*/  SHF.R.S32.HI R0, RZ, 0x8, R27 ;  /* 0x00000008ff007819 */ /* 0x000fe4000001141b */
[----:B------:R-:W-:Y:S01]  /*263b0*/  ISETP.LT.AND P6, PT, R67, UR9, !P2 ;  /* 0x0000000943007c0c */ /* 0x000fe2000d7c1270 */
[----:B------:R-:W0:Y:S01]  /*263c0*/  LDCU UR9, c[0x0][0x398] ;  /* 0x00007300ff0977ac */ /* 0x000e220008000800 */
[----:B------:R-:W-:Y:S01]  /*263d0*/  ISETP.LT.AND P5, PT, R40, UR10, !P2 ;  /* 0x0000000a28007c0c */ /* 0x000fe2000d7a1270 */
[----:B--2---:R2:W-:Y:S01]  /*263e0*/  @P4 STG.E.U8 desc[UR22][R44.64], R0 ;  /* 0x000000002c004986 */ /* 0x0045e2000c101116 */
[----:B------:R-:W-:Y:S01]  /*263f0*/  ISETP.LT.AND P4, PT, R39, UR12, !P2 ;  /* 0x0000000c27007c0c */ /* 0x000fe2000d781270 */
[----:B------:R-:W0:Y:S01]  /*26400*/  LDCU UR10, c[0x0][0x398] ;  /* 0x00007300ff0a77ac */ /* 0x000e220008000800 */
[----:B------:R-:W-:Y:S02]  /*26410*/  F2FP.SATFINITE.E4M3.F32.PACK_AB_MERGE_C R27, R35, R37, RZ ;  /* 0x00000025231b723e */ /* 0x000fe400048070ff */
[----:B------:R-:W-:Y:S01]  /*26420*/  F2FP.SATFINITE.E4M3.F32.PACK_AB_MERGE_C R28, R33, R32, RZ ;  /* 0x00000020211c723e */ /* 0x000fe200048070ff */
[----:B------:R-:W0:Y:S04]  /*26430*/  LDCU UR12, c[0x0][0x398] ;  /* 0x00007300ff0c77ac */ /* 0x000e280008000800 */
[----:B------:R-:W-:Y:S01]  /*26440*/  @P6 STG.E.U8 desc[UR22][R42.64], R29 ;  /* 0x0000001d2a006986 */ /* 0x000fe2000c101116 */
[----:B--2---:R-:W-:Y:S01]  /*26450*/  VIADD R0, R66, 0x75 ;  /* 0x0000007542007836 */ /* 0x004fe20000000000 */
[----:B-1----:R-:W-:Y:S01]  /*26460*/  ISETP.LT.AND P6, PT, R34, UR4, !P2 ;  /* 0x0000000422007c0c */ /* 0x002fe2000d7c1270 */
[----:B------:R-:W1:Y:S03]  /*26470*/  LDCU UR4, c[0x0][0x398] ;  /* 0x00007300ff0477ac */ /* 0x000e660008000800 */
[----:B------:R-:W-:Y:S01]  /*26480*/  ISETP.GE.AND P2, PT, R0, UR5, PT ;  /* 0x0000000500007c0c */ /* 0x000fe2000bf46270 */
[----:B------:R-:W2:Y:S01]  /*26490*/  LDCU UR5, c[0x0][0x398] ;  /* 0x00007300ff0577ac */ /* 0x000ea20008000800 */
[----:B------:R-:W-:-:S04]  /*264a0*/  PRMT R26, R29, 0x9910, RZ ;  /* 0x000099101d1a7816 */ /* 0x000fc800000000ff */
[----:B------:R-:W-:Y:S01]  /*264b0*/  SHF.R.S32.HI R26, RZ, 0x8, R26 ;  /* 0x00000008ff1a7819 */ /* 0x000fe2000001141a */
[----:B---3--:R3:W-:Y:S01]  /*264c0*/  @P5 STG.E.U8 desc[UR22][R30.64], R27 ;  /* 0x0000001b1e005986 */ /* 0x0087e2000c101116 */
[----:B0-----:R-:W-:Y:S02]  /*264d0*/  ISETP.LT.AND P5, PT, R67, UR6, !P2 ;  /* 0x0000000643007c0c */ /* 0x001fe4000d7a1270 */
[----:B----4-:R-:W-:Y:S01]  /*264e0*/  F2FP.SATFINITE.E4M3.F32.PACK_AB_MERGE_C R56, R57, R56, RZ ;  /* 0x000000383938723e */ /* 0x010fe200048070ff */
[----:B------:R0:W-:Y:S01]  /*264f0*/  @P4 STG.E.U8 desc[UR22][R68.64], R28 ;  /* 0x0000001c44004986 */ /* 0x0001e2000c101116 */
[----:B------:R-:W-:Y:S01]  /*26500*/  VIADD R0, R66, 0x76 ;  /* 0x0000007642007836 */ /* 0x000fe20000000000 */
[----:B---3--:R-:W-:Y:S01]  /*26510*/  PRMT R27, R27, 0x9910, RZ ;  /* 0x000099101b1b7816 */ /* 0x008fe200000000ff */
[----:B------:R-:W3:Y:S01]  /*26520*/  LDCU UR6, c[0x0][0x398] ;  /* 0x00007300ff0677ac */ /* 0x000ee20008000800 */
[----:B0-----:R-:W4:Y:S04]  /*26530*/  LDL.LU.64 R68, [R1+0x90] ;  /* 0x0000900001447983 */ /* 0x001f280000300a00 */
[----:B------:R-:W3:Y:S04]  /*26540*/  LDL.LU R38, [R1+0x5d8] ;  /* 0x0005d80001267983 */ /* 0x000ee80000300800 */
[----:B------:R-:W3:Y:S04]  /*26550*/  LDL.LU R36, [R1+0x5dc] ;  /* 0x0005dc0001247983 */ /* 0x000ee80000300800 */
[----:B------:R-:W3:Y:S04]  /*26560*/  LDL.LU.64 R44, [R1+0x88] ;  /* 0x00008800012c7983 */ /* 0x000ee80000300a00 */
[----:B------:R-:W-:Y:S04]  /*26570*/  @P6 STG.E.U8 desc[UR22][R72.64], R56 ;  /* 0x0000003848006986 */ /* 0x000fe8000c101116 */
[----:B------:R0:W-:Y:S04]  /*26580*/  @P5 STG.E.U8 desc[UR22][R70.64], R26 ;  /* 0x0000001a46005986 */ /* 0x0001e8000c101116 */
[----:B------:R-:W3:Y:S04]  /*26590*/  LDL.LU.64 R42, [R1+0x70] ;  /* 0x00007000012a7983 */ /* 0x000ee80000300a00 */
[----:B0-----:R-:W3:Y:S04]  /*265a0*/  LDL.LU R70, [R1+0x5e0] ;  /* 0x0005e00001467983 */ /* 0x001ee80000300800 */
[----:B------:R-:W3:Y:S04]  /*265b0*/  LDL.LU R71, [R1+0x5e4] ;  /* 0x0005e40001477983 */ /* 0x000ee80000300800 */
[----:B------:R-:W3:Y:S04]  /*265c0*/  LDL.LU R37, [R1+0x3d8] ;  /* 0x0003d80001257983 */ /* 0x000ee80000300800 */
[----:B------:R-:W3:Y:S04]  /*265d0*/  LDL.LU R35, [R1+0x3dc] ;  /* 0x0003dc0001237983 */ /* 0x000ee80000300800 */
[----:B------:R-:W3:Y:S04]  /*265e0*/  LDL.LU R32, [R1+0x1d8] ;  /* 0x0001d80001207983 */ /* 0x000ee80000300800 */
[----:B------:R-:W3:Y:S04]  /*265f0*/  LDL.LU R33, [R1+0x1dc] ;  /* 0x0001dc0001217983 */ /* 0x000ee80000300800 */
[----:B------:R-:W3:Y:S01]  /*26600*/  LDL.LU.64 R30, [R1+0x68] ;  /* 0x00006800011e7983 */ /* 0x000ee20000300a00 */
[----:B------:R-:W-:Y:S01]  /*26610*/  ISETP.LT.AND P6, PT, R40, UR9, !P2 ;  /* 0x0000000928007c0c */ /* 0x000fe2000d7c1270 */
[----:B------:R-:W0:Y:S01]  /*26620*/  LDCU UR9, c[0x0][0x398] ;  /* 0x00007300ff0977ac */ /* 0x000e220008000800 */
[----:B------:R-:W-:Y:S01]  /*26630*/  ISETP.GE.AND P4, PT, R0, UR7, PT ;  /* 0x0000000700007c0c */ /* 0x000fe2000bf86270 */
[----:B------:R-:W-:Y:S01]  /*26640*/  IMAD.MOV.U32 R0, RZ, RZ, R27 ;  /* 0x000000ffff007224 */ /* 0x000fe200078e001b */
[----:B------:R-:W-:Y:S01]  /*26650*/  PRMT R56, R56, 0x9910, RZ ;  /* 0x0000991038387816 */ /* 0x000fe200000000ff */
[----:B------:R-:W3:Y:S01]  /*26660*/  LDL.LU.64 R72, [R1+0x60] ;  /* 0x0000600001487983 */ /* 0x000ee20000300a00 */
[----:B-1----:R-:W-:Y:S01]  /*26670*/  ISETP.LT.AND P5, PT, R39, UR4, !P2 ;  /* 0x0000000427007c0c */ /* 0x002fe2000d7a1270 */
[----:B------:R-:W1:Y:S01]  /*26680*/  LDCU UR7, c[0x0][0x398] ;  /* 0x00007300ff0777ac */ /* 0x000e620008000800 */
[----:B------:R-:W-:-:S02]  /*26690*/  SHF.R.S32.HI R0, RZ, 0x8, R0 ;  /* 0x00000008ff007819 */ /* 0x000fc40000011400 */
[----:B--2---:R-:W-:Y:S01]  /*266a0*/  ISETP.LT.AND P2, PT, R34, UR5, !P2 ;  /* 0x0000000522007c0c */ /* 0x004fe2000d741270 */
[----:B------:R-:W2:Y:S01]  /*266b0*/  LDCU UR4, c[0x0][0x398] ;  /* 0x00007300ff0477ac */ /* 0x000ea20008000800 */
[----:B------:R-:W-:Y:S01]  /*266c0*/  PRMT R26, R28, 0x9910, RZ ;  /* 0x000099101c1a7816 */ /* 0x000fe200000000ff */
[----:B------:R-:W0:Y:S03]  /*266d0*/  LDCU UR5, c[0x0][0x398] ;  /* 0x00007300ff0577ac */ /* 0x000e260008000800 */
[----:B------:R-:W-:Y:S01]  /*266e0*/  SHF.R.S32.HI R26, RZ, 0x8, R26 ;  /* 0x00000008ff1a7819 */ /* 0x000fe2000001141a */
[----:B----4-:R4:W-:Y:S02]  /*266f0*/  @P6 STG.E.U8 desc[UR22][R68.64], R0 ;  /* 0x0000000044006986 */ /* 0x0109e4000c101116 */
[----:B----4-:R-:W-:Y:S02]  /*26700*/  IMAD.MOV.U32 R0, RZ, RZ, R56 ;  /* 0x000000ffff007224 */ /* 0x010fe400078e0038 */
[----:B---3--:R-:W-:Y:S03]  /*26710*/  @P5 STG.E.U8 desc[UR22][R44.64], R26 ;  /* 0x0000001a2c005986 */ /* 0x008fe6000c101116 */
[----:B------:R-:W-:Y:S01]  /*26720*/  SHF.R.S32.HI R0, RZ, 0x8, R0 ;  /* 0x00000008ff007819 */ /* 0x000fe20000011400 */
[----:B------:R-:W3:Y:S04]  /*26730*/  LDL.LU.64 R68, [R1+0x50] ;  /* 0x0000500001447983 */ /* 0x000ee80000300a00 */
[----:B------:R4:W-:Y:S01]  /*26740*/  @P2 STG.E.U8 desc[UR22][R58.64], R0 ;  /* 0x000000003a002986 */ /* 0x0009e2000c101116 */
[----:B------:R-:W-:Y:S01]  /*26750*/  ISETP.LT.AND P6, PT, R67, UR6, !P4 ;  /* 0x0000000643007c0c */ /* 0x000fe2000e7c1270 */
[----:B------:R-:W0:Y:S02]  /*26760*/  LDCU UR6, c[0x0][0x398] ;  /* 0x00007300ff0677ac */ /* 0x000e240008000800 */
[----:B----4-:R-:W4:Y:S01]  /*26770*/  LDL.LU.64 R58, [R1+0x778] ;  /* 0x00077800013a7983 */ /* 0x010f220000300a00 */
[----:B------:R-:W-:-:S03]  /*26780*/  F2FP.SATFINITE.E4M3.F32.PACK_AB_MERGE_C R29, R71, R70, RZ ;  /* 0x00000046471d723e */ /* 0x000fc600048070ff */
[----:B------:R-:W3:Y:S04]  /*26790*/  LDL.LU.64 R44, [R1+0x48] ;  /* 0x00004800012c7983 */ /* 0x000ee80000300a00 */
[----:B------:R-:W3:Y:S01]  /*267a0*/  LDL.LU.64 R70, [R1+0x40] ;  /* 0x0000400001467983 */ /* 0x000ee20000300a00 */
[----:B------:R-:W-:Y:S01]  /*267b0*/  F2FP.SATFINITE.E4M3.F32.PACK_AB_MERGE_C R28, R36, R38, RZ ;  /* 0x00000026241c723e */ /* 0x000fe200048070ff */
[----:B------:R-:W-:Y:S01]  /*267c0*/  VIADD R0, R66, 0x77 ;  /* 0x0000007742007836 */ /* 0x000fe20000000000 */
[----:B-1----:R-:W-:Y:S01]  /*267d0*/  ISETP.LT.AND P2, PT, R40, UR7, !P4 ;  /* 0x0000000728007c0c */ /* 0x002fe2000e741270 */
[----:B------:R-:W1:Y:S02]  /*267e0*/  LDCU UR7, c[0x0][0x398] ;  /* 0x00007300ff0777ac */ /* 0x000e640008000800 */
[----:B------:R0:W-:Y:S01]  /*267f0*/  @P6 STG.E.U8 desc[UR22][R42.64], R28 ;  /* 0x0000001c2a006986 */ /* 0x0001e2000c101116 */
[----:B------:R-:W-:Y:S01]  /*26800*/  ISETP.GE.AND P6, PT, R0, UR11, PT ;  /* 0x0000000b00007c0c */ /* 0x000fe2000bfc6270 */
[----:B------:R-:W1:Y:S01]  /*26810*/  LDCU UR11, c[0x0][0x398] ;  /* 0x00007300ff0b77ac */ /* 0x000e620008000800 */
[----:B------:R-:W-:-:S02]  /*26820*/  F2FP.SATFINITE.E4M3.F32.PACK_AB_MERGE_C R0, R35, R37, RZ ;  /* 0x000000252300723e */ /* 0x000fc400048070ff */
[----:B------:R-:W-:Y:S01]  /*26830*/  F2FP.SATFINITE.E4M3.F32.PACK_AB_MERGE_C R27, R33, R32, RZ ;  /* 0x00000020211b723e */ /* 0x000fe200048070ff */
[----:B0-----:R-:W3:Y:S04]  /*26840*/  LDL.LU.64 R42, [R1+0x38] ;  /* 0x00003800012a7983 */ /* 0x001ee80000300a00 */
[----:B------:R-:W3:Y:S04]  /*26850*/  LDL.LU.64 R36, [R1+0x30] ;  /* 0x0000300001247983 */ /* 0x000ee80000300a00 */
[----:B------:R-:W3:Y:S04]  /*26860*/  LDL.LU R32, [R1+0x3e0] ;  /* 0x0003e00001207983 */ /* 0x000ee80000300800 */
[----:B------:R-:W3:Y:S04]  /*26870*/  LDL.LU R33, [R1+0x3e4] ;  /* 0x0003e40001217983 */ /* 0x000ee80000300800 */
[----:B------:R0:W-:Y:S04]  /*26880*/  @P2 STG.E.U8 desc[UR22][R30.64], R0 ;  /* 0x000000001e002986 */ /* 0x0001e8000c101116 */
[----:B0-----:R-:W3:Y:S01]  /*26890*/  LDL.LU.64 R30, [R1+0x28] ;  /* 0x00002800011e7983 */ /* 0x001ee20000300a00 */
[----:B------:R-:W-:Y:S01]  /*268a0*/  ISETP.LT.AND P5, PT, R39, UR9, !P4 ;  /* 0x0000000927007c0c */ /* 0x000fe2000e7a1270 */
[----:B------:R-:W0:Y:S01]  /*268b0*/  LDCU UR9, c[0x0][0x398] ;  /* 0x00007300ff0977ac */ /* 0x000e220008000800 */
[----:B--2---:R-:W-:-:S02]  /*268c0*/  ISETP.LT.AND P4, PT, R34, UR4, !P4 ;  /* 0x0000000422007c0c */ /* 0x004fc4000e781270 */
[----:B------:R-:W-:Y:S01]  /*268d0*/  ISETP.LT.AND P2, PT, R40, UR6, !P6 ;  /* 0x0000000628007c0c */ /* 0x000fe2000f741270 */
[----:B------:R-:W2:Y:S01]  /*268e0*/  LDCU UR4, c[0x0][0x398] ;  /* 0x00007300ff0477ac */ /* 0x000ea20008000800 */
[----:B------:R-:W-:Y:S02]  /*268f0*/  PRMT R26, R28, 0x9910, RZ ;  /* 0x000099101c1a7816 */ /* 0x000fe400000000ff */
[----:B------:R-:W-:Y:S01]  /*26900*/  PRMT R0, R0, 0x9910, RZ ;  /* 0x0000991000007816 */ /* 0x000fe200000000ff */
[----:B------:R-:W0:Y:S04]  /*26910*/  LDCU UR6, c[0x0][0x398] ;  /* 0x00007300ff0677ac */ /* 0x000e280008000800 */
[----:B------:R1:W-:Y:S01]  /*26920*/  @P5 STG.E.U8 desc[UR22][R72.64], R27 ;  /* 0x0000001b48005986 */ /* 0x0003e2000c101116 */
[----:B------:R-:W-:Y:S01]  /*26930*/  ISETP.LT.AND P5, PT, R67, UR5, !P6 ;  /* 0x0000000543007c0c */ /* 0x000fe2000f7a1270 */
[----:B------:R-:W0:Y:S01]  /*26940*/  LDCU UR5, c[0x0][0x398] ;  /* 0x00007300ff0577ac */ /* 0x000e220008000800 */
[----:B------:R-:W-:-:S02]  /*26950*/  SHF.R.S32.HI R26, RZ, 0x8, R26 ;  /* 0x00000008ff1a7819 */ /* 0x000fc4000001141a */
[----:B------:R-:W-:Y:S02]  /*26960*/  SHF.R.S32.HI R0, RZ, 0x8, R0 ;  /* 0x00000008ff007819 */ /* 0x000fe40000011400 */
[----:B-1----:R-:W-:Y:S01]  /*26970*/  PRMT R27, R27, 0x9910, RZ ;  /* 0x000099101b1b7816 */ /* 0x002fe200000000ff */
[----:B------:R-:W3:Y:S04]  /*26980*/  LDL.LU R73, [R1+0x1e0] ;  /* 0x0001e00001497983 */ /* 0x000ee80000300800 */
[----:B------:R-:W3:Y:S01]  /*26990*/  LDL.LU R72, [R1+0x1e4] ;  /* 0x0001e40001487983 */ /* 0x000ee20000300800 */
[----:B----4-:R-:W-:-:S05]  /*269a0*/  F2FP.SATFINITE.E4M3.F32.PACK_AB_MERGE_C R58, R59, R58, RZ ;  /* 0x0000003a3b3a723e */ /* 0x010fca00048070ff */
[----:B---3--:R1:W-:Y:S01]  /*269b0*/  @P4 STG.E.U8 desc[UR22][R68.64], R58 ;  /* 0x0000003a44004986 */ /* 0x0083e2000c101116 */
[----:B------:R-:W-:Y:S01]  /*269c0*/  ISETP.LT.AND P4, PT, R39, UR7, !P6 ;  /* 0x0000000727007c0c */ /* 0x000fe2000f781270 */
[----:B------:R-:W3:Y:S02]  /*269d0*/  LDCU UR7, c[0x0][0x398] ;  /* 0x00007300ff0777ac */ /* 0x000ee40008000800 */
[----:B------:R-:W-:Y:S04]  /*269e0*/  @P5 STG.E.U8 desc[UR22][R44.64], R26 ;  /* 0x0000001a2c005986 */ /* 0x000fe8000c101116 */
[----:B------:R4:W-:Y:S01]  /*269f0*/  @P2 STG.E.U8 desc[UR22][R70.64], R0 ;  /* 0x0000000046002986 */ /* 0x0009e2000c101116 */
[----:B0-----:R-:W-:Y:S01]  /*26a00*/  ISETP.LT.AND P6, PT, R34, UR9, !P6 ;  /* 0x0000000922007c0c */ /* 0x001fe2000f7c1270 */
[----:B------:R-:W0:Y:S02]  /*26a10*/  LDCU UR9, c[0x0][0x398] ;  /* 0x00007300ff0977ac */ /* 0x000e240008000800 */
[----:B-1----:R-:W3:Y:S01]  /*26a20*/  LDL.LU.64 R68, [R1+0x18] ;  /* 0x0000180001447983 */ /* 0x002ee20000300a00 */
[----:B----4-:R-:W-:Y:S01]  /*26a30*/  IMAD.MOV.U32 R0, RZ, RZ, R27 ;  /* 0x000000ffff007224 */ /* 0x010fe200078e001b */
[----:B------:R-:W-:-:S02]  /*26a40*/  PRMT R26, R58, 0x9910, RZ ;  /* 0x000099103a1a7816 */ /* 0x000fc400000000ff */
[----:B------:R-:W4:Y:S02]  /*26a50*/  LDL.LU.64 R70, [R1+0x10] ;  /* 0x0000100001467983 */ /* 0x000f240000300a00 */
[----:B------:R-:W-:Y:S02]  /*26a60*/  SHF.R.S32.HI R0, RZ, 0x8, R0 ;  /* 0x00000008ff007819 */ /* 0x000fe40000011400 */
[----:B--2---:R-:W-:Y:S01]  /*26a70*/  ISETP.LT.AND P2, PT, R67, UR4, !P3 ;  /* 0x0000000443007c0c */ /* 0x004fe2000df41270 */
[----:B------:R-:W1:Y:S02]  /*26a80*/  LDCU UR4, c[0x0][0x398] ;  /* 0x00007300ff0477ac */ /* 0x000e640008000800 */
[----:B------:R-:W-:Y:S01]  /*26a90*/  @P4 STG.E.U8 desc[UR22][R42.64], R0 ;  /* 0x000000002a004986 */ /* 0x000fe2000c101116 */
[----:B------:R-:W-:Y:S01]  /*26aa0*/  ISETP.LT.AND P4, PT, R40, UR5, !P3 ;  /* 0x0000000528007c0c */ /* 0x000fe2000df81270 */
[----:B------:R-:W2:Y:S01]  /*26ab0*/  LDCU UR5, c[0x0][0x398] ;  /* 0x00007300ff0577ac */ /* 0x000ea20008000800 */
[----:B------:R-:W-:-:S05]  /*26ac0*/  SHF.R.S32.HI R26, RZ, 0x8, R26 ;  /* 0x00000008ff1a7819 */ /* 0x000fca000001141a */
[----:B------:R0:W-:Y:S02]  /*26ad0*/  @P6 STG.E.U8 desc[UR22][R36.64], R26 ;  /* 0x0000001a24006986 */ /* 0x0001e4000c101116 */
[----:B0-----:R-:W-:Y:S02]  /*26ae0*/  F2FP.SATFINITE.E4M3.F32.PACK_AB_MERGE_C R26, R33, R32, RZ ;  /* 0x00000020211a723e */ /* 0x001fe400048070ff */
[----:B------:R-:W-:Y:S04]  /*26af0*/  @P2 STG.E.U8 desc[UR22][R30.64], R29 ;  /* 0x0000001d1e002986 */ /* 0x000fe8000c101116 */
[----:B------:R0:W-:Y:S04]  /*26b00*/  @P4 STG.E.U8 desc[UR22][R60.64], R26 ;  /* 0x0000001a3c004986 */ /* 0x0001e8000c101116 */
[----:B0-----:R-:W2:Y:S01]  /*26b10*/  LDL.LU.64 R60, [R1+0x770] ;  /* 0x00077000013c7983 */ /* 0x001ea20000300a00 */
[----:B------:R-:W-:Y:S01]  /*26b20*/  VIADD R0, R66, 0x7a ;  /* 0x0000007a42007836 */ /* 0x000fe20000000000 */
[----:B------:R-:W-:Y:S01]  /*26b30*/  ISETP.LT.AND P5, PT, R39, UR6, !P3 ;  /* 0x0000000627007c0c */ /* 0x000fe2000dfa1270 */
[----:B------:R-:W0:Y:S03]  /*26b40*/  LDCU UR6, c[0x0][0x398] ;  /* 0x00007300ff0677ac */ /* 0x000e260008000800 */
[----:B------:R-:W-:Y:S01]  /*26b50*/  ISETP.GE.AND P6, PT, R0, UR25, PT ;  /* 0x0000001900007c0c */ /* 0x000fe2000bfc6270 */
[----:B------:R-:W-:Y:S01]  /*26b60*/  VIADD R0, R66, 0x79 ;  /* 0x0000007942007836 */ /* 0x000fe20000000000 */
[----:B---3--:R-:W-:Y:S01]  /*26b70*/  ISETP.LT.AND P3, PT, R34, UR7, !P3 ;  /* 0x0000000722007c0c */ /* 0x008fe2000df61270 */
[----:B------:R-:W3:Y:S03]  /*26b80*/  LDCU UR7, c[0x0][0x398] ;  /* 0x00007300ff0777ac */ /* 0x000ee60008000800 */
[----:B------:R-:W-:-:S02]  /*26b90*/  ISETP.GE.AND P2, PT, R0, UR21, PT ;  /* 0x0000001500007c0c */ /* 0x000fc4000bf46270 */
[----:B------:R-:W-:Y:S02]  /*26ba0*/  F2FP.SATFINITE.E4M3.F32.PACK_AB_MERGE_C R0, R72, R73, RZ ;  /* 0x000000494800723e */ /* 0x000fe400048070ff */
[----:B------:R-:W3:Y:S04]  /*26bb0*/  LDL.LU R73, [R1+0x5e8] ;  /* 0x0005e80001497983 */ /* 0x000ee80000300800 */
[----:B------:R0:W-:Y:S04]  /*26bc0*/  @P5 STG.E.U8 desc[UR22][R68.64], R0 ;  /* 0x0000000044005986 */ /* 0x0001e8000c101116 */
[----:B0-----:R-:W3:Y:S04]  /*26bd0*/  LDL.LU R68, [R1+0x5ec] ;  /* 0x0005ec0001447983 */ /* 0x001ee80000300800 */
[----:B------:R-:W3:Y:S01]  /*26be0*/  LDL.LU R69, [R1+0x3e8] ;  /* 0x0003e80001457983 */ /* 0x000ee20000300800 */
[----:B--2---:R-:W-:-:S05]  /*26bf0*/  F2FP.SATFINITE.E4M3.F32.PACK_AB_MERGE_C R60, R61, R60, RZ ;  /* 0x0000003c3d3c723e */ /* 0x004fca00048070ff */
[----:B----4-:R0:W-:Y:S04]  /*26c00*/  @P3 STG.E.U8 desc[UR22][R70.64], R60 ;  /* 0x0000003c46003986 */ /* 0x0101e8000c101116 */
[----:B0-----:R-:W2:Y:S04]  /*26c10*/  LDL.LU R70, [R1+0x3ec] ;  /* 0x0003ec0001467983 */ /* 0x001ea80000300800 */
[----:B------:R-:W4:Y:S04]  /*26c20*/  LDL.LU R71, [R1+0x1e8] ;  /* 0x0001e80001477983 */ /* 0x000f280000300800 */
[----:B------:R-:W4:Y:S01]  /*26c30*/  LDL.LU R72, [R1+0x1ec] ;  /* 0x0001ec0001487983 */ /* 0x000f220000300800 */
[----:B------:R-:W-:Y:S01]  /*26c40*/  ISETP.LT.AND P4, PT, R67, UR9, !P2 ;  /* 0x0000000943007c0c */ /* 0x000fe2000d781270 */
[----:B------:R-:W0:Y:S01]  /*26c50*/  LDCU UR9, c[0x0][0x398] ;  /* 0x00007300ff0977ac */ /* 0x000e220008000800 */
[----:B------:R-:W-:-:S02]  /*26c60*/  PRMT R27, R29, 0x9910, RZ ;  /* 0x000099101d1b7816 */ /* 0x000fc400000000ff */
[----:B-1----:R-:W-:Y:S01]  /*26c70*/  ISETP.LT.AND P5, PT, R40, UR4, !P2 ;  /* 0x0000000428007c0c */ /* 0x002fe2000d7a1270 */
[----:B------:R-:W1:Y:S01]  /*26c80*/  LDCU UR4, c[0x0][0x398] ;  /* 0x00007300ff0477ac */ /* 0x000e620008000800 */
[----:B------:R-:W-:Y:S02]  /*26c90*/  SHF.R.S32.HI R27, RZ, 0x8, R27 ;  /* 0x00000008ff1b7819 */ /* 0x000fe4000001141b */
[----:B------:R-:W-:-:S05]  /*26ca0*/  PRMT R28, R26, 0x9910, RZ ;  /* 0x000099101a1c7816 */ /* 0x000fca00000000ff */
[----:B------:R0:W-:Y:S01]  /*26cb0*/  @P4 STG.E.U8 desc[UR22][R62.64], R27 ;  /* 0x0000001b3e004986 */ /* 0x0001e2000c101116 */
[----:B------:R-:W-:-:S03]  /*26cc0*/  SHF.R.S32.HI R26, RZ, 0x8, R28 ;  /* 0x00000008ff1a7819 */ /* 0x000fc6000001141c */
[----:B0-----:R-:W4:Y:S01]  /*26cd0*/  LDL.LU.64 R62, [R1+0x768] ;  /* 0x00076800013e7983 */ /* 0x001f220000300a00 */
[----:B------:R-:W-:Y:S02]  /*26ce0*/  ISETP.LT.AND P4, PT, R39, UR5, !P2 ;  /* 0x0000000527007c0c */ /* 0x000fe4000d781270 */
[----:B------:R-:W-:Y:S01]  /*26cf0*/  ISETP.LT.AND P3, PT, R34, UR6, !P2 ;  /* 0x0000000622007c0c */ /* 0x000fe2000d761270 */
[----:B------:R0:W-:Y:S01]  /*26d00*/  @P5 STG.E.U8 desc[UR22][R64.64], R26 ;  /* 0x0000001a40005986 */ /* 0x0001e2000c101116 */
[----:B-1----:R-:W-:Y:S02]  /*26d10*/  ISETP.LT.AND P5, PT, R67, UR4, !P6 ;  /* 0x0000000443007c0c */ /* 0x002fe4000f7a1270 */
[----:B------:R-:W-:Y:S02]  /*26d20*/  PRMT R0, R0, 0x9910, RZ ;  /* 0x0000991000007816 */ /* 0x000fe400000000ff */
[----:B------:R-:W-:Y:S01]  /*26d30*/  PRMT R29, R60, 0x9910, RZ ;  /* 0x000099103c1d7816 */ /* 0x000fe200000000ff */
[C---:B------:R-:W-:Y:S01]  /*26d40*/  VIADD R28, R66.reuse, 0x7d ;  /* 0x0000007d421c7836 */ /* 0x040fe20000000000 */
[----:B------:R-:W-:Y:S01]  /*26d50*/  SHF.R.S32.HI R27, RZ, 0x8, R0 ;  /* 0x00000008ff1b7819 */ /* 0x000fe20000011400 */
[----:B------:R-:W1:Y:S01]  /*26d60*/  LDCU UR5, c[0x0][0x398] ;  /* 0x00007300ff0577ac */ /* 0x000e620008000800 */
[----:B------:R-:W-:Y:S01]  /*26d70*/  SHF.R.S32.HI R29, RZ, 0x8, R29 ;  /* 0x00000008ff1d7819 */ /* 0x000fe2000001141d */
[----:B------:R-:W-:-:S02]  /*26d80*/  VIADD R0, R66, 0x7c ;  /* 0x0000007c42007836 */ /* 0x000fc40000000000 */
[----:B------:R1:W-:Y:S01]  /*26d90*/  @P4 STG.E.U8 desc[UR22][R92.64], R27 ;  /* 0x0000001b5c004986 */ /* 0x0003e2000c101116 */
[----:B------:R-:W1:Y:S03]  /*26da0*/  LDCU UR4, c[0x0][0x398] ;  /* 0x00007300ff0477ac */ /* 0x000e660008000800 */
[----:B------:R1:W-:Y:S01]  /*26db0*/  @P3 STG.E.U8 desc[UR22][R90.64], R29 ;  /* 0x0000001d5a003986 */ /* 0x0003e2000c101116 */
[----:B------:R-:W1:Y:S03]  /*26dc0*/  LDCU UR6, c[0x0][0x398] ;  /* 0x00007300ff0677ac */ /* 0x000e660008000800 */
[----:B0-----:R-:W4:Y:S01]  /*26dd0*/  LDL.LU.64 R64, [R1+0x760] ;  /* 0x0007600001407983 */ /* 0x001f220000300a00 */
[----:B---3--:R-:W-:-:S03]  /*26de0*/  F2FP.SATFINITE.E4M3.F32.PACK_AB_MERGE_C R31, R68, R73, RZ ;  /* 0x00000049441f723e */ /* 0x008fc600048070ff */
[----:B------:R-:W3:Y:S04]  /*26df0*/  LDL.LU R73, [R1+0x5f0] ;  /* 0x0005f00001497983 */ /* 0x000ee80000300800 */
[----:B------:R-:W-:Y:S01]  /*26e00*/  @P5 STG.E.U8 desc[UR22][R88.64], R31 ;  /* 0x0000001f58005986 */ /* 0x000fe2000c101116 */
[----:B------:R-:W-:Y:S01]  /*26e10*/  ISETP.GE.AND P5, PT, R0, UR17, PT ;  /* 0x0000001100007c0c */ /* 0x000fe2000bfa6270 */
[----:B------:R-:W-:Y:S02]  /*26e20*/  VIADD R0, R66, 0x7b ;  /* 0x0000007b42007836 */ /* 0x000fe40000000000 */
[----:B------:R-:W3:Y:S04]  /*26e30*/  LDL.LU R68, [R1+0x5f4] ;  /* 0x0005f40001447983 */ /* 0x000ee80000300800 */
[----:B------:R-:W3:Y:S01]  /*26e40*/  LDL.LU R66, [R1+0x758] ;  /* 0x0007580001427983 */ /* 0x000ee20000300800 */
[----:B--2---:R-:W-:-:S03]  /*26e50*/  F2FP.SATFINITE.E4M3.F32.PACK_AB_MERGE_C R33, R70, R69, RZ ;  /* 0x000000454621723e */ /* 0x004fc600048070ff */
[----:B------:R-:W2:Y:S04]  /*26e60*/  LDL.LU R69, [R1+0x3f0] ;  /* 0x0003f00001457983 */ /* 0x000ea80000300800 */
[----:B------:R-:W2:Y:S01]  /*26e70*/  LDL.LU R70, [R1+0x3f4] ;  /* 0x0003f40001467983 */ /* 0x000ea20000300800 */
[----:B----4-:R-:W-:-:S03]  /*26e80*/  F2FP.SATFINITE.E4M3.F32.PACK_AB_MERGE_C R35, R72, R71, RZ ;  /* 0x000000474823723e */ /* 0x010fc600048070ff */
[----:B------:R-:W4:Y:S04]  /*26e90*/  LDL.LU R71, [R1+0x1f0] ;  /* 0x0001f00001477983 */ /* 0x000f280000300800 */
[----:B------:R-:W4:Y:S01]  /*26ea0*/  LDL.LU R72, [R1+0x1f4] ;  /* 0x0001f40001487983 */ /* 0x000f220000300800 */
[----:B------:R-:W-:Y:S01]  /*26eb0*/  ISETP.LT.AND P4, PT, R40, UR7, !P6 ;  /* 0x0000000728007c0c */ /* 0x000fe2000f781270 */
[----:B------:R-:W0:Y:S01]  /*26ec0*/  LDCU UR7, c[0x0][0x398] ;  /* 0x00007300ff0777ac */ /* 0x000e220008000800 */
[----:B------:R-:W-:Y:S02]  /*26ed0*/  ISETP.LT.AND P3, PT, R39, UR9, !P6 ;  /* 0x0000000927007c0c */ /* 0x000fe4000f761270 */
[----:B-1----:R-:W-:Y:S01]  /*26ee0*/  ISETP.LT.AND P6, PT, R34, UR5, !P6 ;  /* 0x0000000522007c0c */ /* 0x002fe2000f7c1270 */
[----:B------:R-:W1:Y:S01]  /*26ef0*/  LDCU UR5, c[0x0][0x398] ;  /* 0x00007300ff0577ac */ /* 0x000e620008000800 */
[----:B------:R-:W-:-:S02]  /*26f00*/  PRMT R27, R31, 0x9910, RZ ;  /* 0x000099101f1b7816 */ /* 0x000fc400000000ff */
[----:B------:R-:W-:Y:S01]  /*26f10*/  PRMT R29, R33, 0x9910, RZ ;  /* 0x00009910211d7816 */ /* 0x000fe200000000ff */
[----:B------:R-:W0:Y:S04]  /*26f20*/  LDCU UR9, c[0x0][0x398] ;  /* 0x00007300ff0977ac */ /* 0x000e280008000800 */
[----:B------:R-:W-:Y:S01]  /*26f30*/  @P4 STG.E.U8 desc[UR22][R86.64], R33 ;  /* 0x0000002156004986 */ /* 0x000fe2000c101116 */
[----:B------:R-:W-:-:S03]  /*26f40*/  ISETP.GE.AND P4, PT, R0, UR15, PT ;  /* 0x0000000f00007c0c */ /* 0x000fc6000bf86270 */
[----:B------:R-:W-:Y:S01]  /*26f50*/  @P3 STG.E.U8 desc[UR22][R84.64], R35 ;  /* 0x0000002354003986 */ /* 0x000fe2000c101116 */
[----:B------:R-:W-:Y:S01]  /*26f60*/  ISETP.LT.AND P3, PT, R67, UR4, !P4 ;  /* 0x0000000443007c0c */ /* 0x000fe2000e761270 */
[----:B------:R-:W0:Y:S01]  /*26f70*/  LDCU UR4, c[0x0][0x398] ;  /* 0x00007300ff0477ac */ /* 0x000e220008000800 */
[----:B------:R-:W-:Y:S02]  /*26f80*/  F2FP.SATFINITE.E4M3.F32.PACK_AB_MERGE_C R63, R63, R62, RZ ;  /* 0x0000003e3f3f723e */ /* 0x000fe400048070ff */
[----:B------:R-:W-:-:S03]  /*26f90*/  SHF.R.S32.HI R27, RZ, 0x8, R27 ;  /* 0x00000008ff1b7819 */ /* 0x000fc6000001141b */
[----:B------:R0:W-:Y:S01]  /*26fa0*/  @P6 STG.E.U8 desc[UR22][R82.64], R63 ;  /* 0x0000003f52006986 */ /* 0x0001e2000c101116 */
[----:B------:R-:W-:Y:S01]  /*26fb0*/  ISETP.LT.AND P6, PT, R40, UR6, !P4 ;  /* 0x0000000628007c0c */ /* 0x000fe2000e7c1270 */
[----:B------:R-:W0:Y:S04]  /*26fc0*/  LDCU UR6, c[0x0][0x398] ;  /* 0x00007300ff0677ac */ /* 0x000e280008000800 */
[----:B------:R0:W-:Y:S01]  /*26fd0*/  @P3 STG.E.U8 desc[UR22][R80.64], R27 ;  /* 0x0000001b50003986 */ /* 0x0001e2000c101116 */
[----:B-1----:R-:W-:Y:S01]  /*26fe0*/  ISETP.LT.AND P3, PT, R39, UR5, !P4 ;  /* 0x0000000527007c0c */ /* 0x002fe2000e761270 */
[----:B------:R-:W1:Y:S01]  /*26ff0*/  LDCU UR5, c[0x0][0x398] ;  /* 0x00007300ff0577ac */ /* 0x000e620008000800 */
[----:B------:R-:W-:Y:S02]  /*27000*/  PRMT R0, R35, 0x9910, RZ ;  /* 0x0000991023007816 */ /* 0x000fe400000000ff */
[----:B0-----:R-:W-:-:S02]  /*27010*/  PRMT R63, R63, 0x9910, RZ ;  /* 0x000099103f3f7816 */ /* 0x001fc400000000ff */
[----:B------:R-:W-:Y:S01]  /*27020*/  ISETP.LT.AND P4, PT, R34, UR4, !P4 ;  /* 0x0000000422007c0c */ /* 0x000fe2000e781270 */
[----:B------:R-:W0:Y:S01]  /*27030*/  LDCU UR4, c[0x0][0x398] ;  /* 0x00007300ff0477ac */ /* 0x000e220008000800 */
[----:B------:R-:W-:Y:S02]  /*27040*/  SHF.R.S32.HI R29, RZ, 0x8, R29 ;  /* 0x00000008ff1d7819 */ /* 0x000fe4000001141d */
[----:B------:R-:W-:Y:S01]  /*27050*/  SHF.R.S32.HI R27, RZ, 0x8, R0 ;  /* 0x00000008ff1b7819 */ /* 0x000fe20000011400 */
[----:B------:R-:W-:Y:S02]  /*27060*/  IMAD.MOV.U32 R0, RZ, RZ, R63 ;  /* 0x000000ffff007224 */ /* 0x000fe400078e003f */
[----:B------:R0:W-:Y:S01]  /*27070*/  @P6 STG.E.U8 desc[UR22][R78.64], R29 ;  /* 0x0000001d4e006986 */ /* 0x0001e2000c101116 */
[----:B------:R-:W-:Y:S01]  /*27080*/  ISETP.LT.AND P6, PT, R67, UR7, !P5 ;  /* 0x0000000743007c0c */ /* 0x000fe2000efc1270 */
[----:B------:R-:W2:Y:S02]  /*27090*/  LDCU UR7, c[0x0][0x398] ;  /* 0x00007300ff0777ac */ /* 0x000ea40008000800 */
[----:B------:R-:W-:Y:S01]  /*270a0*/  @P3 STG.E.U8 desc[UR22][R76.64], R27 ;  /* 0x0000001b4c003986 */ /* 0x000fe2000c101116 */
[----:B------:R-:W-:Y:S01]  /*270b0*/  ISETP.LT.AND P3, PT, R40, UR6, !P5 ;  /* 0x0000000628007c0c */ /* 0x000fe2000ef61270 */
[----:B------:R-:W2:Y:S01]  /*270c0*/  LDCU UR6, c[0x0][0x398] ;  /* 0x00007300ff0677ac */ /* 0x000ea20008000800 */
[----:B0-----:R-:W-:-:S05]  /*270d0*/  SHF.R.S32.HI R29, RZ, 0x8, R0 ;  /* 0x00000008ff1d7819 */ /* 0x001fca0000011400 */
[----:B------:R-:W-:Y:S01]  /*270e0*/  @P4 STG.E.U8 desc[UR22][R74.64], R29 ;  /* 0x0000001d4a004986 */ /* 0x000fe2000c101116 */
[----:B-1----:R-:W-:Y:S01]  /*270f0*/  ISETP.LT.AND P4, PT, R39, UR5, !P5 ;  /* 0x0000000527007c0c */ /* 0x002fe2000ef81270 */
[----:B------:R-:W0:Y:S01]  /*27100*/  LDCU UR5, c[0x0][0x398] ;  /* 0x00007300ff0577ac */ /* 0x000e220008000800 */
[----:B------:R-:W-:Y:S02]  /*27110*/  ISETP.GE.AND P2, PT, R28, UR19, PT ;  /* 0x000000131c007c0c */ /* 0x000fe4000bf46270 */
[----:B---3--:R-:W-:-:S05]  /*27120*/  F2FP.SATFINITE.E4M3.F32.PACK_AB_MERGE_C R31, R68, R73, RZ ;  /* 0x00000049441f723e */ /* 0x008fca00048070ff */
[----:B------:R1:W-:Y:S01]  /*27130*/  @P6 STG.E.U8 desc[UR22][R24.64], R31 ;  /* 0x0000001f18006986 */ /* 0x0003e2000c101116 */
[----:B------:R-:W-:Y:S02]  /*27140*/  ISETP.LT.AND P6, PT, R67, UR10, !P1 ;  /* 0x0000000a43007c0c */ /* 0x000fe4000cfc1270 */
[----:B--2---:R-:W-:Y:S02]  /*27150*/  F2FP.SATFINITE.E4M3.F32.PACK_AB_MERGE_C R33, R70, R69, RZ ;  /* 0x000000454621723e */ /* 0x004fe400048070ff */
[----:B----4-:R-:W-:-:S03]  /*27160*/  F2FP.SATFINITE.E4M3.F32.PACK_AB_MERGE_C R35, R72, R71, RZ ;  /* 0x000000474823723e */ /* 0x010fc600048070ff */
[----:B------:R-:W-:Y:S01]  /*27170*/  @P3 STG.E.U8 desc[UR22][R22.64], R33 ;  /* 0x0000002116003986 */ /* 0x000fe2000c101116 */
[C---:B------:R-:W-:Y:S01]  /*27180*/  ISETP.LT.AND P3, PT, R67.reuse, UR4, !P2 ;  /* 0x0000000443007c0c */ /* 0x040fe2000d761270 */
[----:B------:R-:W2:Y:S02]  /*27190*/  LDCU UR4, c[0x0][0x398] ;  /* 0x00007300ff0477ac */ /* 0x000ea40008000800 */
[----:B------:R3:W-:Y:S01]  /*271a0*/  @P4 STG.E.U8 desc[UR22][R20.64], R35 ;  /* 0x0000002314004986 */ /* 0x0007e2000c101116 */
[----:B------:R-:W-:Y:S01]  /*271b0*/  ISETP.LT.AND P4, PT, R67, UR7, !P0 ;  /* 0x0000000743007c0c */ /* 0x000fe2000c781270 */
[----:B------:R-:W4:Y:S02]  /*271c0*/  LDCU UR7, c[0x0][0x398] ;  /* 0x00007300ff0777ac */ /* 0x000f240008000800 */
[----:B------:R-:W4:Y:S04]  /*271d0*/  LDL.LU R67, [R1+0x754] ;  /* 0x0007540001437983 */ /* 0x000f280000300800 */
[----:B------:R-:W4:Y:S04]  /*271e0*/  LDL.LU R41, [R1+0x5f8] ;  /* 0x0005f80001297983 */ /* 0x000f280000300800 */
[----:B------:R-:W4:Y:S04]  /*271f0*/  LDL.LU R38, [R1+0x5fc] ;  /* 0x0005fc0001267983 */ /* 0x000f280000300800 */
[----:B------:R-:W4:Y:S04]  /*27200*/  LDL.LU R36, [R1+0x3f8] ;  /* 0x0003f80001247983 */ /* 0x000f280000300800 */
[----:B------:R-:W4:Y:S04]  /*27210*/  LDL.LU R37, [R1+0x3fc] ;  /* 0x0003fc0001257983 */ /* 0x000f280000300800 */
[----:B------:R-:W4:Y:S04]  /*27220*/  LDL.LU R32, [R1+0x1f8] ;  /* 0x0001f80001207983 */ /* 0x000f280000300800 */
[----:B------:R-:W4:Y:S04]  /*27230*/  LDL.LU R30, [R1+0x1fc] ;  /* 0x0001fc00011e7983 */ /* 0x000f280000300800 */
[----:B------:R-:W4:Y:S04]  /*27240*/  LDL.LU.64 R72, [R1+0xa8] ;  /* 0x0000a80001487983 */ /* 0x000f280000300a00 */
[----:B------:R-:W4:Y:S04]  /*27250*/  LDL.LU.64 R68, [R1+0xa0] ;  /* 0x0000a00001447983 */ /* 0x000f280000300a00 */
[----:B------:R-:W4:Y:S01]  /*27260*/  LDL.LU.64 R70, [R1+0x78] ;  /* 0x0000780001467983 */ /* 0x000f220000300a00 */
[----:B------:R-:W-:Y:S01]  /*27270*/  ISETP.LT.AND P5, PT, R34, UR9, !P5 ;  /* 0x0000000922007c0c */ /* 0x000fe2000efa1270 */
[----:B------:R-:W2:Y:S01]  /*27280*/  LDCU UR9, c[0x0][0x398] ;  /* 0x00007300ff0977ac */ /* 0x000ea20008000800 */
[----:B------:R-:W-:-:S02]  /*27290*/  PRMT R0, R31, 0x9910, RZ ;  /* 0x000099101f007816 */ /* 0x000fc400000000ff */
[----:B------:R-:W-:Y:S02]  /*272a0*/  F2FP.SATFINITE.E4M3.F32.PACK_AB_MERGE_C R65, R65, R64, RZ ;  /* 0x000000404141723e */ /* 0x000fe400048070ff */
[----:B-1----:R-:W-:Y:S02]  /*272b0*/  SHF.R.S32.HI R25, RZ, 0x8, R0 ;  /* 0x00000008ff197819 */ /* 0x002fe40000011400 */
[----:B------:R-:W-:-:S05]  /*272c0*/  PRMT R0, R33, 0x9910, RZ ;  /* 0x0000991021007816 */ /* 0x000fca00000000ff */
[----:B------:R1:W-:Y:S01]  /*272d0*/  @P5 STG.E.U8 desc[UR22][R18.64], R65 ;  /* 0x0000004112005986 */ /* 0x0003e2000c101116 */
[----:B0-----:R-:W-:Y:S01]  /*272e0*/  ISETP.LT.AND P5, PT, R40, UR5, !P2 ;  /* 0x0000000528007c0c */ /* 0x001fe2000d7a1270 */
[----:B------:R-:W0:Y:S02]  /*272f0*/  LDCU UR5, c[0x0][0x398] ;  /* 0x00007300ff0577ac */ /* 0x000e240008000800 */
[----:B------:R1:W-:Y:S01]  /*27300*/  @P3 STG.E.U8 desc[UR22][R16.64], R25 ;  /* 0x0000001910003986 */ /* 0x0003e2000c101116 */
[----:B------:R-:W-:Y:S02]  /*27310*/  ISETP.LT.AND P3, PT, R39, UR6, !P2 ;  /* 0x0000000627007c0c */ /* 0x000fe4000d761270 */
[----:B---3--:R-:W-:Y:S02]  /*27320*/  PRMT R20, R35, 0x9910, RZ ;  /* 0x0000991023147816 */ /* 0x008fe400000000ff */
[----:B--2---:R-:W-:Y:S01]  /*27330*/  ISETP.LT.AND P2, PT, R34, UR4, !P2 ;  /* 0x0000000422007c0c */ /* 0x004fe2000d741270 */
[----:B------:R-:W2:Y:S01]  /*27340*/  LDCU UR4, c[0x0][0x398] ;  /* 0x00007300ff0477ac */ /* 0x000ea20008000800 */
[----:B------:R-:W-:-:S02]  /*27350*/  PRMT R21, R65, 0x9910, RZ ;  /* 0x0000991041157816 */ /* 0x000fc400000000ff */
[----:B-1----:R-:W-:Y:S02]  /*27360*/  SHF.R.S32.HI R19, RZ, 0x8, R20 ;  /* 0x00000008ff137819 */ /* 0x002fe40000011414 */
[----:B------:R-:W-:Y:S02]  /*27370*/  SHF.R.S32.HI R17, RZ, 0x8, R0 ;  /* 0x00000008ff117819 */ /* 0x000fe40000011400 */
[----:B------:R-:W-:-:S03]  /*27380*/  SHF.R.S32.HI R21, RZ, 0x8, R21 ;  /* 0x00000008ff157819 */ /* 0x000fc60000011415 */
[----:B------:R1:W-:Y:S04]  /*27390*/  @P5 STG.E.U8 desc[UR22][R14.64], R17 ;  /* 0x000000110e005986 */ /* 0x0003e8000c101116 */
[----:B------:R-:W-:Y:S01]  /*273a0*/  @P3 STG.E.U8 desc[UR22][R12.64], R19 ;  /* 0x000000130c003986 */ /* 0x000fe2000c101116 */
[----:B----4-:R-:W-:-:S03]  /*273b0*/  ISETP.LT.AND P3, PT, R40, UR7, !P0 ;  /* 0x0000000728007c0c */ /* 0x010fc6000c761270 */
[----:B------:R3:W-:Y:S01]  /*273c0*/  @P2 STG.E.U8 desc[UR22][R10.64], R21 ;  /* 0x000000150a002986 */ /* 0x0007e2000c101116 */
[----:B------:R-:W-:Y:S02]  /*273d0*/  ISETP.LT.AND P2, PT, R39, UR9, !P0 ;  /* 0x0000000927007c0c */ /* 0x000fe4000c741270 */
[----:B0-----:R-:W-:Y:S02]  /*273e0*/  ISETP.LT.AND P0, PT, R34, UR5, !P0 ;  /* 0x0000000522007c0c */ /* 0x001fe4000c701270 */
[----:B------:R-:W-:Y:S02]  /*273f0*/  ISETP.LT.AND P5, PT, R40, UR11, !P1 ;  /* 0x0000000b28007c0c */ /* 0x000fe4000cfa1270 */
[----:B------:R-:W-:Y:S02]  /*27400*/  F2FP.SATFINITE.E4M3.F32.PACK_AB_MERGE_C R23, R38, R41, RZ ;  /* 0x000000292617723e */ /* 0x000fe400048070ff */
[----:B-1----:R-:W-:-:S03]  /*27410*/  F2FP.SATFINITE.E4M3.F32.PACK_AB_MERGE_C R15, R37, R36, RZ ;  /* 0x00000024250f723e */ /* 0x002fc600048070ff */
[----:B------:R0:W-:Y:S01]  /*27420*/  @P4 STG.E.U8 desc[UR22][R8.64], R23 ;  /* 0x0000001708004986 */ /* 0x0001e2000c101116 */
[----:B---3--:R-:W-:Y:S02]  /*27430*/  PRMT R10, R15, 0x9910, RZ ;  /* 0x000099100f0a7816 */ /* 0x008fe400000000ff */
[----:B------:R-:W-:Y:S02]  /*27440*/  F2FP.SATFINITE.E4M3.F32.PACK_AB_MERGE_C R13, R30, R32, RZ ;  /* 0x000000201e0d723e */ /* 0x000fe400048070ff */
[----:B------:R-:W-:Y:S02]  /*27450*/  ISETP.LT.AND P4, PT, R39, UR12, !P1 ;  /* 0x0000000c27007c0c */ /* 0x000fe4000cf81270 */
[----:B0-----:R-:W-:Y:S01]  /*27460*/  PRMT R9, R13, 0x9910, RZ ;  /* 0x000099100d097816 */ /* 0x001fe200000000ff */
[----:B------:R0:W-:Y:S01]  /*27470*/  @P3 STG.E.U8 desc[UR22][R6.64], R15 ;  /* 0x0000000f06003986 */ /* 0x0001e2000c101116 */
[----:B------:R-:W-:Y:S01]  /*27480*/  PRMT R0, R23, 0x9910, RZ ;  /* 0x0000991017007816 */ /* 0x000fe200000000ff */
[----:B------:R-:W-:Y:S01]  /*27490*/  IMAD.MOV.U32 R8, RZ, RZ, R10 ;  /* 0x000000ffff087224 */ /* 0x000fe200078e000a */
[----:B------:R-:W-:Y:S01]  /*274a0*/  F2FP.SATFINITE.E4M3.F32.PACK_AB_MERGE_C R67, R67, R66, RZ ;  /* 0x000000424343723e */ /* 0x000fe200048070ff */
[----:B------:R1:W-:Y:S01]  /*274b0*/  @P2 STG.E.U8 desc[UR22][R2.64], R13 ;  /* 0x0000000d02002986 */ /* 0x0003e2000c101116 */
[----:B------:R-:W-:-:S02]  /*274c0*/  SHF.R.S32.HI R0, RZ, 0x8, R0 ;  /* 0x00000008ff007819 */ /* 0x000fc40000011400 */
[----:B------:R-:W-:Y:S01]  /*274d0*/  SHF.R.S32.HI R8, RZ, 0x8, R8 ;  /* 0x00000008ff087819 */ /* 0x000fe20000011408 */
[----:B0-----:R-:W-:Y:S01]  /*274e0*/  IMAD.MOV.U32 R6, RZ, RZ, R9 ;  /* 0x000000ffff067224 */ /* 0x001fe200078e0009 */
[----:B------:R-:W-:Y:S04]  /*274f0*/  @P0 STG.E.U8 desc[UR22][R4.64], R67 ;  /* 0x0000004304000986 */ /* 0x000fe8000c101116 */
[----:B-1----:R-:W-:Y:S01]  /*27500*/  SHF.R.S32.HI R2, RZ, 0x8, R6 ;  /* 0x00000008ff027819 */ /* 0x002fe20000011406 */
[----:B------:R-:W-:Y:S04]  /*27510*/  @P6 STG.E.U8 desc[UR22][R72.64], R0 ;  /* 0x0000000048006986 */ /* 0x000fe8000c101116 */
[----:B------:R-:W-:Y:S04]  /*27520*/  @P5 STG.E.U8 desc[UR22][R68.64], R8 ;  /* 0x0000000844005986 */ /* 0x000fe8000c101116 */
[----:B------:R0:W-:Y:S04]  /*27530*/  @P4 STG.E.U8 desc[UR22][R70.64], R2 ;  /* 0x0000000246004986 */ /* 0x0001e8000c101116 */
[----:B0-----:R-:W3:Y:S01]  /*27540*/  LDL.LU.64 R70, [R1+0x58] ;  /* 0x0000580001467983 */ /* 0x001ee20000300a00 */
[----:B------:R-:W-:-:S02]  /*27550*/  PRMT R10, R67, 0x9910, RZ ;  /* 0x00009910430a7816 */ /* 0x000fc400000000ff */
[----:B--2---:R-:W-:-:S03]  /*27560*/  ISETP.LT.AND P1, PT, R34, UR4, !P1 ;  /* 0x0000000422007c0c */ /* 0x004fc6000cf21270 */
[----:B------:R-:W-:-:S05]  /*27570*/  IMAD.MOV.U32 R7, RZ, RZ, R10 ;  /* 0x000000ffff077224 */ /* 0x000fca00078e000a */
[----:B------:R-:W-:-:S05]  /*27580*/  SHF.R.S32.HI R3, RZ, 0x8, R7 ;  /* 0x00000008ff037819 */ /* 0x000fca0000011407 */
[----:B---3--:R0:W-:Y:S01]  /*27590*/  @P1 STG.E.U8 desc[UR22][R70.64], R3 ;  /* 0x0000000346001986 */ /* 0x0081e2000c101116 */
[----:B------:R-:W-:Y:S06]  /*275a0*/  BAR.SYNC.DEFER_BLOCKING 0x0 ;  /* 0x0000000000007b1d */ /* 0x000fec0000010000 */
[----:B------:R-:W-:Y:S05]  /*275b0*/  BRA.U UP0, `(.L_x_13) ;  /* 0x0000000100a07547 */ /* 0x000fea000b800000 */
[----:B------:R-:W1:Y:S01]  /*275c0*/  S2UR UR5, SR_CgaCtaId ;  /* 0x00000000000579c3 */ /* 0x000e620000008800 */
[----:B------:R-:W-:Y:S01]  /*275d0*/  NOP ;  /* 0x0000000000007918 */ /* 0x000fe20000000000 */
[----:B------:R-:W-:Y:S01]  /*275e0*/  UMOV UR4, 0x50 ;  /* 0x0000005000047882 */ /* 0x000fe20000000000 */
[----:B------:R-:W-:Y:S02]  /*275f0*/  IMAD.U32 R0, RZ, RZ, UR8 ;  /* 0x00000008ff007e24 */ /* 0x000fe4000f8e00ff */
[----:B0-----:R-:W-:Y:S02]  /*27600*/  IMAD.MOV.U32 R3, RZ, RZ, 0xffff ;  /* 0x0000ffffff037424 */ /* 0x001fe400078e00ff */
[----:B------:R-:W-:Y:S01]  /*27610*/  IMAD.MOV.U32 R7, RZ, RZ, 0x1 ;  /* 0x00000001ff077424 */ /* 0x000fe200078e00ff */
[----:B------:R-:W-:-:S04]  /*27620*/  LOP3.LUT R0, R0, 0xffff, RZ, 0xc0, !PT ;  /* 0x0000ffff00007812 */ /* 0x000fc800078ec0ff */
[----:B------:R-:W-:-:S05]  /*27630*/  SHF.R.U32.HI R0, RZ, 0x5, R0 ;  /* 0x00000005ff007819 */ /* 0x000fca0000011600 */
[----:B------:R-:W-:Y:S01]  /*27640*/  VIADD R2, R0, 0x10 ;  /* 0x0000001000027836 */ /* 0x000fe20000000000 */
[----:B------:R-:W-:Y:S01]  /*27650*/  SHF.L.U32 R0, R3, R0, RZ ;  /* 0x0000000003007219 */ /* 0x000fe200000006ff */
[----:B-1----:R-:W-:-:S03]  /*27660*/  ULEA UR6, UR5, UR4, 0x18 ;  /* 0x0000000405067291 */ /* 0x002fc6000f8ec0ff */
[----:B------:R-:W-:-:S04]  /*27670*/  SHF.L.U32 R3, R7, R2, RZ ;  /* 0x0000000207037219 */ /* 0x000fc800000006ff */
[----:B------:R-:W-:Y:S02]  /*27680*/  LOP3.LUT R0, R3, R0, RZ, 0xfc, !PT ;  /* 0x0000000003007212 */ /* 0x000fe400078efcff */
[----:B------:R-:W0:Y:S02]  /*27690*/  LDS R5, [UR6] ;  /* 0x00000006ff057984 */ /* 0x000e240008000800 */
[C---:B------:R-:W-:Y:S02]  /*276a0*/  LOP3.LUT R2, R0.reuse, 0xffff, RZ, 0xc0, !PT ;  /* 0x0000ffff00027812 */ /* 0x040fe400078ec0ff */
[----:B0-----:R-:W-:-:S04]  /*276b0*/  LOP3.LUT R3, R0, 0xffff, R5, 0x80, !PT ;  /* 0x0000ffff00037812 */ /* 0x001fc800078e8005 */
[----:B------:R-:W-:-:S13]  /*276c0*/  ISETP.NE.AND P0, PT, R3, R2, PT ;  /* 0x000000020300720c */ /* 0x000fda0003f05270 */
[----:B------:R-:W-:Y:S05]  /*276d0*/  @P0 BRA `(.L_x_14) ;  /* 0x0000000000500947 */ /* 0x000fea0003800000 */
[----:B------:R-:W-:Y:S02]  /*276e0*/  SHF.R.U32.HI R5, RZ, 0x10, R5 ;  /* 0x00000010ff057819 */ /* 0x000fe40000011605 */
[----:B------:R-:W-:-:S04]  /*276f0*/  SHF.R.U32.HI R2, RZ, 0x10, R0 ;  /* 0x00000010ff027819 */ /* 0x000fc80000011600 */
[----:B------:R-:W-:-:S04]  /*27700*/  LOP3.LUT R5, R5, R2, RZ, 0xc0, !PT ;  /* 0x0000000205057212 */ /* 0x000fc800078ec0ff */
[----:B------:R-:W-:-:S13]  /*27710*/  ISETP.NE.AND P0, PT, R5, R2, PT ;  /* 0x000000020500720c */ /* 0x000fda0003f05270 */
[----:B------:R-:W-:Y:S05]  /*27720*/  @P0 BRA `(.L_x_15) ;  /* 0x0000000000300947 */ /* 0x000fea0003800000 */
[----:B------:R-:W-:Y:S01]  /*27730*/  R2UR UR4, R0 ;  /* 0x00000000000472ca */ /* 0x000fe200000e0000 */
[----:B------:R-:W-:Y:S01]  /*27740*/  VOTEU.ANY UR5, UPT, PT ;  /* 0x0000000000057886 */ /* 0x000fe200038e0100 */
[----:B------:R-:W0:Y:S01]  /*27750*/  S2R R0, SR_LANEID ;  /* 0x0000000000007919 */ /* 0x000e220000000000 */
[----:B------:R-:W-:-:S10]  /*27760*/  UFLO.U32 UR5, UR5 ;  /* 0x00000005000572bd */ /* 0x000fd400080e0000 */
[----:B------:R-:W-:-:S06]  /*27770*/  ULOP3.LUT UR4, URZ, UR4, URZ, 0x33, !UPT ;  /* 0x00000004ff047292 */ /* 0x000fcc000f8e33ff */
[----:B------:R-:W-:-:S04]  /*27780*/  IMAD.U32 R2, RZ, RZ, UR4 ;  /* 0x00000004ff027e24 */ /* 0x000fc8000f8e00ff */
[----:B------:R-:W1:Y:S02]  /*27790*/  REDUX UR7, R2 ;  /* 0x00000000020773c4 */ /* 0x000e640000000000 */
[----:B------:R2:W-:Y:S01]  /*277a0*/  UTCATOMSWS.AND URZ, UR4 ;  /* 0x0000000400ff79e3 */ /* 0x0005e20008000000 */
[----:B0-----:R-:W-:Y:S01]  /*277b0*/  ISETP.EQ.U32.AND P0, PT, R0, UR5, PT ;  /* 0x0000000500007c0c */ /* 0x001fe2000bf02070 */
[----:B-1----:R-:W-:-:S12]  /*277c0*/  IMAD.U32 R0, RZ, RZ, UR7 ;  /* 0x00000007ff007e24 */ /* 0x002fd8000f8e00ff */
[----:B------:R2:W-:Y:S01]  /*277d0*/  @P0 ATOMS.AND RZ, [UR6], R0 ;  /* 0x00000000ffff098c */ /* 0x0005e2000a800006 */
[----:B------:R-:W-:Y:S05]  /*277e0*/  BRA `(.L_x_13) ;  /* 0x0000000000147947 */ /* 0x000fea0003800000 */
.L_x_15:
[----:B------:R-:W-:-:S07]  /*277f0*/  MOV R2, 0x27810 ;  /* 0x0002781000027802 */ /* 0x000fce0000000f00 */
[----:B------:R-:W-:Y:S05]  /*27800*/  CALL.REL.NOINC `($__internal_0_$__cuda_sm10x_tcgen05_guardrail_trap_col_being_dealloced_not_returned_by_alloc) ;  /* 0x00000000002c7944 */ /* 0x000fea0003c00000 */
[----:B------:R-:W-:Y:S05]  /*27810*/  BRA `(.L_x_13) ;  /* 0x0000000000087947 */ /* 0x000fea0003800000 */
.L_x_14:
[----:B------:R-:W-:-:S07]  /*27820*/  MOV R2, 0x27840 ;  /* 0x0002784000027802 */ /* 0x000fce0000000f00 */
[----:B------:R-:W-:Y:S05]  /*27830*/  CALL.REL.NOINC `($__internal_2_$__cuda_sm10x_tcgen05_guardrail_trap_unallocated_columns_being_dealloced) ;  /* 0x0000000000387944 */ /* 0x000fea0003c00000 */
.L_x_13:
[----:B------:R-:W-:Y:S01]  /*27840*/  NOP ;  /* 0x0000000000007918 */ /* 0x000fe20000000000 */
[----:B--2---:R-:W-:Y:S05]  /*27850*/  EXIT ;  /* 0x000000000000794d */ /* 0x004fea0003800000 */
.L_x_8:
[----:B------:R-:W0:Y:S02]  /*27860*/  SYNCS.PHASECHK.TRANS64.TRYWAIT P1, [UR11], R30 ;  /* 0x0000001eff0075a7 */ /* 0x000e24000802110b */
[----:B0-----:R-:W-:Y:S05]  /*27870*/  @!P1 BRA `(.L_x_8) ;  /* 0xfffffffc00f89947 */ /* 0x001fea000383ffff */
[----:B------:R-:W-:Y:S05]  /*27880*/  BRA `(.L_x_16) ;  /* 0xfffffe6800887947 */ /* 0x000fea000383ffff */
.L_x_12:
[----:B------:R-:W1:Y:S02]  /*27890*/  SYNCS.PHASECHK.TRANS64.TRYWAIT P0, [UR11], R0 ;  /* 0x00000000ff0075a7 */ /* 0x000e64000800110b */
[----:B-1----:R-:W-:Y:S05]  /*278a0*/  @!P0 BRA `(.L_x_12) ;  /* 0xfffffffc00f88947 */ /* 0x002fea000383ffff */
[----:B------:R-:W-:Y:S05]  /*278b0*/  BRA `(.L_x_11) ;  /* 0xfffffec000007947 */ /* 0x000fea000383ffff */
        .weak           $__internal_0_$__cuda_sm10x_tcgen05_guardrail_trap_col_being_dealloced_not_returned_by_alloc
        .type           $__internal_0_$__cuda_sm10x_tcgen05_guardrail_trap_col_being_dealloced_not_returned_by_alloc,@function
        .size           $__internal_0_$__cuda_sm10x_tcgen05_guardrail_trap_col_being_dealloced_not_returned_by_alloc,($__internal_1_$__cuda_sm10x_tcgen05_guardrail_trap_phase_invalid_during_alloc - $__internal_0_$__cuda_sm10x_tcgen05_guardrail_trap_col_being_dealloced_not_returned_by_alloc)
$__internal_0_$__cuda_sm10x_tcgen05_guardrail_trap_col_being_dealloced_not_returned_by_alloc:
[----:B------:R-:W-:Y:S05]  /*278c0*/  BPT.TRAP 0x1 ;  /* 0x000000040000795c */ /* 0x000fea0000300000 */
[----:B------:R-:W-:-:S04]  /*278d0*/  IMAD.MOV.U32 R3, RZ, RZ, 0x0 ;  /* 0x00000000ff037424 */ /* 0x000fc800078e00ff */
[----:B------:R-:W-:Y:S05]  /*278e0*/  RET.REL.NODEC R2 `(matmul_kernel) ;  /* 0xfffffd8402c47950 */ /* 0x000fea0003c3ffff */
        .weak           $__internal_1_$__cuda_sm10x_tcgen05_guardrail_trap_phase_invalid_during_alloc
        .type           $__internal_1_$__cuda_sm10x_tcgen05_guardrail_trap_phase_invalid_during_alloc,@function
        .size           $__internal_1_$__cuda_sm10x_tcgen05_guardrail_trap_phase_invalid_during_alloc,($__internal_2_$__cuda_sm10x_tcgen05_guardrail_trap_unallocated_columns_being_dealloced - $__internal_1_$__cuda_sm10x_tcgen05_guardrail_trap_phase_invalid_during_alloc)
$__internal_1_$__cuda_sm10x_tcgen05_guardrail_trap_phase_invalid_during_alloc:
[----:B------:R-:W-:Y:S05]  /*278f0*/  BPT.TRAP 0x1 ;  /* 0x000000040000795c */ /* 0x000fea0000300000 */
[----:B------:R-:W-:-:S04]  /*27900*/  IMAD.MOV.U32 R3, RZ, RZ, 0x0 ;  /* 0x00000000ff037424 */ /* 0x000fc800078e00ff */
[----:B------:R-:W-:Y:S05]  /*27910*/  RET.REL.NODEC R2 `(matmul_kernel) ;  /* 0xfffffd8402b87950 */ /* 0x000fea0003c3ffff */
        .weak           $__internal_2_$__cuda_sm10x_tcgen05_guardrail_trap_unallocated_columns_being_dealloced
        .type           $__internal_2_$__cuda_sm10x_tcgen05_guardrail_trap_unallocated_columns_being_dealloced,@function
        .size           $__internal_2_$__cuda_sm10x_tcgen05_guardrail_trap_unallocated_columns_being_dealloced,(.L_x_20 - $__internal_2_$__cuda_sm10x_tcgen05_guardrail_trap_unallocated_columns_being_dealloced)
$__internal_2_$__cuda_sm10x_tcgen05_guardrail_trap_unallocated_columns_being_dealloced:
[----:B------:R-:W-:Y:S05]  /*27920*/  BPT.TRAP 0x1 ;  /* 0x000000040000795c */ /* 0x000fea0000300000 */
[----:B------:R-:W-:-:S04]  /*27930*/  IMAD.MOV.U32 R3, RZ, RZ, 0x0 ;  /* 0x00000000ff037424 */ /* 0x000fc800078e00ff */
[----:B------:R-:W-:Y:S05]  /*27940*/  RET.REL.NODEC R2 `(matmul_kernel) ;  /* 0xfffffd8402ac7950 */ /* 0x000fea0003c3ffff */
.L_x_17:
[----:B------:R-:W-:-:S00]  /*27950*/  BRA `(.L_x_17) ;  /* 0xfffffffc00fc7947 */ /* 0x000fc0000383ffff */
[----:B------:R-:W-:-:S00]  /*27960*/  NOP ;  /* 0x0000000000007918 */ /* 0x000fc00000000000 */
        /* <DEDUP_REMOVED lines=9> */
.L_x_20:


//--------------------- .nv.shared.matmul_kernel  --------------------------
	.section	.nv.shared.matmul_kernel,"aw",@nobits
	.sectionflags	@""
	.align	16
	.zero		1024


//--------------------- .nv.shared.reserved.0     --------------------------
	.section	.nv.shared.reserved.0,"aw",@nobits
	.align	8
	.weak		__nv_reservedSMEM_offset_0_alias
	.size		__nv_reservedSMEM_offset_0_alias, 0, 64
	.other		__nv_reservedSMEM_offset_0_alias,@"STO_CUDA_RESERVED_SHARED STV_DEFAULT"
__nv_reservedSMEM_offset_0_alias:
	.zero		0
.nv.shared.reserved.0:
	.zero		64
	.weak		__nv_reservedSMEM_allocation_phase
	.type		__nv_reservedSMEM_allocation_phase,@object
	.size		__nv_reservedSMEM_allocation_phase,(.L_0 - __nv_reservedSMEM_allocation_phase)
__nv_reservedSMEM_allocation_phase:
	.zero		1
.L_0:
	.zero		7
	.weak		__nv_reservedSMEM_devtool_atexit_pc
	.type		__nv_reservedSMEM_devtool_atexit_pc,@object
	.size		__nv_reservedSMEM_devtool_atexit_pc,(__nv_reservedSMEM_allocation_mask - __nv_reservedSMEM_devtool_atexit_pc)
__nv_reservedSMEM_devtool_atexit_pc:
	.zero		8
	.weak		__nv_reservedSMEM_allocation_mask
	.type		__nv_reservedSMEM_allocation_mask,@object
	.size		__nv_reservedSMEM_allocation_mask,(.L_2 - __nv_reservedSMEM_allocation_mask)
__nv_reservedSMEM_allocation_mask:
	.zero		4
.L_2:


//--------------------- .nv.constant0.matmul_kernel --------------------------
	.section	.nv.constant0.matmul_kernel,"a",@progbits
	.sectionflags	@""
	.align	4
.nv.constant0.matmul_kernel:
	.zero		976


//--------------------- SYMBOLS --------------------------

	.type		.nv.reservedSmem.offset0,@object
	.size		.nv.reservedSmem.offset0,0x4
	.type		.nv.reservedSmem.cap,@object
	.size		.nv.reservedSmem.cap,0x4
